	.target	sm_90a

	.elftype	@"ET_EXEC"


//--------------------- .note.nv.tkinfo           --------------------------
	.section	.note.nv.tkinfo,"",@"SHT_NOTE"
	.sectionflags	@"SHF_NOTE_NV_TKINFO"
	.tkinfo
        /*0018*/ 	.word	0x00000002
        /*0030*/ 	.string	""
        /*0030*/ 	.string	"ptxas"
        /*0030*/ 	.string	"Cuda compilation tools, release 13.0, V13.0.88"
        /*0030*/ 	.string	"Build cuda_13.0.r13.0/compiler.36424714_0"
        /*0030*/ 	.string	"-arch sm_90a -m 64 "



//--------------------- .note.nv.cuinfo           --------------------------
	.section	.note.nv.cuinfo,"",@"SHT_NOTE"
	.sectionflags	@"SHF_NOTE_NV_CUINFO"
        /*0018*/ 	.short	0x0002
        /*001a*/ 	.short	0x005a
        /*001c*/ 	.short	0x0082
	.zero		2


//--------------------- .nv.info                  --------------------------
	.section	.nv.info,"",@"SHT_CUDA_INFO"
	.align	4


	//----- nvinfo : EIATTR_REGCOUNT
	.align		4
        /*0000*/ 	.byte	0x04, 0x2f
        /*0002*/ 	.short	(.L_16 - .L_15)
	.align		4
.L_15:
        /*0004*/ 	.word	index@(_ZN7cutlass13device_kernelINS_4fmha6kernel13FmhaKernelTmaINS1_10collective15FmhaMainloopTmaINS_10bfloat16_tEfN4cute5tupleIJNS7_1CILi64EEENS9_ILi256EEENS9_ILi128EEEEEENS4_14ResidualFusionEJEEENS4_15FmhaFwdEpilogueIS6_fNS8_IJSA_SC_SB_EEEEEJEEEEEvNT_6ParamsE)
        /*0008*/ 	.word	0x000000e2


	//----- nvinfo : EIATTR_FRAME_SIZE
	.align		4
.L_16:
        /*000c*/ 	.byte	0x04, 0x11
        /*000e*/ 	.short	(.L_18 - .L_17)
	.align		4
.L_17:
        /*0010*/ 	.word	index@($__internal_0_$__cuda_sm20_rcp_rn_f32_slowpath)
        /*0014*/ 	.word	0x00000000


	//----- nvinfo : EIATTR_FRAME_SIZE
	.align		4
.L_18:
        /*0018*/ 	.byte	0x04, 0x11
        /*001a*/ 	.short	(.L_20 - .L_19)
	.align		4
.L_19:
        /*001c*/ 	.word	index@(_ZN7cutlass13device_kernelINS_4fmha6kernel13FmhaKernelTmaINS1_10collective15FmhaMainloopTmaINS_10bfloat16_tEfN4cute5tupleIJNS7_1CILi64EEENS9_ILi256EEENS9_ILi128EEEEEENS4_14ResidualFusionEJEEENS4_15FmhaFwdEpilogueIS6_fNS8_IJSA_SC_SB_EEEEEJEEEEEvNT_6ParamsE)
        /*0020*/ 	.word	0x00000000


	//----- nvinfo : EIATTR_MIN_STACK_SIZE
	.align		4
.L_20:
        /*0024*/ 	.byte	0x04, 0x12
        /*0026*/ 	.short	(.L_22 - .L_21)
	.align		4
.L_21:
        /*0028*/ 	.word	index@(_ZN7cutlass13device_kernelINS_4fmha6kernel13FmhaKernelTmaINS1_10collective15FmhaMainloopTmaINS_10bfloat16_tEfN4cute5tupleIJNS7_1CILi64EEENS9_ILi256EEENS9_ILi128EEEEEENS4_14ResidualFusionEJEEENS4_15FmhaFwdEpilogueIS6_fNS8_IJSA_SC_SB_EEEEEJEEEEEvNT_6ParamsE)
        /*002c*/ 	.word	0x00000000
.L_22:


//--------------------- .nv.compat                --------------------------
	.section	.nv.compat,"",@"SHT_CUDA_COMPAT_INFO"
	.align	4
        /*0000*/ 	.byte	0x02, 0x09, 0x01, 0x00, 0x02, 0x02, 0x04, 0x00, 0x02, 0x05, 0x05, 0x00, 0x03, 0x07, 0x01, 0x01
        /*0010*/ 	.byte	0x02, 0x03, 0x01, 0x00, 0x02, 0x06, 0x01, 0x00, 0x04, 0x0b, 0x08, 0x00, 0x00, 0x00, 0x00, 0x00
        /*0020*/ 	.byte	0x00, 0x00, 0x00, 0x00


//--------------------- .nv.info._ZN7cutlass13device_kernelINS_4fmha6kernel13FmhaKernelTmaINS1_10collective15FmhaMainloopTmaINS_10bfloat16_tEfN4cute5tupleIJNS7_1CILi64EEENS9_ILi256EEENS9_ILi128EEEEEENS4_14ResidualFusionEJEEENS4_15FmhaFwdEpilogueIS6_fNS8_IJSA_SC_SB_EEEEEJEEEEEvNT_6ParamsE --------------------------
	.section	.nv.info._ZN7cutlass13device_kernelINS_4fmha6kernel13FmhaKernelTmaINS1_10collective15FmhaMainloopTmaINS_10bfloat16_tEfN4cute5tupleIJNS7_1CILi64EEENS9_ILi256EEENS9_ILi128EEEEEENS4_14ResidualFusionEJEEENS4_15FmhaFwdEpilogueIS6_fNS8_IJSA_SC_SB_EEEEEJEEEEEvNT_6ParamsE,"",@"SHT_CUDA_INFO"
	.sectionflags	@""
	.align	4


	//----- nvinfo : EIATTR_CUDA_API_VERSION
	.align		4
        /*0000*/ 	.byte	0x04, 0x37
        /*0002*/ 	.short	(.L_24 - .L_23)
.L_23:
        /*0004*/ 	.word	0x00000082


	//----- nvinfo : EIATTR_KPARAM_INFO
	.align		4
.L_24:
        /*0008*/ 	.byte	0x04, 0x17
        /*000a*/ 	.short	(.L_26 - .L_25)
.L_25:
        /*000c*/ 	.word	0x00000000
        /*0010*/ 	.short	0x0000
        /*0012*/ 	.short	0x0070
        /*0014*/ 	.byte	0x00, 0xf0, 0x01, 0x20


	//----- nvinfo : EIATTR_SPARSE_MMA_MASK
	.align		4
.L_26:
        /*0018*/ 	.byte	0x03, 0x50
        /*001a*/ 	.short	0x0000


	//----- nvinfo : EIATTR_MAXREG_COUNT
	.align		4
        /*001c*/ 	.byte	0x03, 0x1b
        /*001e*/ 	.short	0x00ff


	//----- nvinfo : EIATTR_NUM_BARRIERS
	.align		4
        /*0020*/ 	.byte	0x02, 0x4c
        /*0022*/ 	.byte	0x02
	.zero		1


	//----- nvinfo : EIATTR_EXTERNS
	.align		4
        /*0024*/ 	.byte	0x04, 0x0f
        /*0026*/ 	.short	(.L_28 - .L_27)


	//   ....[0]....
	.align		4
.L_27:
        /*0028*/ 	.word	index@(__assertfail)


	//----- nvinfo : EIATTR_MERCURY_ISA_VERSION
	.align		4
.L_28:
        /*002c*/ 	.byte	0x03, 0x5f
        /*002e*/ 	.short	0x0101


	//----- nvinfo : EIATTR_COOP_GROUP_MASK_REGIDS
	.align		4
        /*0030*/ 	.byte	0x04, 0x29
        /*0032*/ 	.short	(.L_30 - .L_29)


	//   ....[0]....
.L_29:
        /*0034*/ 	.word	0xffffffff


	//   ....[1]....
        /*0038*/ 	.word	0xffffffff


	//   ....[2]....
        /*003c*/ 	.word	0xffffffff


	//   ....[3]....
        /*0040*/ 	.word	0xffffffff


	//   ....[4]....
        /*0044*/ 	.word	0xffffffff


	//   ....[5]....
        /*0048*/ 	.word	0xffffffff


	//   ....[6]....
        /*004c*/ 	.word	0xffffffff


	//   ....[7]....
        /*0050*/ 	.word	0xffffffff


	//   ....[8]....
        /*0054*/ 	.word	0xffffffff


	//   ....[9]....
        /*0058*/ 	.word	0xffffffff


	//   ....[10]....
        /*005c*/ 	.word	0xffffffff


	//   ....[11]....
        /*0060*/ 	.word	0xffffffff


	//   ....[12]....
        /*0064*/ 	.word	0xffffffff


	//   ....[13]....
        /*0068*/ 	.word	0xffffffff


	//   ....[14]....
        /*006c*/ 	.word	0xffffffff


	//   ....[15]....
        /*0070*/ 	.word	0xffffffff


	//   ....[16]....
        /*0074*/ 	.word	0xffffffff


	//   ....[17]....
        /*0078*/ 	.word	0xffffffff


	//   ....[18]....
        /*007c*/ 	.word	0xffffffff


	//   ....[19]....
        /*0080*/ 	.word	0xffffffff


	//   ....[20]....
        /*0084*/ 	.word	0xffffffff


	//----- nvinfo : EIATTR_COOP_GROUP_INSTR_OFFSETS
	.align		4
.L_30:
        /*0088*/ 	.byte	0x04, 0x28
        /*008a*/ 	.short	(.L_32 - .L_31)


	//   ....[0]....
.L_31:
        /*008c*/ 	.word	0x00000050


	//   ....[1]....
        /*0090*/ 	.word	0x00000140


	//   ....[2]....
        /*0094*/ 	.word	0x00000270


	//   ....[3]....
        /*0098*/ 	.word	0x00000410


	//   ....[4]....
        /*009c*/ 	.word	0x000005b0


	//   ....[5]....
        /*00a0*/ 	.word	0x00003730


	//   ....[6]....
        /*00a4*/ 	.word	0x00003750


	//   ....[7]....
        /*00a8*/ 	.word	0x00003770


	//   ....[8]....
        /*00ac*/ 	.word	0x00003790


	//   ....[9]....
        /*00b0*/ 	.word	0x000086c0


	//   ....[10]....
        /*00b4*/ 	.word	0x000086f0


	//   ....[11]....
        /*00b8*/ 	.word	0x00008710


	//   ....[12]....
        /*00bc*/ 	.word	0x00008740


	//   ....[13]....
        /*00c0*/ 	.word	0x0000ea70


	//   ....[14]....
        /*00c4*/ 	.word	0x0000ea90


	//   ....[15]....
        /*00c8*/ 	.word	0x0000ead0


	//   ....[16]....
        /*00cc*/ 	.word	0x0000eaf0


	//   ....[17]....
        /*00d0*/ 	.word	0x00012fd0


	//   ....[18]....
        /*00d4*/ 	.word	0x00013010


	//   ....[19]....
        /*00d8*/ 	.word	0x00013060


	//   ....[20]....
        /*00dc*/ 	.word	0x00013070


	//----- nvinfo : EIATTR_SYSCALL_OFFSETS
	.align		4
.L_32:
        /*00e0*/ 	.byte	0x04, 0x46
        /*00e2*/ 	.short	(.L_34 - .L_33)


	//   ....[0]....
.L_33:
        /*00e4*/ 	.word	0x00013bb0


	//   ....[1]....
        /*00e8*/ 	.word	0x00013cd0


	//----- nvinfo : EIATTR_MBARRIER_INSTR_OFFSETS
	.align		4
.L_34:
        /*00ec*/ 	.byte	0x04, 0x39
        /*00ee*/ 	.short	(.L_36 - .L_35)


	//   ....[0]....
.L_35:
        /*00f0*/ 	.word	0x00000240
        /*00f4*/ 	.word	0x000000ff
        /*00f8*/ 	.word	0x00044040
        /*00fc*/ 	.short	0x0100
        /*00fe*/ 	.byte	0x08
	.zero		1


	//   ....[1]....
        /*0100*/ 	.word	0x00000250
        /*0104*/ 	.word	0x000000ff
        /*0108*/ 	.word	0x00044048
        /*010c*/ 	.short	0x0100
        /*010e*/ 	.byte	0x08
	.zero		1


	//   ....[2]....
        /*0110*/ 	.word	0x00000380
        /*0114*/ 	.word	0x000000ff
        /*0118*/ 	.word	0x00044000
        /*011c*/ 	.short	0x0100
        /*011e*/ 	.byte	0x08
	.zero		1


	//   ....[3]....
        /*0120*/ 	.word	0x00000390
        /*0124*/ 	.word	0x000000ff
        /*0128*/ 	.word	0x00044020
        /*012c*/ 	.short	0x0100
        /*012e*/ 	.byte	0x08
	.zero		1


	//   ....[4]....
        /*0130*/ 	.word	0x000003a0
        /*0134*/ 	.word	0x000000ff
        /*0138*/ 	.word	0x00044008
        /*013c*/ 	.short	0x0100
        /*013e*/ 	.byte	0x08
	.zero		1


	//   ....[5]....
        /*0140*/ 	.word	0x000003b0
        /*0144*/ 	.word	0x000000ff
        /*0148*/ 	.word	0x00044028
        /*014c*/ 	.short	0x0100
        /*014e*/ 	.byte	0x08
	.zero		1


	//   ....[6]....
        /*0150*/ 	.word	0x000003c0
        /*0154*/ 	.word	0x000000ff
        /*0158*/ 	.word	0x00044010
        /*015c*/ 	.short	0x0100
        /*015e*/ 	.byte	0x08
	.zero		1


	//   ....[7]....
        /*0160*/ 	.word	0x000003d0
        /*0164*/ 	.word	0x000000ff
        /*0168*/ 	.word	0x00044030
        /*016c*/ 	.short	0x0100
        /*016e*/ 	.byte	0x08
	.zero		1


	//   ....[8]....
        /*0170*/ 	.word	0x000003e0
        /*0174*/ 	.word	0x000000ff
        /*0178*/ 	.word	0x00044018
        /*017c*/ 	.short	0x0100
        /*017e*/ 	.byte	0x08
	.zero		1


	//   ....[9]....
        /*0180*/ 	.word	0x000003f0
        /*0184*/ 	.word	0x000000ff
        /*0188*/ 	.word	0x00044038
        /*018c*/ 	.short	0x0100
        /*018e*/ 	.byte	0x08
	.zero		1


	//   ....[10]....
        /*0190*/ 	.word	0x00000520
        /*0194*/ 	.word	0x000000ff
        /*0198*/ 	.word	0x00044050
        /*019c*/ 	.short	0x0100
        /*019e*/ 	.byte	0x08
	.zero		1


	//   ....[11]....
        /*01a0*/ 	.word	0x00000530
        /*01a4*/ 	.word	0x000000ff
        /*01a8*/ 	.word	0x00044070
        /*01ac*/ 	.short	0x0100
        /*01ae*/ 	.byte	0x08
	.zero		1


	//   ....[12]....
        /*01b0*/ 	.word	0x00000540
        /*01b4*/ 	.word	0x000000ff
        /*01b8*/ 	.word	0x00044058
        /*01bc*/ 	.short	0x0100
        /*01be*/ 	.byte	0x08
	.zero		1


	//   ....[13]....
        /*01c0*/ 	.word	0x00000550
        /*01c4*/ 	.word	0x000000ff
        /*01c8*/ 	.word	0x00044078
        /*01cc*/ 	.short	0x0100
        /*01ce*/ 	.byte	0x08
	.zero		1


	//   ....[14]....
        /*01d0*/ 	.word	0x00000560
        /*01d4*/ 	.word	0x000000ff
        /*01d8*/ 	.word	0x00044060
        /*01dc*/ 	.short	0x0100
        /*01de*/ 	.byte	0x08
	.zero		1


	//   ....[15]....
        /*01e0*/ 	.word	0x00000570
        /*01e4*/ 	.word	0x000000ff
        /*01e8*/ 	.word	0x00044080
        /*01ec*/ 	.short	0x0100
        /*01ee*/ 	.byte	0x08
	.zero		1


	//   ....[16]....
        /*01f0*/ 	.word	0x00000580
        /*01f4*/ 	.word	0x000000ff
        /*01f8*/ 	.word	0x00044068
        /*01fc*/ 	.short	0x0100
        /*01fe*/ 	.byte	0x08
	.zero		1


	//   ....[17]....
        /*0200*/ 	.word	0x00000590
        /*0204*/ 	.word	0x000000ff
        /*0208*/ 	.word	0x00044088
        /*020c*/ 	.short	0x0100
        /*020e*/ 	.byte	0x08
	.zero		1


	//   ....[18]....
        /*0210*/ 	.word	0x000006f0
        /*0214*/ 	.word	0x00000003
        /*0218*/ 	.word	0x00044048
        /*021c*/ 	.short	0x010a
        /*021e*/ 	.byte	0x3f
	.zero		1


	//   ....[19]....
        /*0220*/ 	.word	0x00000a10
        /*0224*/ 	.word	0x00000003
        /*0228*/ 	.word	0x00044020
        /*022c*/ 	.short	0x010a
        /*022e*/ 	.byte	0x3f
	.zero		1


	//   ....[20]....
        /*0230*/ 	.word	0x00000c30
        /*0234*/ 	.word	0x00000002
        /*0238*/ 	.word	0x00044020
        /*023c*/ 	.short	0x010a
        /*023e*/ 	.byte	0x3f
	.zero		1


	//   ....[21]....
        /*0240*/ 	.word	0x00000ec0
        /*0244*/ 	.word	0x00000003
        /*0248*/ 	.word	0x00044020
        /*024c*/ 	.short	0x010a
        /*024e*/ 	.byte	0x3f
	.zero		1


	//   ....[22]....
        /*0250*/ 	.word	0x00001140
        /*0254*/ 	.word	0x00000003
        /*0258*/ 	.word	0x00044020
        /*025c*/ 	.short	0x010a
        /*025e*/ 	.byte	0x3f
	.zero		1


	//   ....[23]....
        /*0260*/ 	.word	0x000013e0
        /*0264*/ 	.word	0x00000002
        /*0268*/ 	.word	0x00044040
        /*026c*/ 	.short	0x010a
        /*026e*/ 	.byte	0x3f
	.zero		1


	//   ....[24]....
        /*0270*/ 	.word	0x00001400
        /*0274*/ 	.word	0x00000002
        /*0278*/ 	.word	0x00044000
        /*027c*/ 	.short	0x010a
        /*027e*/ 	.byte	0x3f
	.zero		1


	//   ....[25]....
        /*0280*/ 	.word	0x00003b50
        /*0284*/ 	.word	0x00000002
        /*0288*/ 	.word	0x00044008
        /*028c*/ 	.short	0x010a
        /*028e*/ 	.byte	0x3f
	.zero		1


	//   ....[26]....
        /*0290*/ 	.word	0x00007780
        /*0294*/ 	.word	0x0000000d
        /*0298*/ 	.word	0x00000000
        /*029c*/ 	.short	0x0101
        /*029e*/ 	.byte	0x3f
	.zero		1


	//   ....[27]....
        /*02a0*/ 	.word	0x00007870
        /*02a4*/ 	.word	0x00000013
        /*02a8*/ 	.word	0x00044000
        /*02ac*/ 	.short	0x010a
        /*02ae*/ 	.byte	0x3f
	.zero		1


	//   ....[28]....
        /*02b0*/ 	.word	0x00007c10
        /*02b4*/ 	.word	0x0000000e
        /*02b8*/ 	.word	0x00044020
        /*02bc*/ 	.short	0x010a
        /*02be*/ 	.byte	0x3f
	.zero		1


	//   ....[29]....
        /*02c0*/ 	.word	0x000086e0
        /*02c4*/ 	.word	0x000000d8
        /*02c8*/ 	.word	0x00000000
        /*02cc*/ 	.short	0x0101
        /*02ce*/ 	.byte	0x3f
	.zero		1


	//   ....[30]....
        /*02d0*/ 	.word	0x00008750
        /*02d4*/ 	.word	0x000000db
        /*02d8*/ 	.word	0x00044000
        /*02dc*/ 	.short	0x010a
        /*02de*/ 	.byte	0x3f
	.zero		1


	//   ....[31]....
        /*02e0*/ 	.word	0x0000c760
        /*02e4*/ 	.word	0x0000000d
        /*02e8*/ 	.word	0x00000000
        /*02ec*/ 	.short	0x0101
        /*02ee*/ 	.byte	0x3f
	.zero		1


	//   ....[32]....
        /*02f0*/ 	.word	0x0000c7f0
        /*02f4*/ 	.word	0x0000000e
        /*02f8*/ 	.word	0x00044020
        /*02fc*/ 	.short	0x010a
        /*02fe*/ 	.byte	0x3f
	.zero		1


	//   ....[33]....
        /*0300*/ 	.word	0x0000cb20
        /*0304*/ 	.word	0x00000013
        /*0308*/ 	.word	0x00044000
        /*030c*/ 	.short	0x010a
        /*030e*/ 	.byte	0x3f
	.zero		1


	//   ....[34]....
        /*0310*/ 	.word	0x0000cfa0
        /*0314*/ 	.word	0x00000012
        /*0318*/ 	.word	0x00044020
        /*031c*/ 	.short	0x010a
        /*031e*/ 	.byte	0x3f
	.zero		1


	//   ....[35]....
        /*0320*/ 	.word	0x0000eb00
        /*0324*/ 	.word	0x00000016
        /*0328*/ 	.word	0x00000000
        /*032c*/ 	.short	0x0101
        /*032e*/ 	.byte	0x3f
	.zero		1


	//   ....[36]....
        /*0330*/ 	.word	0x0000eb10
        /*0334*/ 	.word	0x000000dd
        /*0338*/ 	.word	0x00044000
        /*033c*/ 	.short	0x010a
        /*033e*/ 	.byte	0x3f
	.zero		1


	//   ....[37]....
        /*0340*/ 	.word	0x00012be0
        /*0344*/ 	.word	0x00000006
        /*0348*/ 	.word	0x00000000
        /*034c*/ 	.short	0x0101
        /*034e*/ 	.byte	0x3f
	.zero		1


	//   ....[38]....
        /*0350*/ 	.word	0x00012c60
        /*0354*/ 	.word	0x00000006
        /*0358*/ 	.word	0x00044020
        /*035c*/ 	.short	0x010a
        /*035e*/ 	.byte	0x3f
	.zero		1


	//   ....[39]....
        /*0360*/ 	.word	0x00014af0
        /*0364*/ 	.word	0x00000003
        /*0368*/ 	.word	0x00044048
        /*036c*/ 	.short	0x010a
        /*036e*/ 	.byte	0x3f
	.zero		1


	//   ....[40]....
        /*0370*/ 	.word	0x00014b40
        /*0374*/ 	.word	0x00000003
        /*0378*/ 	.word	0x00044020
        /*037c*/ 	.short	0x010a
        /*037e*/ 	.byte	0x3f
	.zero		1


	//   ....[41]....
        /*0380*/ 	.word	0x00014b90
        /*0384*/ 	.word	0x00000002
        /*0388*/ 	.word	0x00044020
        /*038c*/ 	.short	0x010a
        /*038e*/ 	.byte	0x3f
	.zero		1


	//   ....[42]....
        /*0390*/ 	.word	0x00014be0
        /*0394*/ 	.word	0x00000003
        /*0398*/ 	.word	0x00044020
        /*039c*/ 	.short	0x010a
        /*039e*/ 	.byte	0x3f
	.zero		1


	//   ....[43]....
        /*03a0*/ 	.word	0x00014c30
        /*03a4*/ 	.word	0x00000003
        /*03a8*/ 	.word	0x00044020
        /*03ac*/ 	.short	0x010a
        /*03ae*/ 	.byte	0x3f
	.zero		1


	//   ....[44]....
        /*03b0*/ 	.word	0x00014c80
        /*03b4*/ 	.word	0x00000002
        /*03b8*/ 	.word	0x00044040
        /*03bc*/ 	.short	0x010a
        /*03be*/ 	.byte	0x3f
	.zero		1


	//   ....[45]....
        /*03c0*/ 	.word	0x00014cd0
        /*03c4*/ 	.word	0x00000002
        /*03c8*/ 	.word	0x00044000
        /*03cc*/ 	.short	0x010a
        /*03ce*/ 	.byte	0x3f
	.zero		1


	//   ....[46]....
        /*03d0*/ 	.word	0x00014d20
        /*03d4*/ 	.word	0x00000002
        /*03d8*/ 	.word	0x00044008
        /*03dc*/ 	.short	0x010a
        /*03de*/ 	.byte	0x3f
	.zero		1


	//   ....[47]....
        /*03e0*/ 	.word	0x00014d70
        /*03e4*/ 	.word	0x00000013
        /*03e8*/ 	.word	0x00044000
        /*03ec*/ 	.short	0x010a
        /*03ee*/ 	.byte	0x3f
	.zero		1


	//   ....[48]....
        /*03f0*/ 	.word	0x00014dc0
        /*03f4*/ 	.word	0x0000000e
        /*03f8*/ 	.word	0x00044020
        /*03fc*/ 	.short	0x010a
        /*03fe*/ 	.byte	0x3f
	.zero		1


	//   ....[49]....
        /*0400*/ 	.word	0x00014e10
        /*0404*/ 	.word	0x000000db
        /*0408*/ 	.word	0x00044000
        /*040c*/ 	.short	0x010a
        /*040e*/ 	.byte	0x3f
	.zero		1


	//   ....[50]....
        /*0410*/ 	.word	0x00014e60
        /*0414*/ 	.word	0x0000000e
        /*0418*/ 	.word	0x00044020
        /*041c*/ 	.short	0x010a
        /*041e*/ 	.byte	0x3f
	.zero		1


	//   ....[51]....
        /*0420*/ 	.word	0x00014eb0
        /*0424*/ 	.word	0x00000013
        /*0428*/ 	.word	0x00044000
        /*042c*/ 	.short	0x010a
        /*042e*/ 	.byte	0x3f
	.zero		1


	//   ....[52]....
        /*0430*/ 	.word	0x00014f00
        /*0434*/ 	.word	0x00000012
        /*0438*/ 	.word	0x00044020
        /*043c*/ 	.short	0x010a
        /*043e*/ 	.byte	0x3f
	.zero		1


	//   ....[53]....
        /*0440*/ 	.word	0x00014f50
        /*0444*/ 	.word	0x000000dd
        /*0448*/ 	.word	0x00044000
        /*044c*/ 	.short	0x010a
        /*044e*/ 	.byte	0x3f
	.zero		1


	//   ....[54]....
        /*0450*/ 	.word	0x00014fa0
        /*0454*/ 	.word	0x00000006
        /*0458*/ 	.word	0x00044020
        /*045c*/ 	.short	0x010a
        /*045e*/ 	.byte	0x3f
	.zero		1


	//----- nvinfo : EIATTR_NUM_MBARRIERS
	.align		4
.L_36:
        /*0460*/ 	.byte	0x03, 0x38
        /*0462*/ 	.short	0x0012


	//----- nvinfo : EIATTR_EXIT_INSTR_OFFSETS
	.align		4
        /*0464*/ 	.byte	0x04, 0x1c
        /*0466*/ 	.short	(.L_38 - .L_37)


	//   ....[0]....
.L_37:
        /*0468*/ 	.word	0x00014ae0


	//----- nvinfo : EIATTR_MAX_THREADS
	.align		4
.L_38:
        /*046c*/ 	.byte	0x04, 0x05
        /*046e*/ 	.short	(.L_40 - .L_39)
.L_39:
        /*0470*/ 	.word	0x00000080
        /*0474*/ 	.word	0x00000001
        /*0478*/ 	.word	0x00000001


	//----- nvinfo : EIATTR_CRS_STACK_SIZE
	.align		4
.L_40:
        /*047c*/ 	.byte	0x04, 0x1e
        /*047e*/ 	.short	(.L_42 - .L_41)
.L_41:
        /*0480*/ 	.word	0x00000000


	//----- nvinfo : EIATTR_CBANK_PARAM_SIZE
	.align		4
.L_42:
        /*0484*/ 	.byte	0x03, 0x19
        /*0486*/ 	.short	0x0870


	//----- nvinfo : EIATTR_PARAM_CBANK
	.align		4
        /*0488*/ 	.byte	0x04, 0x0a
        /*048a*/ 	.short	(.L_44 - .L_43)
	.align		4
.L_43:
        /*048c*/ 	.word	index@(.nv.constant0._ZN7cutlass13device_kernelINS_4fmha6kernel13FmhaKernelTmaINS1_10collective15FmhaMainloopTmaINS_10bfloat16_tEfN4cute5tupleIJNS7_1CILi64EEENS9_ILi256EEENS9_ILi128EEEEEENS4_14ResidualFusionEJEEENS4_15FmhaFwdEpilogueIS6_fNS8_IJSA_SC_SB_EEEEEJEEEEEvNT_6ParamsE)
        /*0490*/ 	.short	0x0210
        /*0492*/ 	.short	0x0870


	//----- nvinfo : EIATTR_SW_WAR
	.align		4
.L_44:
        /*0494*/ 	.byte	0x04, 0x36
        /*0496*/ 	.short	(.L_46 - .L_45)
.L_45:
        /*0498*/ 	.word	0x00000008
.L_46:


//--------------------- .nv.callgraph             --------------------------
	.section	.nv.callgraph,"",@"SHT_CUDA_CALLGRAPH"
	.align	4
	.sectionentsize	8
	.align		4
        /*0000*/ 	.word	0x00000000
	.align		4
        /*0004*/ 	.word	0xffffffff
	.align		4
        /*0008*/ 	.word	index@(_ZN7cutlass13device_kernelINS_4fmha6kernel13FmhaKernelTmaINS1_10collective15FmhaMainloopTmaINS_10bfloat16_tEfN4cute5tupleIJNS7_1CILi64EEENS9_ILi256EEENS9_ILi128EEEEEENS4_14ResidualFusionEJEEENS4_15FmhaFwdEpilogueIS6_fNS8_IJSA_SC_SB_EEEEEJEEEEEvNT_6ParamsE)
	.align		4
        /*000c*/ 	.word	index@(__assertfail)
	.align		4
        /*0010*/ 	.word	0x00000000
	.align		4
        /*0014*/ 	.word	0xfffffffe
	.align		4
        /*0018*/ 	.word	0x00000000
	.align		4
        /*001c*/ 	.word	0xfffffffd
	.align		4
        /*0020*/ 	.word	0x00000000
	.align		4
        /*0024*/ 	.word	0xfffffffc


//--------------------- .nv.constant4             --------------------------
	.section	.nv.constant4,"a",@progbits
	.align	8
	.align		8
.nv.constant4:
        /*0000*/ 	.dword	__assertfail
	.align		8
        /*0008*/ 	.dword	__unnamed_1
	.align		8
        /*0010*/ 	.dword	__unnamed_2
	.align		8
        /*0018*/ 	.dword	_ZN39_INTERNAL_93e0c862_4_k_cu_65085f41_31224cuda3std3__45__cpo5beginE
	.align		8
        /*0020*/ 	.dword	_ZN39_INTERNAL_93e0c862_4_k_cu_65085f41_31224cuda3std3__45__cpo3endE
	.align		8
        /*0028*/ 	.dword	_ZN39_INTERNAL_93e0c862_4_k_cu_65085f41_31224cuda3std3__45__cpo6cbeginE
	.align		8
        /*0030*/ 	.dword	_ZN39_INTERNAL_93e0c862_4_k_cu_65085f41_31224cuda3std3__45__cpo4cendE
	.align		8
        /*0038*/ 	.dword	_ZN39_INTERNAL_93e0c862_4_k_cu_65085f41_31224cuda3std3__441_GLOBAL__N__93e0c862_4_k_cu_65085f41_31226ignoreE
	.align		8
        /*0040*/ 	.dword	_ZN39_INTERNAL_93e0c862_4_k_cu_65085f41_31224cuda3std3__419piecewise_constructE
	.align		8
        /*0048*/ 	.dword	_ZN39_INTERNAL_93e0c862_4_k_cu_65085f41_31224cuda3std3__48in_placeE
	.align		8
        /*0050*/ 	.dword	_ZN39_INTERNAL_93e0c862_4_k_cu_65085f41_31224cuda3std6ranges3__45__cpo4swapE
	.align		8
        /*0058*/ 	.dword	_ZN39_INTERNAL_93e0c862_4_k_cu_65085f41_31224cuda3std6ranges3__45__cpo9iter_moveE
	.align		8
        /*0060*/ 	.dword	_ZN39_INTERNAL_93e0c862_4_k_cu_65085f41_31224cute7productE
	.align		8
        /*0068*/ 	.dword	_ZN39_INTERNAL_93e0c862_4_k_cu_65085f41_31224cute1_E
	.align		8
        /*0070*/ 	.dword	$str$23
	.align		8
        /*0078*/ 	.dword	$str$24


//--------------------- .text._ZN7cutlass13device_kernelINS_4fmha6kernel13FmhaKernelTmaINS1_10collective15FmhaMainloopTmaINS_10bfloat16_tEfN4cute5tupleIJNS7_1CILi64EEENS9_ILi256EEENS9_ILi128EEEEEENS4_14ResidualFusionEJEEENS4_15FmhaFwdEpilogueIS6_fNS8_IJSA_SC_SB_EEEEEJEEEEEvNT_6ParamsE --------------------------
	.section	.text._ZN7cutlass13device_kernelINS_4fmha6kernel13FmhaKernelTmaINS1_10collective15FmhaMainloopTmaINS_10bfloat16_tEfN4cute5tupleIJNS7_1CILi64EEENS9_ILi256EEENS9_ILi128EEEEEENS4_14ResidualFusionEJEEENS4_15FmhaFwdEpilogueIS6_fNS8_IJSA_SC_SB_EEEEEJEEEEEvNT_6ParamsE,"ax",@progbits
	.align	128
.text._ZN7cutlass13device_kernelINS_4fmha6kernel13FmhaKernelTmaINS1_10collective15FmhaMainloopTmaINS_10bfloat16_tEfN4cute5tupleIJNS7_1CILi64EEENS9_ILi256EEENS9_ILi128EEEEEENS4_14ResidualFusionEJEEENS4_15FmhaFwdEpilogueIS6_fNS8_IJSA_SC_SB_EEEEEJEEEEEvNT_6ParamsE:
        .type           _ZN7cutlass13device_kernelINS_4fmha6kernel13FmhaKernelTmaINS1_10collective15FmhaMainloopTmaINS_10bfloat16_tEfN4cute5tupleIJNS7_1CILi64EEENS9_ILi256EEENS9_ILi128EEEEEENS4_14ResidualFusionEJEEENS4_15FmhaFwdEpilogueIS6_fNS8_IJSA_SC_SB_EEEEEJEEEEEvNT_6ParamsE,@function
        .size           _ZN7cutlass13device_kernelINS_4fmha6kernel13FmhaKernelTmaINS1_10collective15FmhaMainloopTmaINS_10bfloat16_tEfN4cute5tupleIJNS7_1CILi64EEENS9_ILi256EEENS9_ILi128EEEEEENS4_14ResidualFusionEJEEENS4_15FmhaFwdEpilogueIS6_fNS8_IJSA_SC_SB_EEEEEJEEEEEvNT_6ParamsE,(.L_x_97 - _ZN7cutlass13device_kernelINS_4fmha6kernel13FmhaKernelTmaINS1_10collective15FmhaMainloopTmaINS_10bfloat16_tEfN4cute5tupleIJNS7_1CILi64EEENS9_ILi256EEENS9_ILi128EEEEEENS4_14ResidualFusionEJEEENS4_15FmhaFwdEpilogueIS6_fNS8_IJSA_SC_SB_EEEEEJEEEEEvNT_6ParamsE)
        .other          _ZN7cutlass13device_kernelINS_4fmha6kernel13FmhaKernelTmaINS1_10collective15FmhaMainloopTmaINS_10bfloat16_tEfN4cute5tupleIJNS7_1CILi64EEENS9_ILi256EEENS9_ILi128EEEEEENS4_14ResidualFusionEJEEENS4_15FmhaFwdEpilogueIS6_fNS8_IJSA_SC_SB_EEEEEJEEEEEvNT_6ParamsE,@"STO_CUDA_ENTRY STV_DEFAULT"
_ZN7cutlass13device_kernelINS_4fmha6kernel13FmhaKernelTmaINS1_10collective15FmhaMainloopTmaINS_10bfloat16_tEfN4cute5tupleIJNS7_1CILi64EEENS9_ILi256EEENS9_ILi128EEEEEENS4_14ResidualFusionEJEEENS4_15FmhaFwdEpilogueIS6_fNS8_IJSA_SC_SB_EEEEEJEEEEEvNT_6ParamsE:
[----:B------:R-:W1:Y:S01]  /*0000*/  LDC R1, c[0x0][0x28] ;  /* 0x00000a00ff017b82 */ /* 0x000e620000000800 */
[----:B------:R-:W2:Y:S01]  /*0010*/  S2R R16, SR_TID.X ;  /* 0x0000000000107919 */ /* 0x000ea20000002100 */
[----:B------:R-:W-:Y:S01]  /*0020*/  ELECT P0, URZ, PT ;  /* 0x00000000003f782f */ /* 0x000fe20003800000 */
[----:B------:R-:W-:Y:S01]  /*0030*/  BSSY B0, `(.L_x_0) ;  /* 0x0000010000007945 */ /* 0x000fe20003800000 */
[----:B--2---:R-:W-:-:S05]  /*0040*/  SHF.R.U32.HI R9, RZ, 0x5, R16 ;  /* 0x00000005ff097819 */ /* 0x004fca0000011610 */
[----:B------:R-:W2:Y:S02]  /*0050*/  SHFL.IDX PT, R0, R9, RZ, 0x1f ;  /* 0x00001fff09007589 */ /* 0x000ea400000e0000 */
[----:B--2---:R-:W-:-:S13]  /*0060*/  ISETP.NE.OR P0, PT, R0, RZ, !P0 ;  /* 0x000000ff0000720c */ /* 0x004fda0004705670 */
[----:B-1----:R-:W-:Y:S05]  /*0070*/  @P0 BRA `(.L_x_1) ;  /* 0x00000000002c0947 */ /* 0x002fea0003800000 */
[----:B------:R-:W-:Y:S02]  /*0080*/  ULDC.64 UR4, c[0x0][0x198] ;  /* 0x0000660000047ab9 */ /* 0x000fe40000000a00 */
[----:B------:R-:W-:Y:S02]  /*0090*/  UIADD3 UR6, UP0, UR4, 0xf0, URZ ;  /* 0x000000f004067890 */ /* 0x000fe4000ff1e03f */
[----:B------:R-:W-:Y:S02]  /*00a0*/  UIADD3 UR8, UP1, UR4, 0x1f0, URZ ;  /* 0x000001f004087890 */ /* 0x000fe4000ff3e03f */
[----:B------:R-:W-:Y:S02]  /*00b0*/  UIADD3 UR4, UP2, UR4, 0x2f0, URZ ;  /* 0x000002f004047890 */ /* 0x000fe4000ff5e03f */
[----:B------:R-:W-:Y:S02]  /*00c0*/  UIADD3.X UR7, URZ, UR5, URZ, UP0, !UPT ;  /* 0x000000053f077290 */ /* 0x000fe400087fe43f */
[----:B------:R-:W-:-:S02]  /*00d0*/  UIADD3.X UR9, URZ, UR5, URZ, UP1, !UPT ;  /* 0x000000053f097290 */ /* 0x000fc40008ffe43f */
[----:B------:R-:W-:-:S05]  /*00e0*/  UIADD3.X UR5, URZ, UR5, URZ, UP2, !UPT ;  /* 0x000000053f057290 */ /* 0x000fca00097fe43f */
[----:B------:R1:W-:Y:S02]  /*00f0*/  UTMACCTL.PF [UR6] ;  /* 0x00000000060079b9 */ /* 0x0003e40008040000 */
[----:B------:R1:W-:Y:S02]  /*0100*/  UTMACCTL.PF [UR8] ;  /* 0x00000000080079b9 */ /* 0x0003e40008040000 */
[----:B------:R1:W-:Y:S02]  /*0110*/  UTMACCTL.PF [UR4] ;  /* 0x00000000040079b9 */ /* 0x0003e40008040000 */
[----:B-1----:R-:W-:Y:S01]  /*0120*/  NOP ;  /* 0x0000000000007918 */ /* 0x002fe20000000000 */
.L_x_1:
[----:B------:R-:W-:Y:S05]  /*0130*/  BSYNC B0 ;  /* 0x0000000000007941 */ /* 0x000fea0003800000 */
.L_x_0:
[----:B------:R-:W1:Y:S02]  /*0140*/  SHFL.IDX PT, R0, R9, RZ, 0x1f ;  /* 0x00001fff09007589 */ /* 0x000e6400000e0000 */
[----:B-1----:R-:W-:-:S13]  /*0150*/  ISETP.NE.AND P0, PT, R0, RZ, PT ;  /* 0x000000ff0000720c */ /* 0x002fda0003f05270 */
[----:B------:R-:W-:Y:S05]  /*0160*/  @P0 BRA `(.L_x_2) ;  /* 0x0000000000400947 */ /* 0x000fea0003800000 */
[----:B------:R-:W1:Y:S01]  /*0170*/  S2UR UR8, SR_CgaCtaId ;  /* 0x00000000000879c3 */ /* 0x000e620000008800 */
[----:B------:R-:W-:Y:S01]  /*0180*/  UMOV UR4, 0x400 ;  /* 0x0000040000047882 */ /* 0x000fe20000000000 */
[----:B------:R-:W-:Y:S01]  /*0190*/  UMOV UR5, 0x1 ;  /* 0x0000000100057882 */ /* 0x000fe20000000000 */
[----:B------:R-:W-:Y:S01]  /*01a0*/  UMOV UR6, 0x80 ;  /* 0x0000008000067882 */ /* 0x000fe20000000000 */
[----:B------:R-:W-:Y:S01]  /*01b0*/  ELECT P0, URZ, PT ;  /* 0x00000000003f782f */ /* 0x000fe20003800000 */
[----:B------:R-:W-:-:S04]  /*01c0*/  UIADD3 UR6, -UR6, 0x100000, URZ ;  /* 0x0010000006067890 */ /* 0x000fc8000fffe13f */
[----:B------:R-:W-:Y:S02]  /*01d0*/  USHF.L.U32 UR7, UR6, 0xb, URZ ;  /* 0x0000000b06077899 */ /* 0x000fe4000800063f */
[----:B------:R-:W-:Y:S02]  /*01e0*/  USHF.L.U32 UR6, UR6, 0x1, URZ ;  /* 0x0000000106067899 */ /* 0x000fe4000800063f */
[----:B-1----:R-:W-:Y:S02]  /*01f0*/  ULEA UR8, UR8, UR4, 0x18 ;  /* 0x0000000408087291 */ /* 0x002fe4000f8ec03f */
[----:B------:R-:W-:-:S04]  /*0200*/  UIADD3 UR4, -UR5, 0x100000, URZ ;  /* 0x0010000005047890 */ /* 0x000fc8000fffe13f */
[----:B------:R-:W-:Y:S02]  /*0210*/  USHF.L.U32 UR5, UR4, 0xb, URZ ;  /* 0x0000000b04057899 */ /* 0x000fe4000800063f */
[----:B------:R-:W-:Y:S01]  /*0220*/  USHF.L.U32 UR4, UR4, 0x1, URZ ;  /* 0x0000000104047899 */ /* 0x000fe2000800063f */
[----:B------:R-:W1:Y:S11]  /*0230*/  FENCE.VIEW.ASYNC.S ;  /* 0x00000000000073c6 */ /* 0x000e760000000000 */
[----:B-1----:R1:W2:Y:S01]  /*0240*/  SYNCS.EXCH.64 URZ, [UR8+0x44040], UR4 ;  /* 0x04404004083f75b2 */ /* 0x0022a20008000100 */
[----:B------:R1:W3:Y:S01]  /*0250*/  SYNCS.EXCH.64 URZ, [UR8+0x44048], UR6 ;  /* 0x04404806083f75b2 */ /* 0x0002e20008000100 */
[----:B------:R-:W-:Y:S01]  /*0260*/  NOP ;  /* 0x0000000000007918 */ /* 0x000fe20000000000 */
.L_x_2:
[----:B------:R-:W4:Y:S01]  /*0270*/  SHFL.IDX PT, R0, R9, RZ, 0x1f ;  /* 0x00001fff09007589 */ /* 0x000f2200000e0000 */
[----:B------:R-:W-:Y:S01]  /*0280*/  NOP ;  /* 0x0000000000007918 */ /* 0x000fe20000000000 */
[----:B----4-:R-:W-:-:S13]  /*0290*/  ISETP.NE.AND P0, PT, R0, RZ, PT ;  /* 0x000000ff0000720c */ /* 0x010fda0003f05270 */
[----:B------:R-:W-:Y:S05]  /*02a0*/  @P0 BRA `(.L_x_3) ;  /* 0x0000000000580947 */ /* 0x000fea0003800000 */
[----:B-1----:R-:W1:Y:S01]  /*02b0*/  S2UR UR5, SR_CgaCtaId ;  /* 0x00000000000579c3 */ /* 0x002e620000008800 */
[----:B------:R-:W-:Y:S01]  /*02c0*/  UMOV UR4, 0x400 ;  /* 0x0000040000047882 */ /* 0x000fe20000000000 */
[----:B------:R-:W-:Y:S01]  /*02d0*/  UMOV UR6, 0x1 ;  /* 0x0000000100067882 */ /* 0x000fe20000000000 */
[----:B------:R-:W-:Y:S01]  /*02e0*/  UMOV UR7, 0x80 ;  /* 0x0000008000077882 */ /* 0x000fe20000000000 */
[----:B------:R-:W-:Y:S01]  /*02f0*/  ELECT P0, URZ, PT ;  /* 0x00000000003f782f */ /* 0x000fe20003800000 */
[----:B-1----:R-:W-:Y:S02]  /*0300*/  ULEA UR8, UR5, UR4, 0x18 ;  /* 0x0000000405087291 */ /* 0x002fe4000f8ec03f */
[----:B------:R-:W-:-:S04]  /*0310*/  UIADD3 UR4, -UR6, 0x100000, URZ ;  /* 0x0010000006047890 */ /* 0x000fc8000fffe13f */
[----:B------:R-:W-:Y:S02]  /*0320*/  USHF.L.U32 UR5, UR4, 0xb, URZ ;  /* 0x0000000b04057899 */ /* 0x000fe4000800063f */
[----:B------:R-:W-:Y:S02]  /*0330*/  USHF.L.U32 UR4, UR4, 0x1, URZ ;  /* 0x0000000104047899 */ /* 0x000fe4000800063f */
[----:B------:R-:W-:-:S04]  /*0340*/  UIADD3 UR6, -UR7, 0x100000, URZ ;  /* 0x0010000007067890 */ /* 0x000fc8000fffe13f */
[----:B------:R-:W-:Y:S02]  /*0350*/  USHF.L.U32 UR7, UR6, 0xb, URZ ;  /* 0x0000000b06077899 */ /* 0x000fe4000800063f */
[----:B------:R-:W-:Y:S01]  /*0360*/  USHF.L.U32 UR6, UR6, 0x1, URZ ;  /* 0x0000000106067899 */ /* 0x000fe2000800063f */
[----:B------:R-:W1:Y:S03]  /*0370*/  FENCE.VIEW.ASYNC.S ;  /* 0x00000000000073c6 */ /* 0x000e660000000000 */
[----:B-1----:R4:W1:Y:S08]  /*0380*/  SYNCS.EXCH.64 URZ, [UR8+0x44000], UR4 ;  /* 0x04400004083f75b2 */ /* 0x0028700008000100 */
[----:B------:R4:W1:Y:S01]  /*0390*/  SYNCS.EXCH.64 URZ, [UR8+0x44020], UR6 ;  /* 0x04402006083f75b2 */ /* 0x0008620008000100 */
[----:B------:R4:W1:Y:S01]  /*03a0*/  SYNCS.EXCH.64 URZ, [UR8+0x44008], UR4 ;  /* 0x04400804083f75b2 */ /* 0x0008620008000100 */
[----:B------:R4:W1:Y:S01]  /*03b0*/  SYNCS.EXCH.64 URZ, [UR8+0x44028], UR6 ;  /* 0x04402806083f75b2 */ /* 0x0008620008000100 */
[----:B------:R4:W1:Y:S01]  /*03c0*/  SYNCS.EXCH.64 URZ, [UR8+0x44010], UR4 ;  /* 0x04401004083f75b2 */ /* 0x0008620008000100 */
[----:B------:R4:W1:Y:S01]  /*03d0*/  SYNCS.EXCH.64 URZ, [UR8+0x44030], UR6 ;  /* 0x04403006083f75b2 */ /* 0x0008620008000100 */
[----:B------:R4:W1:Y:S01]  /*03e0*/  SYNCS.EXCH.64 URZ, [UR8+0x44018], UR4 ;  /* 0x04401804083f75b2 */ /* 0x0008620008000100 */
[----:B------:R4:W1:Y:S02]  /*03f0*/  SYNCS.EXCH.64 URZ, [UR8+0x44038], UR6 ;  /* 0x04403806083f75b2 */ /* 0x0008640008000100 */
[----:B----4-:R-:W-:Y:S01]  /*0400*/  NOP ;  /* 0x0000000000007918 */ /* 0x010fe20000000000 */
.L_x_3:
        /* <DEDUP_REMOVED lines=26> */
.L_x_4:
[----:B------:R-:W4:Y:S01]  /*05b0*/  SHFL.IDX PT, R9, R9, RZ, 0x1f ;  /* 0x00001fff09097589 */ /* 0x000f2200000e0000 */
[----:B------:R-:W-:Y:S02]  /*05c0*/  ELECT P0, URZ, PT ;  /* 0x00000000003f782f */ /* 0x000fe40003800000 */
[----:B------:R-:W-:Y:S01]  /*05d0*/  SHF.R.S32.HI R3, RZ, 0x1f, R16 ;  /* 0x0000001fff037819 */ /* 0x000fe20000011410 */
[----:B------:R-:W-:Y:S01]  /*05e0*/  NOP ;  /* 0x0000000000007918 */ /* 0x000fe20000000000 */
[----:B------:R-:W4:Y:S01]  /*05f0*/  S2UR UR36, SR_CTAID.Y ;  /* 0x00000000002479c3 */ /* 0x000f220000002600 */
[----:B------:R-:W-:Y:S01]  /*0600*/  BSSY B0, `(.L_x_5) ;  /* 0x000002a000007945 */ /* 0x000fe20003800000 */
[----:B------:R-:W-:Y:S02]  /*0610*/  LEA.HI R3, R3, R16, RZ, 0x7 ;  /* 0x0000001003037211 */ /* 0x000fe400078f38ff */
[----:B------:R-:W-:Y:S02]  /*0620*/  MOV R8, RZ ;  /* 0x000000ff00087202 */ /* 0x000fe40000000f00 */
[----:B------:R-:W-:-:S02]  /*0630*/  LOP3.LUT R3, R3, 0xffffff80, RZ, 0xc0, !PT ;  /* 0xffffff8003037812 */ /* 0x000fc400078ec0ff */
[----:B------:R-:W4:Y:S02]  /*0640*/  S2UR UR37, SR_CTAID.Z ;  /* 0x00000000002579c3 */ /* 0x000f240000002700 */
[----:B------:R-:W-:-:S06]  /*0650*/  IADD3 R0, R16, -R3, RZ ;  /* 0x8000000310007210 */ /* 0x000fcc0007ffe0ff */
[----:B-123--:R-:W-:Y:S01]  /*0660*/  BAR.SYNC.DEFER_BLOCKING 0x0 ;  /* 0x0000000000007b1d */ /* 0x00efe20000010000 */
[----:B----4-:R-:W-:-:S13]  /*0670*/  ISETP.EQ.AND P1, PT, R9, RZ, P0 ;  /* 0x000000ff0900720c */ /* 0x010fda0000722270 */
[----:B------:R-:W-:Y:S05]  /*0680*/  @!P1 BRA `(.L_x_6) ;  /* 0x0000000000849947 */ /* 0x000fea0003800000 */
[----:B------:R-:W1:Y:S01]  /*0690*/  S2R R3, SR_CgaCtaId ;  /* 0x0000000000037919 */ /* 0x000e620000008800 */
[----:B------:R-:W-:Y:S02]  /*06a0*/  MOV R2, 0x400 ;  /* 0x0000040000027802 */ /* 0x000fe40000000f00 */
[----:B------:R-:W-:Y:S02]  /*06b0*/  MOV R4, 0x1 ;  /* 0x0000000100047802 */ /* 0x000fe40000000f00 */
[----:B------:R-:W-:Y:S02]  /*06c0*/  ISETP.NE.AND P3, PT, R0, RZ, PT ;  /* 0x000000ff0000720c */ /* 0x000fe40003f65270 */
[----:B-1----:R-:W-:Y:S02]  /*06d0*/  LEA R3, R3, R2, 0x18 ;  /* 0x0000000203037211 */ /* 0x002fe400078ec0ff */
[----:B------:R-:W-:-:S04]  /*06e0*/  SHF.L.U32 R2, R4, 0x1f, RZ ;  /* 0x0000001f04027819 */ /* 0x000fc800000006ff */
[----:B------:R-:W1:Y:S02]  /*06f0*/  SYNCS.PHASECHK.TRANS64.TRYWAIT P2, [R3+URZ+0x44048], R2 ;  /* 0x04404802030075a7 */ /* 0x000e64000804017f */
[----:B-1----:R-:W-:Y:S05]  /*0700*/  @!P2 BRA `(.L_x_7) ;  /* 0x0000014000f8a947 */ /* 0x002fea0003800000 */
.L_x_76:
[----:B------:R-:W-:Y:S05]  /*0710*/  @P3 BRA `(.L_x_8) ;  /* 0x0000000000143947 */ /* 0x000fea0003800000 */
[----:B------:R-:W-:Y:S01]  /*0720*/  LOP3.LUT P2, RZ, R16, 0x1f, RZ, 0xc0, !PT ;  /* 0x0000001f10ff7812 */ /* 0x000fe2000784c0ff */
[----:B-1----:R-:W-:-:S04]  /*0730*/  IMAD.MOV.U32 R2, RZ, RZ, 0x4000 ;  /* 0x00004000ff027424 */ /* 0x002fc800078e00ff */
[----:B------:R2:W-:Y:S08]  /*0740*/  SYNCS.ARRIVE.TRANS64 RZ, [R3+URZ+0x44040], R2 ;  /* 0x0440400203ff79a7 */ /* 0x0005f0000800003f */
[----:B------:R-:W-:Y:S05]  /*0750*/  @!P2 BRA `(.L_x_8) ;  /* 0x000000000004a947 */ /* 0x000fea0003800000 */
[----:B------:R-:W-:Y:S01]  /*0760*/  BPT.TRAP 0x1 ;  /* 0x000000040000795c */ /* 0x000fe20000300000 */
.L_x_8:
[----:B------:R-:W3:Y:S01]  /*0770*/  S2UR UR11, SR_CTAID.X ;  /* 0x00000000000b79c3 */ /* 0x000ee20000002500 */
[----:B------:R-:W-:Y:S01]  /*0780*/  R2UR UR8, R3 ;  /* 0x00000000030872ca */ /* 0x000fe200000e0000 */
[----:B------:R-:W-:Y:S01]  /*0790*/  ULDC.64 UR4, c[0x0][0x198] ;  /* 0x0000660000047ab9 */ /* 0x000fe20000000a00 */
[----:B------:R-:W-:Y:S01]  /*07a0*/  UMOV UR6, 0x0 ;  /* 0x0000000000067882 */ /* 0x000fe20000000000 */
[----:B------:R-:W-:Y:S01]  /*07b0*/  UIADD3 UR4, UP0, UR4, 0xf0, URZ ;  /* 0x000000f004047890 */ /* 0x000fe2000ff1e03f */
[----:B------:R-:W-:Y:S01]  /*07c0*/  UMOV UR7, 0x10000000 ;  /* 0x1000000000077882 */ /* 0x000fe20000000000 */
[----:B------:R-:W-:Y:S02]  /*07d0*/  UMOV UR10, URZ ;  /* 0x0000003f000a7c82 */ /* 0x000fe40008000000 */
[----:B------:R-:W-:Y:S01]  /*07e0*/  UIADD3.X UR5, URZ, UR5, URZ, UP0, !UPT ;  /* 0x000000053f057290 */ /* 0x000fe200087fe43f */
[----:B------:R-:W-:Y:S01]  /*07f0*/  UMOV UR12, UR36 ;  /* 0x00000024000c7c82 */ /* 0x000fe20008000000 */
[----:B------:R-:W-:Y:S01]  /*0800*/  UMOV UR13, UR37 ;  /* 0x00000025000d7c82 */ /* 0x000fe20008000000 */
[----:B------:R-:W-:-:S03]  /*0810*/  UMOV UR34, 0x40 ;  /* 0x0000004000227882 */ /* 0x000fc60000000000 */
[----:B------:R-:W-:Y:S02]  /*0820*/  UIADD3 UR9, UR8, 0x44040, URZ ;  /* 0x0004404008097890 */ /* 0x000fe4000fffe03f */
[----:B------:R-:W-:-:S05]  /*0830*/  UIADD3 UR32, UR8, 0x2000, URZ ;  /* 0x0000200008207890 */ /* 0x000fca000fffe03f */
[----:B------:R-:W-:Y:S01]  /*0840*/  UMOV UR33, UR9 ;  /* 0x0000000900217c82 */ /* 0x000fe20008000000 */
[----:B---3--:R-:W-:-:S07]  /*0850*/  USHF.L.U32 UR11, UR11, 0x6, URZ ;  /* 0x000000060b0b7899 */ /* 0x008fce000800063f */
[----:B------:R-:W-:Y:S02]  /*0860*/  UMOV UR35, UR11 ;  /* 0x0000000b00237c82 */ /* 0x000fe40008000000 */
[----:B------:R3:W-:Y:S01]  /*0870*/  UTMALDG.4D [UR8], [UR4], desc[UR6] ;  /* 0x00000608040075b4 */ /* 0x0007e20008019000 */
[----:B------:R3:W-:Y:S02]  /*0880*/  UTMALDG.4D [UR32], [UR4], desc[UR6] ;  /* 0x00000620040075b4 */ /* 0x0007e40008019000 */
[----:B---3--:R-:W-:Y:S01]  /*0890*/  NOP ;  /* 0x0000000000007918 */ /* 0x008fe20000000000 */
.L_x_6:
[----:B------:R-:W-:Y:S05]  /*08a0*/  BSYNC B0 ;  /* 0x0000000000007941 */ /* 0x000fea0003800000 */
.L_x_5:
[----:B------:R-:W3:Y:S01]  /*08b0*/  LDC R10, c[0x0][0x28c] ;  /* 0x0000a300ff0a7b82 */ /* 0x000ee20000000800 */
[----:B------:R-:W-:Y:S01]  /*08c0*/  BSSY B0, `(.L_x_9) ;  /* 0x00000ad000007945 */ /* 0x000fe20003800000 */
[----:B------:R-:W-:Y:S01]  /*08d0*/  MOV R6, 0x1 ;  /* 0x0000000100067802 */ /* 0x000fe20000000f00 */
[----:B------:R-:W-:Y:S01]  /*08e0*/  IMAD.MOV.U32 R5, RZ, RZ, RZ ;  /* 0x000000ffff057224 */ /* 0x000fe200078e00ff */
[----:B------:R-:W-:Y:S02]  /*08f0*/  MOV R4, 0x1 ;  /* 0x0000000100047802 */ /* 0x000fe40000000f00 */
[----:B---3--:R-:W-:-:S04]  /*0900*/  IADD3 R17, R10, 0xff, RZ ;  /* 0x000000ff0a117810 */ /* 0x008fc80007ffe0ff */
[----:B-12---:R-:W-:-:S04]  /*0910*/  SHF.R.S32.HI R2, RZ, 0x1f, R17 ;  /* 0x0000001fff027819 */ /* 0x006fc80000011411 */
[----:B------:R-:W-:-:S04]  /*0920*/  LEA.HI R17, R2, R17, RZ, 0x8 ;  /* 0x0000001102117211 */ /* 0x000fc800078f40ff */
[----:B------:R-:W-:-:S04]  /*0930*/  SHF.R.S32.HI R7, RZ, 0x8, R17 ;  /* 0x00000008ff077819 */ /* 0x000fc80000011411 */
[----:B------:R-:W-:Y:S01]  /*0940*/  SHF.L.U32 R7, R7, 0x1, RZ ;  /* 0x0000000107077819 */ /* 0x000fe200000006ff */
[----:B------:R-:W-:Y:S06]  /*0950*/  @!P1 BRA `(.L_x_10) ;  /* 0x00000008008c9947 */ /* 0x000fec0003800000 */
[----:B------:R-:W-:Y:S02]  /*0960*/  ISETP.GE.AND P1, PT, R10, 0x1, PT ;  /* 0x000000010a00780c */ /* 0x000fe40003f26270 */
[----:B------:R-:W-:Y:S02]  /*0970*/  LOP3.LUT R12, R16, 0x1f, RZ, 0xc0, !PT ;  /* 0x0000001f100c7812 */ /* 0x000fe400078ec0ff */
[----:B------:R-:W-:Y:S02]  /*0980*/  MOV R8, RZ ;  /* 0x000000ff00087202 */ /* 0x000fe40000000f00 */
[----:B------:R-:W-:-:S07]  /*0990*/  MOV R5, RZ ;  /* 0x000000ff00057202 */ /* 0x000fce0000000f00 */
[----:B------:R-:W-:Y:S05]  /*09a0*/  @!P1 BRA `(.L_x_11) ;  /* 0x00000004001c9947 */ /* 0x000fea0003800000 */
[----:B------:R-:W1:Y:S01]  /*09b0*/  S2R R3, SR_CgaCtaId ;  /* 0x0000000000037919 */ /* 0x000e620000008800 */
[----:B------:R-:W-:Y:S01]  /*09c0*/  MOV R2, 0x400 ;  /* 0x0000040000027802 */ /* 0x000fe20000000f00 */
[----:B------:R-:W-:Y:S01]  /*09d0*/  IMAD.MOV.U32 R4, RZ, RZ, 0x1 ;  /* 0x00000001ff047424 */ /* 0x000fe200078e00ff */
[----:B------:R-:W-:Y:S02]  /*09e0*/  ISETP.NE.AND P2, PT, R0, RZ, PT ;  /* 0x000000ff0000720c */ /* 0x000fe40003f45270 */
[----:B-1----:R-:W-:Y:S02]  /*09f0*/  LEA R3, R3, R2, 0x18 ;  /* 0x0000000203037211 */ /* 0x002fe400078ec0ff */
[----:B------:R-:W-:-:S04]  /*0a00*/  SHF.L.U32 R2, R4, 0x1f, RZ ;  /* 0x0000001f04027819 */ /* 0x000fc800000006ff */
[----:B------:R-:W1:Y:S02]  /*0a10*/  SYNCS.PHASECHK.TRANS64.TRYWAIT P1, [R3+URZ+0x44020], R2 ;  /* 0x04402002030075a7 */ /* 0x000e64000802017f */
[----:B-1----:R-:W-:Y:S05]  /*0a20*/  @!P1 BRA `(.L_x_12) ;  /* 0x0000014000449947 */ /* 0x002fea0003800000 */
.L_x_77:
[----:B------:R-:W-:Y:S01]  /*0a30*/  MOV R5, 0x1 ;  /* 0x0000000100057802 */ /* 0x000fe20000000f00 */
[----:B------:R-:W-:Y:S06]  /*0a40*/  @P2 BRA `(.L_x_13) ;  /* 0x0000000000142947 */ /* 0x000fec0003800000 */
[----:B------:R-:W-:Y:S02]  /*0a50*/  ISETP.NE.AND P1, PT, R12, RZ, PT ;  /* 0x000000ff0c00720c */ /* 0x000fe40003f25270 */
[----:B-1----:R-:W-:-:S04]  /*0a60*/  MOV R2, 0x10000 ;  /* 0x0001000000027802 */ /* 0x002fc80000000f00 */
[----:B------:R2:W-:Y:S07]  /*0a70*/  SYNCS.ARRIVE.TRANS64 RZ, [R3+URZ+0x44000], R2 ;  /* 0x0440000203ff79a7 */ /* 0x0005ee000800003f */
[----:B------:R-:W-:Y:S05]  /*0a80*/  @!P1 BRA `(.L_x_13) ;  /* 0x0000000000049947 */ /* 0x000fea0003800000 */
[----:B------:R-:W-:Y:S01]  /*0a90*/  BPT.TRAP 0x1 ;  /* 0x000000040000795c */ /* 0x000fe20000300000 */
.L_x_13:
[----:B------:R-:W3:Y:S01]  /*0aa0*/  S2R R11, SR_CgaCtaId ;  /* 0x00000000000b7919 */ /* 0x000ee20000008800 */
[----:B------:R-:W-:Y:S01]  /*0ab0*/  R2UR UR32, R3 ;  /* 0x00000000032072ca */ /* 0x000fe200000e0000 */
[----:B------:R-:W-:Y:S01]  /*0ac0*/  ULDC.64 UR4, c[0x0][0x198] ;  /* 0x0000660000047ab9 */ /* 0x000fe20000000a00 */
[----:B-12---:R-:W-:Y:S01]  /*0ad0*/  MOV R2, 0x400 ;  /* 0x0000040000027802 */ /* 0x006fe20000000f00 */
[----:B------:R-:W-:Y:S01]  /*0ae0*/  UIADD3 UR4, UP0, UR4, 0x1f0, URZ ;  /* 0x000001f004047890 */ /* 0x000fe2000ff1e03f */
[----:B------:R-:W-:Y:S01]  /*0af0*/  MOV R3, 0x1 ;  /* 0x0000000100037802 */ /* 0x000fe20000000f00 */
[----:B------:R-:W-:Y:S01]  /*0b00*/  UMOV UR11, URZ ;  /* 0x0000003f000b7c82 */ /* 0x000fe20008000000 */
[----:B------:R-:W-:Y:S01]  /*0b10*/  UMOV UR6, 0x0 ;  /* 0x0000000000067882 */ /* 0x000fe20000000000 */
[----:B------:R-:W-:Y:S01]  /*0b20*/  UIADD3.X UR5, URZ, UR5, URZ, UP0, !UPT ;  /* 0x000000053f057290 */ /* 0x000fe200087fe43f */
[----:B------:R-:W-:Y:S01]  /*0b30*/  SHF.L.U32 R3, R3, 0x1f, RZ ;  /* 0x0000001f03037819 */ /* 0x000fe200000006ff */
[----:B------:R-:W-:Y:S01]  /*0b40*/  UMOV UR7, 0x10000000 ;  /* 0x1000000000077882 */ /* 0x000fe20000000000 */
[----:B------:R-:W-:Y:S01]  /*0b50*/  UMOV UR10, URZ ;  /* 0x0000003f000a7c82 */ /* 0x000fe20008000000 */
[----:B------:R-:W-:Y:S01]  /*0b60*/  UMOV UR12, UR36 ;  /* 0x00000024000c7c82 */ /* 0x000fe20008000000 */
[----:B------:R-:W-:Y:S01]  /*0b70*/  UMOV UR13, UR37 ;  /* 0x00000025000d7c82 */ /* 0x000fe20008000000 */
[----:B------:R-:W-:Y:S01]  /*0b80*/  UIADD3 UR8, UR32, 0x4000, URZ ;  /* 0x0000400020087890 */ /* 0x000fe2000fffe03f */
[----:B------:R-:W-:Y:S01]  /*0b90*/  ISETP.NE.AND P2, PT, R0, RZ, PT ;  /* 0x000000ff0000720c */ /* 0x000fe20003f45270 */
[----:B------:R-:W-:-:S02]  /*0ba0*/  UIADD3 UR9, UR32, 0x44000, URZ ;  /* 0x0004400020097890 */ /* 0x000fc4000fffe03f */
[----:B------:R-:W-:Y:S01]  /*0bb0*/  UIADD3 UR32, UR32, 0xc000, URZ ;  /* 0x0000c00020207890 */ /* 0x000fe2000fffe03f */
[----:B------:R-:W-:Y:S01]  /*0bc0*/  UMOV UR34, 0x40 ;  /* 0x0000004000227882 */ /* 0x000fe20000000000 */
[----:B------:R-:W-:-:S03]  /*0bd0*/  UMOV UR35, UR11 ;  /* 0x0000000b00237c82 */ /* 0x000fc60008000000 */
[----:B------:R-:W-:Y:S02]  /*0be0*/  UMOV UR33, UR9 ;  /* 0x0000000900217c82 */ /* 0x000fe40008000000 */
[----:B------:R1:W-:Y:S01]  /*0bf0*/  UTMALDG.4D [UR8], [UR4], desc[UR6] ;  /* 0x00000608040075b4 */ /* 0x0003e20008019000 */
[----:B---3--:R-:W-:Y:S01]  /*0c00*/  LEA R4, R11, R2, 0x18 ;  /* 0x000000020b047211 */ /* 0x008fe200078ec0ff */
[----:B------:R1:W-:Y:S04]  /*0c10*/  UTMALDG.4D [UR32], [UR4], desc[UR6] ;  /* 0x00000620040075b4 */ /* 0x0003e80008019000 */
[----:B------:R-:W-:-:S04]  /*0c20*/  IMAD R2, R5, 0x8, R4 ;  /* 0x0000000805027824 */ /* 0x000fc800078e0204 */
[----:B------:R-:W2:Y:S02]  /*0c30*/  SYNCS.PHASECHK.TRANS64.TRYWAIT P1, [R2+URZ+0x44020], R3 ;  /* 0x04402003020075a7 */ /* 0x000ea4000802017f */
[----:B-12---:R-:W-:Y:S05]  /*0c40*/  @!P1 BRA `(.L_x_14) ;  /* 0x0000013c00d09947 */ /* 0x006fea0003800000 */
.L_x_78:
[----:B------:R-:W-:Y:S01]  /*0c50*/  MOV R8, 0x1 ;  /* 0x0000000100087802 */ /* 0x000fe20000000f00 */
[----:B------:R-:W-:Y:S06]  /*0c60*/  @P2 BRA `(.L_x_15) ;  /* 0x0000000000142947 */ /* 0x000fec0003800000 */
[----:B------:R-:W-:Y:S02]  /*0c70*/  ISETP.NE.AND P1, PT, R12, RZ, PT ;  /* 0x000000ff0c00720c */ /* 0x000fe40003f25270 */
[----:B-1----:R-:W-:-:S04]  /*0c80*/  MOV R3, 0x10000 ;  /* 0x0001000000037802 */ /* 0x002fc80000000f00 */
[----:B------:R2:W-:Y:S07]  /*0c90*/  SYNCS.ARRIVE.TRANS64 RZ, [R2+URZ+0x44000], R3 ;  /* 0x0440000302ff79a7 */ /* 0x0005ee000800003f */
[----:B------:R-:W-:Y:S05]  /*0ca0*/  @!P1 BRA `(.L_x_15) ;  /* 0x0000000000049947 */ /* 0x000fea0003800000 */
[----:B------:R-:W-:Y:S01]  /*0cb0*/  BPT.TRAP 0x1 ;  /* 0x000000040000795c */ /* 0x000fe20000300000 */
.L_x_15:
[C---:B------:R-:W-:Y:S01]  /*0cc0*/  LEA R4, R5.reuse, R4, 0x10 ;  /* 0x0000000405047211 */ /* 0x040fe200078e80ff */
[----:B------:R-:W-:Y:S01]  /*0cd0*/  ULDC.64 UR4, c[0x0][0x198] ;  /* 0x0000660000047ab9 */ /* 0x000fe20000000a00 */
[----:B------:R-:W-:Y:S01]  /*0ce0*/  R2UR UR9, R2 ;  /* 0x00000000020972ca */ /* 0x000fe200000e0000 */
[----:B------:R-:W-:Y:S01]  /*0cf0*/  UIADD3 UR4, UP0, UR4, 0x2f0, URZ ;  /* 0x000002f004047890 */ /* 0x000fe2000ff1e03f */
[----:B------:R-:W-:Y:S01]  /*0d00*/  R2UR UR32, R4 ;  /* 0x00000000042072ca */ /* 0x000fe200000e0000 */
[----:B------:R-:W-:Y:S01]  /*0d10*/  UMOV UR11, URZ ;  /* 0x0000003f000b7c82 */ /* 0x000fe20008000000 */
[----:B------:R-:W-:Y:S01]  /*0d20*/  UMOV UR6, 0x0 ;  /* 0x0000000000067882 */ /* 0x000fe20000000000 */
[----:B------:R-:W-:Y:S01]  /*0d30*/  UIADD3.X UR5, URZ, UR5, URZ, UP0, !UPT ;  /* 0x000000053f057290 */ /* 0x000fe200087fe43f */
[----:B------:R-:W-:Y:S01]  /*0d40*/  VIADD R5, R5, 0x1 ;  /* 0x0000000105057836 */ /* 0x000fe20000000000 */
[----:B------:R-:W-:Y:S01]  /*0d50*/  UMOV UR7, 0x10000000 ;  /* 0x1000000000077882 */ /* 0x000fe20000000000 */
[----:B------:R-:W-:Y:S01]  /*0d60*/  UMOV UR10, URZ ;  /* 0x0000003f000a7c82 */ /* 0x000fe20008000000 */
[----:B------:R-:W-:Y:S01]  /*0d70*/  UMOV UR12, UR36 ;  /* 0x00000024000c7c82 */ /* 0x000fe20008000000 */
[----:B------:R-:W-:Y:S01]  /*0d80*/  UMOV UR13, UR37 ;  /* 0x00000025000d7c82 */ /* 0x000fe20008000000 */
[----:B------:R-:W-:Y:S01]  /*0d90*/  UMOV UR34, 0x40 ;  /* 0x0000004000227882 */ /* 0x000fe20000000000 */
[----:B------:R-:W-:Y:S01]  /*0da0*/  UMOV UR35, UR11 ;  /* 0x0000000b00237c82 */ /* 0x000fe20008000000 */
[----:B------:R-:W-:-:S02]  /*0db0*/  UIADD3 UR9, UR9, 0x44000, URZ ;  /* 0x0004400009097890 */ /* 0x000fc4000fffe03f */
[----:B------:R-:W-:Y:S02]  /*0dc0*/  UIADD3 UR8, UR32, 0x4000, URZ ;  /* 0x0000400020087890 */ /* 0x000fe4000fffe03f */
[----:B------:R-:W-:-:S03]  /*0dd0*/  UIADD3 UR32, UR32, 0xc000, URZ ;  /* 0x0000c00020207890 */ /* 0x000fc6000fffe03f */
[----:B------:R-:W-:-:S04]  /*0de0*/  UMOV UR33, UR9 ;  /* 0x0000000900217c82 */ /* 0x000fc80008000000 */
[----:B------:R3:W-:Y:S02]  /*0df0*/  UTMALDG.4D [UR8], [UR4], desc[UR6] ;  /* 0x00000608040075b4 */ /* 0x0007e40008019000 */
[----:B------:R3:W-:Y:S02]  /*0e00*/  UTMALDG.4D [UR32], [UR4], desc[UR6] ;  /* 0x00000620040075b4 */ /* 0x0007e40008019000 */
[----:B---3--:R-:W-:Y:S01]  /*0e10*/  NOP ;  /* 0x0000000000007918 */ /* 0x008fe20000000000 */
.L_x_11:
[----:B------:R-:W-:Y:S02]  /*0e20*/  ISETP.GE.AND P1, PT, R10, 0x101, PT ;  /* 0x000001010a00780c */ /* 0x000fe40003f26270 */
[----:B------:R-:W-:-:S11]  /*0e30*/  MOV R4, 0x1 ;  /* 0x0000000100047802 */ /* 0x000fd60000000f00 */
[----:B------:R-:W-:Y:S05]  /*0e40*/  @!P1 BRA `(.L_x_16) ;  /* 0x00000004004c9947 */ /* 0x000fea0003800000 */
[----:B-12---:R-:W1:Y:S01]  /*0e50*/  S2R R3, SR_CgaCtaId ;  /* 0x0000000000037919 */ /* 0x006e620000008800 */
[----:B------:R-:W-:Y:S02]  /*0e60*/  MOV R2, 0x400 ;  /* 0x0000040000027802 */ /* 0x000fe40000000f00 */
[----:B------:R-:W-:Y:S02]  /*0e70*/  MOV R4, 0x1 ;  /* 0x0000000100047802 */ /* 0x000fe40000000f00 */
[----:B------:R-:W-:Y:S02]  /*0e80*/  ISETP.NE.AND P2, PT, R0, RZ, PT ;  /* 0x000000ff0000720c */ /* 0x000fe40003f45270 */
[----:B------:R-:W-:Y:S02]  /*0e90*/  SHF.L.U32 R4, R4, 0x1f, RZ ;  /* 0x0000001f04047819 */ /* 0x000fe400000006ff */
[----:B-1----:R-:W-:-:S04]  /*0ea0*/  LEA R2, R3, R2, 0x18 ;  /* 0x0000000203027211 */ /* 0x002fc800078ec0ff */
[----:B------:R-:W-:-:S04]  /*0eb0*/  LEA R3, R5, R2, 0x3 ;  /* 0x0000000205037211 */ /* 0x000fc800078e18ff */
[----:B------:R-:W1:Y:S02]  /*0ec0*/  SYNCS.PHASECHK.TRANS64.TRYWAIT P1, [R3+URZ+0x44020], R4 ;  /* 0x04402004030075a7 */ /* 0x000e64000802017f */
[----:B-1----:R-:W-:Y:S05]  /*0ed0*/  @!P1 BRA `(.L_x_17) ;  /* 0x0000013c00409947 */ /* 0x002fea0003800000 */
.L_x_79:
[----:B------:R-:W-:Y:S05]  /*0ee0*/  @P2 BRA `(.L_x_18) ;  /* 0x0000000000142947 */ /* 0x000fea0003800000 */
[----:B------:R-:W-:Y:S01]  /*0ef0*/  ISETP.NE.AND P1, PT, R12, RZ, PT ;  /* 0x000000ff0c00720c */ /* 0x000fe20003f25270 */
[----:B-1----:R-:W-:-:S04]  /*0f00*/  IMAD.MOV.U32 R4, RZ, RZ, 0x10000 ;  /* 0x00010000ff047424 */ /* 0x002fc800078e00ff */
[----:B------:R2:W-:Y:S08]  /*0f10*/  SYNCS.ARRIVE.TRANS64 RZ, [R3+URZ+0x44000], R4 ;  /* 0x0440000403ff79a7 */ /* 0x0005f0000800003f */
[----:B------:R-:W-:Y:S05]  /*0f20*/  @!P1 BRA `(.L_x_18) ;  /* 0x0000000000049947 */ /* 0x000fea0003800000 */
[----:B------:R-:W-:Y:S01]  /*0f30*/  BPT.TRAP 0x1 ;  /* 0x000000040000795c */ /* 0x000fe20000300000 */
.L_x_18:
[----:B------:R-:W3:Y:S01]  /*0f40*/  S2R R11, SR_CgaCtaId ;  /* 0x00000000000b7919 */ /* 0x000ee20000008800 */
[----:B------:R-:W-:Y:S01]  /*0f50*/  LEA R2, R5, R2, 0x10 ;  /* 0x0000000205027211 */ /* 0x000fe200078e80ff */
[----:B------:R-:W-:Y:S01]  /*0f60*/  ULDC.64 UR4, c[0x0][0x198] ;  /* 0x0000660000047ab9 */ /* 0x000fe20000000a00 */
[----:B------:R-:W-:Y:S01]  /*0f70*/  R2UR UR11, R8 ;  /* 0x00000000080b72ca */ /* 0x000fe200000e0000 */
[----:B------:R-:W-:Y:S01]  /*0f80*/  UIADD3 UR4, UP0, UR4, 0x1f0, URZ ;  /* 0x000001f004047890 */ /* 0x000fe2000ff1e03f */
[----:B------:R-:W-:Y:S01]  /*0f90*/  R2UR UR9, R3 ;  /* 0x00000000030972ca */ /* 0x000fe200000e0000 */
[----:B------:R-:W-:Y:S01]  /*0fa0*/  UMOV UR6, 0x0 ;  /* 0x0000000000067882 */ /* 0x000fe20000000000 */
[----:B------:R-:W-:Y:S01]  /*0fb0*/  R2UR UR32, R2 ;  /* 0x00000000022072ca */ /* 0x000fe200000e0000 */
[----:B------:R-:W-:Y:S01]  /*0fc0*/  UIADD3.X UR5, URZ, UR5, URZ, UP0, !UPT ;  /* 0x000000053f057290 */ /* 0x000fe200087fe43f */
[----:B------:R-:W-:Y:S01]  /*0fd0*/  IADD3 R5, R5, 0x1, RZ ;  /* 0x0000000105057810 */ /* 0x000fe20007ffe0ff */
[----:B------:R-:W-:Y:S01]  /*0fe0*/  UMOV UR7, 0x10000000 ;  /* 0x1000000000077882 */ /* 0x000fe20000000000 */
[----:B------:R-:W-:Y:S01]  /*0ff0*/  MOV R2, 0x400 ;  /* 0x0000040000027802 */ /* 0x000fe20000000f00 */
[----:B------:R-:W-:Y:S01]  /*1000*/  UMOV UR10, URZ ;  /* 0x0000003f000a7c82 */ /* 0x000fe20008000000 */
[C---:B------:R-:W-:Y:S01]  /*1010*/  ISETP.NE.AND P2, PT, R5.reuse, 0x4, PT ;  /* 0x000000040500780c */ /* 0x040fe20003f45270 */
[----:B------:R-:W-:Y:S01]  /*1020*/  UMOV UR12, UR36 ;  /* 0x00000024000c7c82 */ /* 0x000fe20008000000 */
[C---:B------:R-:W-:Y:S01]  /*1030*/  ISETP.NE.AND P1, PT, R5.reuse, 0x4, PT ;  /* 0x000000040500780c */ /* 0x040fe20003f25270 */
[----:B------:R-:W-:Y:S01]  /*1040*/  USHF.L.U32 UR11, UR11, 0x8, URZ ;  /* 0x000000080b0b7899 */ /* 0x000fe2000800063f */
[----:B------:R-:W-:Y:S01]  /*1050*/  SEL R5, R5, RZ, P2 ;  /* 0x000000ff05057207 */ /* 0x000fe20001000000 */
[----:B------:R-:W-:Y:S01]  /*1060*/  UIADD3 UR9, UR9, 0x44000, URZ ;  /* 0x0004400009097890 */ /* 0x000fe2000fffe03f */
[----:B-12---:R-:W-:Y:S01]  /*1070*/  SEL R4, RZ, 0x1, !P1 ;  /* 0x00000001ff047807 */ /* 0x006fe20004800000 */
[----:B------:R-:W-:Y:S01]  /*1080*/  UIADD3 UR8, UR32, 0x4000, URZ ;  /* 0x0000400020087890 */ /* 0x000fe2000fffe03f */
[----:B------:R-:W-:Y:S01]  /*1090*/  ISETP.NE.AND P2, PT, R0, RZ, PT ;  /* 0x000000ff0000720c */ /* 0x000fe20003f45270 */
[----:B------:R-:W-:Y:S01]  /*10a0*/  UIADD3 UR32, UR32, 0xc000, URZ ;  /* 0x0000c00020207890 */ /* 0x000fe2000fffe03f */
[----:B------:R-:W-:Y:S01]  /*10b0*/  UMOV UR13, UR37 ;  /* 0x00000025000d7c82 */ /* 0x000fe20008000000 */
[----:B------:R-:W-:Y:S01]  /*10c0*/  UMOV UR34, 0x40 ;  /* 0x0000004000227882 */ /* 0x000fe20000000000 */
[----:B------:R-:W-:Y:S01]  /*10d0*/  UMOV UR33, UR9 ;  /* 0x0000000900217c82 */ /* 0x000fe20008000000 */
[----:B------:R-:W-:-:S03]  /*10e0*/  UMOV UR35, UR11 ;  /* 0x0000000b00237c82 */ /* 0x000fc60008000000 */
[----:B------:R1:W-:Y:S01]  /*10f0*/  UTMALDG.4D [UR8], [UR4], desc[UR6] ;  /* 0x00000608040075b4 */ /* 0x0003e20008019000 */
[----:B---3--:R-:W-:Y:S02]  /*1100*/  LEA R10, R11, R2, 0x18 ;  /* 0x000000020b0a7211 */ /* 0x008fe400078ec0ff */
[----:B------:R-:W-:Y:S02]  /*1110*/  SHF.L.U32 R2, R4, 0x1f, RZ ;  /* 0x0000001f04027819 */ /* 0x000fe400000006ff */
[----:B------:R-:W-:Y:S01]  /*1120*/  LEA R3, R5, R10, 0x3 ;  /* 0x0000000a05037211 */ /* 0x000fe200078e18ff */
[----:B------:R1:W-:Y:S03]  /*1130*/  UTMALDG.4D [UR32], [UR4], desc[UR6] ;  /* 0x00000620040075b4 */ /* 0x0003e60008019000 */
[----:B------:R-:W2:Y:S02]  /*1140*/  SYNCS.PHASECHK.TRANS64.TRYWAIT P1, [R3+URZ+0x44020], R2 ;  /* 0x04402002030075a7 */ /* 0x000ea4000802017f */
[----:B-12---:R-:W-:Y:S05]  /*1150*/  @!P1 BRA `(.L_x_19) ;  /* 0x0000013800b49947 */ /* 0x006fea0003800000 */
.L_x_80:
[----:B------:R-:W-:Y:S05]  /*1160*/  @P2 BRA `(.L_x_20) ;  /* 0x0000000000142947 */ /* 0x000fea0003800000 */
[----:B------:R-:W-:Y:S01]  /*1170*/  ISETP.NE.AND P1, PT, R12, RZ, PT ;  /* 0x000000ff0c00720c */ /* 0x000fe20003f25270 */
[----:B-1----:R-:W-:-:S04]  /*1180*/  IMAD.MOV.U32 R2, RZ, RZ, 0x10000 ;  /* 0x00010000ff027424 */ /* 0x002fc800078e00ff */
[----:B------:R2:W-:Y:S08]  /*1190*/  SYNCS.ARRIVE.TRANS64 RZ, [R3+URZ+0x44000], R2 ;  /* 0x0440000203ff79a7 */ /* 0x0005f0000800003f */
[----:B------:R-:W-:Y:S05]  /*11a0*/  @!P1 BRA `(.L_x_20) ;  /* 0x0000000000049947 */ /* 0x000fea0003800000 */
[----:B------:R-:W-:Y:S01]  /*11b0*/  BPT.TRAP 0x1 ;  /* 0x000000040000795c */ /* 0x000fe20000300000 */
.L_x_20:
        /* <DEDUP_REMOVED lines=10> */
[----:B------:R-:W-:Y:S01]  /*1260*/  UMOV UR10, URZ ;  /* 0x0000003f000a7c82 */ /* 0x000fe20008000000 */
[----:B------:R-:W-:Y:S01]  /*1270*/  UMOV UR12, UR36 ;  /* 0x00000024000c7c82 */ /* 0x000fe20008000000 */
[----:B------:R-:W-:Y:S01]  /*1280*/  UMOV UR13, UR37 ;  /* 0x00000025000d7c82 */ /* 0x000fe20008000000 */
[----:B------:R-:W-:Y:S01]  /*1290*/  UMOV UR34, 0x40 ;  /* 0x0000004000227882 */ /* 0x000fe20000000000 */
[C---:B------:R-:W-:Y:S01]  /*12a0*/  ISETP.NE.AND P1, PT, R5.reuse, 0x4, PT ;  /* 0x000000040500780c */ /* 0x040fe20003f25270 */
[----:B------:R-:W-:Y:S01]  /*12b0*/  USHF.L.U32 UR11, UR11, 0x8, URZ ;  /* 0x000000080b0b7899 */ /* 0x000fe2000800063f */
[----:B------:R-:W-:Y:S01]  /*12c0*/  IADD3 R8, R8, 0x1, RZ ;  /* 0x0000000108087810 */ /* 0x000fe20007ffe0ff */
[----:B------:R-:W-:Y:S01]  /*12d0*/  UIADD3 UR9, UR9, 0x44000, URZ ;  /* 0x0004400009097890 */ /* 0x000fe2000fffe03f */
[----:B-12---:R-:W-:Y:S01]  /*12e0*/  SEL R3, RZ, 0x1, P1 ;  /* 0x00000001ff037807 */ /* 0x006fe20000800000 */
[----:B------:R-:W-:Y:S01]  /*12f0*/  UIADD3 UR8, UR32, 0x4000, URZ ;  /* 0x0000400020087890 */ /* 0x000fe2000fffe03f */
[----:B------:R-:W-:Y:S01]  /*1300*/  SEL R5, R5, RZ, P1 ;  /* 0x000000ff05057207 */ /* 0x000fe20000800000 */
[----:B------:R-:W-:Y:S01]  /*1310*/  UIADD3 UR32, UR32, 0xc000, URZ ;  /* 0x0000c00020207890 */ /* 0x000fe2000fffe03f */
[----:B------:R-:W-:Y:S01]  /*1320*/  LOP3.LUT R4, R4, R3, RZ, 0x3c, !PT ;  /* 0x0000000304047212 */ /* 0x000fe200078e3cff */
[----:B------:R-:W-:Y:S01]  /*1330*/  UMOV UR35, UR11 ;  /* 0x0000000b00237c82 */ /* 0x000fe20008000000 */
[----:B------:R-:W-:-:S04]  /*1340*/  UMOV UR33, UR9 ;  /* 0x0000000900217c82 */ /* 0x000fc80008000000 */
[----:B------:R3:W-:Y:S02]  /*1350*/  UTMALDG.4D [UR8], [UR4], desc[UR6] ;  /* 0x00000608040075b4 */ /* 0x0007e40008019000 */
[----:B------:R3:W-:Y:S02]  /*1360*/  UTMALDG.4D [UR32], [UR4], desc[UR6] ;  /* 0x00000620040075b4 */ /* 0x0007e40008019000 */
[----:B---3--:R-:W-:Y:S01]  /*1370*/  NOP ;  /* 0x0000000000007918 */ /* 0x008fe20000000000 */
.L_x_16:
[----:B------:R-:W-:-:S07]  /*1380*/  VIADD R7, R7, 0xfffffffc ;  /* 0xfffffffc07077836 */ /* 0x000fce0000000000 */
.L_x_10:
[----:B------:R-:W-:Y:S05]  /*1390*/  BSYNC B0 ;  /* 0x0000000000007941 */ /* 0x000fea0003800000 */
.L_x_9:
[----:B-12---:R-:W1:Y:S01]  /*13a0*/  S2R R3, SR_CgaCtaId ;  /* 0x0000000000037919 */ /* 0x006e620000008800 */
[----:B------:R-:W-:Y:S02]  /*13b0*/  MOV R2, 0x400 ;  /* 0x0000040000027802 */ /* 0x000fe40000000f00 */
[----:B------:R-:W-:Y:S02]  /*13c0*/  SHF.L.U32 R153, RZ, 0x1f, RZ ;  /* 0x0000001fff997819 */ /* 0x000fe400000006ff */
[----:B-1----:R-:W-:-:S04]  /*13d0*/  LEA R2, R3, R2, 0x18 ;  /* 0x0000000203027211 */ /* 0x002fc800078ec0ff */
[----:B------:R-:W1:Y:S02]  /*13e0*/  SYNCS.PHASECHK.TRANS64.TRYWAIT P1, [R2+URZ+0x44040], R153 ;  /* 0x04404099020075a7 */ /* 0x000e64000802017f */
[----:B-1----:R-:W-:Y:S05]  /*13f0*/  @!P1 BRA `(.L_x_21) ;  /* 0x0000013800209947 */ /* 0x002fea0003800000 */
.L_x_81:
[----:B------:R-:W2:Y:S01]  /*1400*/  SYNCS.PHASECHK.TRANS64.TRYWAIT P1, [R2+URZ+0x44000], R153 ;  /* 0x04400099020075a7 */ /* 0x000ea2000802017f */
[----:B------:R-:W-:-:S04]  /*1410*/  SHF.R.S32.HI R3, RZ, 0x1f, R0 ;  /* 0x0000001fff037819 */ /* 0x000fc80000011400 */
[----:B------:R-:W-:-:S04]  /*1420*/  LEA.HI R3, R3, R0, RZ, 0x2 ;  /* 0x0000000003037211 */ /* 0x000fc800078f10ff */
[----:B------:R-:W-:-:S04]  /*1430*/  LOP3.LUT R3, R3, 0x7ffffffc, RZ, 0xc0, !PT ;  /* 0x7ffffffc03037812 */ /* 0x000fc800078ec0ff */
[----:B------:R-:W-:Y:S02]  /*1440*/  IADD3 R10, -R3, R0, RZ ;  /* 0x00000000030a7210 */ /* 0x000fe40007ffe1ff */
[----:B------:R-:W-:Y:S02]  /*1450*/  MOV R3, RZ ;  /* 0x000000ff00037202 */ /* 0x000fe40000000f00 */
[----:B------:R-:W-:Y:S01]  /*1460*/  SHF.L.U32 R10, R10, 0x1, RZ ;  /* 0x000000010a0a7819 */ /* 0x000fe200000006ff */
[----:B--2---:R-:W-:Y:S06]  /*1470*/  @!P1 BRA `(.L_x_22) ;  /* 0x0000013800149947 */ /* 0x004fec0003800000 */
.L_x_82:
[----:B------:R-:W-:Y:S05]  /*1480*/  WARPSYNC.ALL ;  /* 0x0000000000007948 */ /* 0x000fea0003800000 */
[C---:B------:R-:W-:Y:S01]  /*1490*/  R2UR UR23, R2.reuse ;  /* 0x00000000021772ca */ /* 0x040fe200000e0000 */
[----:B------:R-:W-:Y:S01]  /*14a0*/  WARPGROUP.ARRIVE ;  /* 0x00000000000079c5 */ /* 0x000fe20000000000 */
[----:B------:R-:W-:Y:S01]  /*14b0*/  R2UR UR4, R2 ;  /* 0x00000000020472ca */ /* 0x000fe200000e0000 */
[----:B------:R-:W-:Y:S01]  /*14c0*/  UMOV UR57, 0x40000040 ;  /* 0x4000004000397882 */ /* 0x000fe20000000000 */
[----:B------:R-:W-:Y:S01]  /*14d0*/  UMOV UR7, 0x40000040 ;  /* 0x4000004000077882 */ /* 0x000fe20000000000 */
[----:B------:R-:W-:Y:S01]  /*14e0*/  UMOV UR5, UR57 ;  /* 0x0000003900057c82 */ /* 0x000fe20008000000 */
[----:B------:R-:W-:Y:S01]  /*14f0*/  UMOV UR53, 0x40000040 ;  /* 0x4000004000357882 */ /* 0x000fe20000000000 */
[----:B------:R-:W-:Y:S01]  /*1500*/  UMOV UR55, 0x40000040 ;  /* 0x4000004000377882 */ /* 0x000fe20000000000 */
[----:B------:R-:W-:Y:S01]  /*1510*/  UMOV UR49, 0x40000040 ;  /* 0x4000004000317882 */ /* 0x000fe20000000000 */
[----:B------:R-:W-:Y:S01]  /*1520*/  UMOV UR51, 0x40000040 ;  /* 0x4000004000337882 */ /* 0x000fe20000000000 */
[----:B------:R-:W-:Y:S01]  /*1530*/  UMOV UR45, 0x40000040 ;  /* 0x40000040002d7882 */ /* 0x000fe20000000000 */
[----:B------:R-:W-:Y:S01]  /*1540*/  UMOV UR47, 0x40000040 ;  /* 0x40000040002f7882 */ /* 0x000fe20000000000 */
[----:B------:R-:W-:Y:S01]  /*1550*/  UMOV UR41, 0x40000040 ;  /* 0x4000004000297882 */ /* 0x000fe20000000000 */
[----:B------:R-:W-:Y:S01]  /*1560*/  UIADD3 UR23, UR23, 0x4000, URZ ;  /* 0x0000400017177890 */ /* 0x000fe2000fffe03f */
[C---:B------:R-:W-:Y:S01]  /*1570*/  VIADD R11, R10.reuse, 0x1 ;  /* 0x000000010a0b7836 */ /* 0x040fe20000000000 */
[----:B------:R-:W-:Y:S01]  /*1580*/  USHF.R.U32.HI UR4, URZ, 0x4, UR4 ;  /* 0x000000043f047899 */ /* 0x000fe20008011604 */
[C---:B------:R-:W-:Y:S01]  /*1590*/  IADD3 R12, R10.reuse, 0x8, RZ ;  /* 0x000000080a0c7810 */ /* 0x040fe20007ffe0ff */
[----:B------:R-:W-:Y:S01]  /*15a0*/  USHF.R.U32.HI UR23, URZ, 0x4, UR23 ;  /* 0x000000043f177899 */ /* 0x000fe20008011617 */
[----:B------:R-:W-:Y:S01]  /*15b0*/  VIADD R18, R10, 0xa1 ;  /* 0x000000a10a127836 */ /* 0x000fe20000000000 */
[----:B------:R-:W-:-:S02]  /*15c0*/  ULOP3.LUT UR4, UR4, 0x3fff, URZ, 0xc0, !UPT ;  /* 0x00003fff04047892 */ /* 0x000fc4000f8ec03f */
[----:B------:R-:W-:Y:S02]  /*15d0*/  ULOP3.LUT UR23, UR23, 0x3fff, URZ, 0xc0, !UPT ;  /* 0x00003fff17177892 */ /* 0x000fe4000f8ec03f */
[----:B------:R-:W-:Y:S02]  /*15e0*/  ULOP3.LUT UR56, UR4, 0x10000, URZ, 0xfc, !UPT ;  /* 0x0001000004387892 */ /* 0x000fe4000f8efc3f */
[----:B------:R-:W-:Y:S02]  /*15f0*/  ULOP3.LUT UR38, UR23, 0x10000, URZ, 0xfc, !UPT ;  /* 0x0001000017267892 */ /* 0x000fe4000f8efc3f */
[----:B------:R-:W-:Y:S02]  /*1600*/  UIADD3 UR52, UR56, 0x2, URZ ;  /* 0x0000000238347890 */ /* 0x000fe4000fffe03f */
[----:B------:R-:W-:Y:S01]  /*1610*/  UIADD3 UR54, UR38, 0x2, URZ ;  /* 0x0000000226367890 */ /* 0x000fe2000fffe03f */
[----:B------:R-:W-:Y:S02]  /*1620*/  UMOV UR4, UR56 ;  /* 0x0000003800047c82 */ /* 0x000fe40008000000 */
[----:B------:R-:W-:Y:S01]  /*1630*/  UMOV UR6, UR38 ;  /* 0x0000002600067c82 */ /* 0x000fe20008000000 */
[----:B------:R-:W-:Y:S01]  /*1640*/  UIADD3 UR48, UR56, 0x4, URZ ;  /* 0x0000000438307890 */ /* 0x000fe2000fffe03f */
[----:B------:R-:W-:Y:S01]  /*1650*/  HGMMA.64x256x16.F32.BF16 R24, gdesc[UR4], RZ, !UPT, gsb0 ;  /* 0x03e00000041879f0 */ /* 0x000fe2000c0018ff */
[----:B------:R-:W-:-:S02]  /*1660*/  UIADD3 UR50, UR38, 0x4, URZ ;  /* 0x0000000426327890 */ /* 0x000fc4000fffe03f */
[----:B------:R-:W-:Y:S02]  /*1670*/  UIADD3 UR44, UR56, 0x6, URZ ;  /* 0x00000006382c7890 */ /* 0x000fe4000fffe03f */
[----:B------:R-:W-:Y:S02]  /*1680*/  UIADD3 UR46, UR38, 0x6, URZ ;  /* 0x00000006262e7890 */ /* 0x000fe4000fffe03f */
[----:B------:R-:W-:Y:S02]  /*1690*/  UIADD3 UR40, UR56, 0x200, URZ ;  /* 0x0000020038287890 */ /* 0x000fe4000fffe03f */
[----:B------:R-:W-:Y:S01]  /*16a0*/  UIADD3 UR42, UR38, 0x800, URZ ;  /* 0x00000800262a7890 */ /* 0x000fe2000fffe03f */
[----:B------:R-:W-:Y:S01]  /*16b0*/  UMOV UR43, 0x40000040 ;  /* 0x40000040002b7882 */ /* 0x000fe20000000000 */
[----:B------:R-:W-:Y:S02]  /*16c0*/  UIADD3 UR28, UR56, 0x202, URZ ;  /* 0x00000202381c7890 */ /* 0x000fe4000fffe03f */
[----:B------:R-:W-:Y:S01]  /*16d0*/  UIADD3 UR30, UR38, 0x802, URZ ;  /* 0x00000802261e7890 */ /* 0x000fe2000fffe03f */
[----:B------:R-:W-:Y:S01]  /*16e0*/  UMOV UR29, 0x40000040 ;  /* 0x40000040001d7882 */ /* 0x000fe20000000000 */
[----:B------:R-:W-:Y:S01]  /*16f0*/  UMOV UR31, 0x40000040 ;  /* 0x40000040001f7882 */ /* 0x000fe20000000000 */
[----:B------:R-:W-:-:S02]  /*1700*/  UIADD3 UR24, UR56, 0x204, URZ ;  /* 0x0000020438187890 */ /* 0x000fc4000fffe03f */
[----:B------:R-:W-:Y:S01]  /*1710*/  UIADD3 UR26, UR38, 0x804, URZ ;  /* 0x00000804261a7890 */ /* 0x000fe2000fffe03f */
[----:B------:R-:W-:Y:S01]  /*1720*/  UMOV UR25, 0x40000040 ;  /* 0x4000004000197882 */ /* 0x000fe20000000000 */
[----:B------:R-:W-:Y:S01]  /*1730*/  UMOV UR27, 0x40000040 ;  /* 0x40000040001b7882 */ /* 0x000fe20000000000 */
[----:B------:R-:W-:Y:S02]  /*1740*/  UIADD3 UR4, UR56, 0x206, URZ ;  /* 0x0000020638047890 */ /* 0x000fe4000fffe03f */
[----:B------:R-:W-:Y:S01]  /*1750*/  UIADD3 UR6, UR38, 0x806, URZ ;  /* 0x0000080626067890 */ /* 0x000fe2000fffe03f */
[----:B------:R-:W-:Y:S01]  /*1760*/  UMOV UR5, 0x40000040 ;  /* 0x4000004000057882 */ /* 0x000fe20000000000 */
[----:B------:R-:W-:Y:S01]  /*1770*/  UMOV UR7, 0x40000040 ;  /* 0x4000004000077882 */ /* 0x000fe20000000000 */
[----:B------:R-:W-:Y:S01]  /*1780*/  ULDC UR8, c[0x0][0x28c] ;  /* 0x0000a30000087ab9 */ /* 0x000fe20000000800 */
        /* <DEDUP_REMOVED lines=23> */
[----:B------:R-:W-:-:S02]  /*1900*/  WARPGROUP.DEPBAR.LE gsb0, 0x0 ;  /* 0x00008000000079c5 */ /* 0x000fc40000010000 */
[----:B------:R-:W-:-:S06]  /*1910*/  WARPGROUP.ARRIVE ;  /* 0x00000000000079c5 */ /* 0x000fcc0000000000 */
[----:B------:R-:W-:Y:S01]  /*1920*/  HGMMA.64x256x16.F32.BF16 R24, gdesc[UR52], R24, gsb0 ;  /* 0x03e00000341879f0 */ /* 0x000fe20008001818 */
[----:B------:R-:W-:Y:S01]  /*1930*/  ULDC UR55, c[0x0][0x604] ;  /* 0x0001810000377ab9 */ /* 0x000fe20000000800 */
[----:B------:R-:W-:Y:S01]  /*1940*/  ULDC UR54, c[0x0][0x604] ;  /* 0x0001810000367ab9 */ /* 0x000fe20000000800 */
[----:B------:R-:W-:Y:S02]  /*1950*/  WARPGROUP.DEPBAR.LE gsb0, 0x0 ;  /* 0x00008000000079c5 */ /* 0x000fe40000010000 */
[----:B------:R-:W-:-:S15]  /*1960*/  WARPGROUP.ARRIVE ;  /* 0x00000000000079c5 */ /* 0x000fde0000000000 */
[----:B------:R-:W-:-:S08]  /*1970*/  NOP ;  /* 0x0000000000007918 */ /* 0x000fd00000000000 */
        /* <DEDUP_REMOVED lines=33> */
[----:B------:R-:W-:Y:S01]  /*1b90*/  ISETP.GE.AND P3, PT, R11, UR6, PT ;  /* 0x000000060b007c0c */ /* 0x000fe2000bf66270 */
[----:B------:R-:W-:Y:S01]  /*1ba0*/  ULDC UR6, c[0x0][0x28c] ;  /* 0x0000a30000067ab9 */ /* 0x000fe20000000800 */
[----:B------:R-:W-:Y:S02]  /*1bb0*/  IADD3 R11, R10, 0x9, RZ ;  /* 0x000000090a0b7810 */ /* 0x000fe40007ffe0ff */
[----:B------:R-:W-:Y:S01]  /*1bc0*/  ISETP.GE.AND P4, PT, R12, UR7, PT ;  /* 0x000000070c007c0c */ /* 0x000fe2000bf86270 */
[----:B------:R-:W-:Y:S01]  /*1bd0*/  ULDC UR7, c[0x0][0x28c] ;  /* 0x0000a30000077ab9 */ /* 0x000fe20000000800 */
[----:B------:R-:W-:Y:S01]  /*1be0*/  ISETP.GE.AND P5, PT, R11, UR6, PT ;  /* 0x000000060b007c0c */ /* 0x000fe2000bfa6270 */
[C---:B------:R-:W-:Y:S01]  /*1bf0*/  VIADD R11, R10.reuse, 0x11 ;  /* 0x000000110a0b7836 */ /* 0x040fe20000000000 */
[----:B------:R-:W-:Y:S01]  /*1c00*/  ULDC UR6, c[0x0][0x28c] ;  /* 0x0000a30000067ab9 */ /* 0x000fe20000000800 */
[----:B------:R-:W-:-:S03]  /*1c10*/  IADD3 R12, R10, 0x10, RZ ;  /* 0x000000100a0c7810 */ /* 0x000fc60007ffe0ff */
[----:B------:R-:W-:Y:S01]  /*1c20*/  ISETP.GE.AND P1, PT, R11, UR6, PT ;  /* 0x000000060b007c0c */ /* 0x000fe2000bf26270 */
[----:B------:R-:W-:Y:S01]  /*1c30*/  ULDC UR6, c[0x0][0x28c] ;  /* 0x0000a30000067ab9 */ /* 0x000fe20000000800 */
[----:B------:R-:W-:Y:S02]  /*1c40*/  IADD3 R11, R10, 0x19, RZ ;  /* 0x000000190a0b7810 */ /* 0x000fe40007ffe0ff */
[----:B------:R-:W-:Y:S01]  /*1c50*/  ISETP.GE.AND P6, PT, R12, UR7, PT ;  /* 0x000000070c007c0c */ /* 0x000fe2000bfc6270 */
[----:B------:R-:W-:Y:S01]  /*1c60*/  ULDC UR7, c[0x0][0x28c] ;  /* 0x0000a30000077ab9 */ /* 0x000fe20000000800 */
[----:B------:R-:W-:-:S04]  /*1c70*/  IADD3 R12, R10, 0x18, RZ ;  /* 0x000000180a0c7810 */ /* 0x000fc80007ffe0ff */
[----:B------:R-:W-:Y:S01]  /*1c80*/  ISETP.GE.AND P2, PT, R12, UR7, PT ;  /* 0x000000070c007c0c */ /* 0x000fe2000bf46270 */
[----:B------:R-:W-:Y:S01]  /*1c90*/  ULDC UR7, c[0x0][0x28c] ;  /* 0x0000a30000077ab9 */ /* 0x000fe20000000800 */
[C---:B------:R-:W-:Y:S01]  /*1ca0*/  IADD3 R12, R10.reuse, 0x30, RZ ;  /* 0x000000300a0c7810 */ /* 0x040fe20007ffe0ff */
[----:B------:R-:W-:Y:S02]  /*1cb0*/  WARPGROUP.DEPBAR.LE gsb0, 0x0 ;  /* 0x00008000000079c5 */ /* 0x000fe40000010000 */
[----:B------:R-:W-:Y:S02]  /*1cc0*/  FSEL R13, R25, -INF , !P3 ;  /* 0xff800000190d7808 */ /* 0x000fe40005800000 */
[----:B------:R-:W-:Y:S02]  /*1cd0*/  FSEL R27, R27, -INF , !P3 ;  /* 0xff8000001b1b7808 */ /* 0x000fe40005800000 */
[----:B------:R-:W-:Y:S01]  /*1ce0*/  ISETP.GE.AND P3, PT, R11, UR6, PT ;  /* 0x000000060b007c0c */ /* 0x000fe2000bf66270 */
[----:B------:R-:W-:Y:S01]  /*1cf0*/  ULDC UR6, c[0x0][0x28c] ;  /* 0x0000a30000067ab9 */ /* 0x000fe20000000800 */
[----:B------:R-:W-:-:S02]  /*1d00*/  IADD3 R11, R10, 0x20, RZ ;  /* 0x000000200a0b7810 */ /* 0x000fc40007ffe0ff */
[----:B------:R-:W-:Y:S02]  /*1d10*/  FSEL R14, R28, -INF , !P4 ;  /* 0xff8000001c0e7808 */ /* 0x000fe40006000000 */
[----:B------:R-:W-:Y:S02]  /*1d20*/  FSEL R30, R30, -INF , !P4 ;  /* 0xff8000001e1e7808 */ /* 0x000fe40006000000 */
[----:B------:R-:W-:Y:S01]  /*1d30*/  ISETP.GE.AND P4, PT, R11, UR6, PT ;  /* 0x000000060b007c0c */ /* 0x000fe2000bf86270 */
[C---:B------:R-:W-:Y:S01]  /*1d40*/  VIADD R11, R10.reuse, 0x21 ;  /* 0x000000210a0b7836 */ /* 0x040fe20000000000 */
[----:B------:R-:W-:Y:S01]  /*1d50*/  ULDC UR6, c[0x0][0x28c] ;  /* 0x0000a30000067ab9 */ /* 0x000fe20000000800 */
        /* <DEDUP_REMOVED lines=8> */
[----:B------:R-:W-:Y:S01]  /*1de0*/  ULDC UR6, c[0x0][0x28c] ;  /* 0x0000a30000067ab9 */ /* 0x000fe20000000800 */
[----:B------:R-:W-:Y:S02]  /*1df0*/  IADD3 R11, R10, 0x29, RZ ;  /* 0x000000290a0b7810 */ /* 0x000fe40007ffe0ff */
[----:B------:R-:W-:Y:S02]  /*1e00*/  FSEL R20, R33, -INF , !P1 ;  /* 0xff80000021147808 */ /* 0x000fe40004800000 */
[----:B------:R-:W-:-:S02]  /*1e10*/  FSEL R35, R35, -INF , !P1 ;  /* 0xff80000023237808 */ /* 0x000fc40004800000 */
[----:B------:R-:W-:Y:S01]  /*1e20*/  ISETP.GE.AND P1, PT, R11, UR6, PT ;  /* 0x000000060b007c0c */ /* 0x000fe2000bf26270 */
[----:B------:R-:W-:Y:S01]  /*1e30*/  ULDC UR6, c[0x0][0x28c] ;  /* 0x0000a30000067ab9 */ /* 0x000fe20000000800 */
[----:B------:R-:W-:Y:S02]  /*1e40*/  FSEL R178, R36, -INF , !P2 ;  /* 0xff80000024b27808 */ /* 0x000fe40005000000 */
[----:B------:R-:W-:Y:S02]  /*1e50*/  FSEL R11, R38, -INF , !P2 ;  /* 0xff800000260b7808 */ /* 0x000fe40005000000 */
[----:B------:R-:W-:Y:S01]  /*1e60*/  ISETP.GE.AND P2, PT, R12, UR6, PT ;  /* 0x000000060c007c0c */ /* 0x000fe2000bf46270 */
[----:B------:R-:W-:Y:S01]  /*1e70*/  VIADD R12, R10, 0x31 ;  /* 0x000000310a0c7836 */ /* 0x000fe20000000000 */
[----:B------:R-:W-:Y:S01]  /*1e80*/  ULDC UR6, c[0x0][0x28c] ;  /* 0x0000a30000067ab9 */ /* 0x000fe20000000800 */
[----:B------:R-:W-:Y:S02]  /*1e90*/  FSEL R37, R37, -INF , !P3 ;  /* 0xff80000025257808 */ /* 0x000fe40005800000 */
[----:B------:R-:W-:-:S02]  /*1ea0*/  FSEL R21, R39, -INF , !P3 ;  /* 0xff80000027157808 */ /* 0x000fc40005800000 */
[----:B------:R-:W-:Y:S01]  /*1eb0*/  ISETP.GE.AND P3, PT, R12, UR6, PT ;  /* 0x000000060c007c0c */ /* 0x000fe2000bf66270 */
[----:B------:R-:W-:Y:S01]  /*1ec0*/  ULDC UR6, c[0x0][0x28c] ;  /* 0x0000a30000067ab9 */ /* 0x000fe20000000800 */
[----:B------:R-:W-:Y:S02]  /*1ed0*/  IADD3 R12, R10, 0x38, RZ ;  /* 0x000000380a0c7810 */ /* 0x000fe40007ffe0ff */
        /* <DEDUP_REMOVED lines=13> */
[----:B------:R-:W-:Y:S01]  /*1fb0*/  VIADD R12, R10, 0x41 ;  /* 0x000000410a0c7836 */ /* 0x000fe20000000000 */
[----:B------:R-:W-:Y:S01]  /*1fc0*/  ULDC UR6, c[0x0][0x28c] ;  /* 0x0000a30000067ab9 */ /* 0x000fe20000000800 */
[----:B------:R-:W-:Y:S02]  /*1fd0*/  FSEL R180, R45, -INF , !P1 ;  /* 0xff8000002db47808 */ /* 0x000fe40004800000 */
[----:B------:R-:W-:Y:S02]  /*1fe0*/  FSEL R22, R47, -INF , !P1 ;  /* 0xff8000002f167808 */ /* 0x000fe40004800000 */
[----:B------:R-:W-:Y:S01]  /*1ff0*/  ISETP.GE.AND P1, PT, R12, UR6, PT ;  /* 0x000000060c007c0c */ /* 0x000fe2000bf26270 */
[----:B------:R-:W-:Y:S01]  /*2000*/  ULDC UR6, c[0x0][0x28c] ;  /* 0x0000a30000067ab9 */ /* 0x000fe20000000800 */
[----:B------:R-:W-:Y:S02]  /*2010*/  IADD3 R12, R10, 0x48, RZ ;  /* 0x000000480a0c7810 */ /* 0x000fe40007ffe0ff */
[----:B------:R-:W-:-:S02]  /*2020*/  FSEL R47, R48, -INF , !P2 ;  /* 0xff800000302f7808 */ /* 0x000fc40005000000 */
[----:B------:R-:W-:Y:S02]  /*2030*/  FSEL R23, R50, -INF , !P2 ;  /* 0xff80000032177808 */ /* 0x000fe40005000000 */
        /* <DEDUP_REMOVED lines=11> */
[----:B------:R-:W-:Y:S01]  /*20f0*/  VIADD R12, R10, 0x51 ;  /* 0x000000510a0c7836 */ /* 0x000fe20000000000 */
        /* <DEDUP_REMOVED lines=19> */
[----:B------:R-:W-:Y:S01]  /*2230*/  VIADD R12, R10, 0x61 ;  /* 0x000000610a0c7836 */ /* 0x000fe20000000000 */
[----:B------:R-:W-:Y:S01]  /*2240*/  ULDC UR6, c[0x0][0x28c] ;  /* 0x0000a30000067ab9 */ /* 0x000fe20000000800 */
        /* <DEDUP_REMOVED lines=74> */
[----:B------:R-:W-:Y:S02]  /*26f0*/  FSEL R83, R92, -INF , !P6 ;  /* 0xff8000005c537808 */ /* 0x000fe40007000000 */
[----:B------:R-:W-:Y:S02]  /*2700*/  FSEL R89, R94, -INF , !P6 ;  /* 0xff8000005e597808 */ /* 0x000fe40007000000 */
[C---:B------:R-:W-:Y:S01]  /*2710*/  ISETP.GE.AND P6, PT, R10.reuse, UR6, PT ;  /* 0x000000060a007c0c */ /* 0x040fe2000bfc6270 */
[----:B------:R-:W-:Y:S01]  /*2720*/  ULDC UR6, c[0x0][0x28c] ;  /* 0x0000a30000067ab9 */ /* 0x000fe20000000800 */
[----:B------:R-:W-:-:S02]  /*2730*/  IADD3 R12, R10, 0xa0, RZ ;  /* 0x000000a00a0c7810 */ /* 0x000fc40007ffe0ff */
[----:B------:R-:W-:Y:S02]  /*2740*/  FSEL R182, R24, -INF , !P6 ;  /* 0xff80000018b67808 */ /* 0x000fe40007000000 */
[----:B------:R-:W-:Y:S02]  /*2750*/  FSEL R48, R26, -INF , !P6 ;  /* 0xff8000001a307808 */ /* 0x000fe40007000000 */
[----:B------:R-:W-:Y:S02]  /*2760*/  FMNMX R19, R182, R13, !PT ;  /* 0x0000000db6137209 */ /* 0x000fe40007800000 */
[----:B------:R-:W-:Y:S02]  /*2770*/  FMNMX R33, R48, R27, !PT ;  /* 0x0000001b30217209 */ /* 0x000fe40007800000 */
[----:B------:R-:W-:Y:S02]  /*2780*/  FSEL R86, R93, -INF , !P1 ;  /* 0xff8000005d567808 */ /* 0x000fe40004800000 */
[----:B------:R-:W-:-:S02]  /*2790*/  FSEL R92, R95, -INF , !P1 ;  /* 0xff8000005f5c7808 */ /* 0x000fc40004800000 */
[----:B------:R-:W-:Y:S01]  /*27a0*/  ISETP.GE.AND P6, PT, R12, UR7, PT ;  /* 0x000000070c007c0c */ /* 0x000fe2000bfc6270 */
[----:B------:R-:W-:Y:S01]  /*27b0*/  ULDC UR7, c[0x0][0x604] ;  /* 0x0001810000077ab9 */ /* 0x000fe20000000800 */
[----:B------:R-:W-:Y:S01]  /*27c0*/  ISETP.GE.AND P1, PT, R18, UR8, PT ;  /* 0x0000000812007c0c */ /* 0x000fe2000bf26270 */
[----:B------:R-:W-:Y:S01]  /*27d0*/  ULDC UR8, c[0x0][0x604] ;  /* 0x0001810000087ab9 */ /* 0x000fe20000000800 */
[----:B------:R-:W-:Y:S02]  /*27e0*/  FMNMX R12, R14, R19, !PT ;  /* 0x000000130e0c7209 */ /* 0x000fe40007800000 */
[----:B------:R-:W-:Y:S02]  /*27f0*/  FMNMX R18, R30, R33, !PT ;  /* 0x000000211e127209 */ /* 0x000fe40007800000 */
[----:B------:R-:W-:Y:S02]  /*2800*/  FMNMX R12, R177, R12, !PT ;  /* 0x0000000cb10c7209 */ /* 0x000fe40007800000 */
[----:B------:R-:W-:-:S02]  /*2810*/  FMNMX R19, R31, R18, !PT ;  /* 0x000000121f137209 */ /* 0x000fc40007800000 */
[----:B------:R-:W-:Y:S02]  /*2820*/  IADD3 R26, R10, 0xa8, RZ ;  /* 0x000000a80a1a7810 */ /* 0x000fe40007ffe0ff */
[----:B------:R-:W-:Y:S02]  /*2830*/  FMNMX R33, R15, R12, !PT ;  /* 0x0000000c0f217209 */ /* 0x000fe40007800000 */
[----:B------:R-:W-:Y:S02]  /*2840*/  FMNMX R12, R34, R19, !PT ;  /* 0x00000013220c7209 */ /* 0x000fe40007800000 */
[----:B------:R-:W-:Y:S02]  /*2850*/  FSEL R87, R96, -INF , !P2 ;  /* 0xff80000060577808 */ /* 0x000fe40005000000 */
[----:B------:R-:W-:Y:S02]  /*2860*/  FSEL R24, R98, -INF , !P2 ;  /* 0xff80000062187808 */ /* 0x000fe40005000000 */
[----:B------:R-:W-:-:S02]  /*2870*/  IADD3 R18, R10, 0xa9, RZ ;  /* 0x000000a90a127810 */ /* 0x000fc40007ffe0ff */
[----:B------:R-:W-:Y:S01]  /*2880*/  ISETP.GE.AND P2, PT, R26, UR6, PT ;  /* 0x000000061a007c0c */ /* 0x000fe2000bf46270 */
[----:B------:R-:W-:Y:S01]  /*2890*/  ULDC UR6, c[0x0][0x28c] ;  /* 0x0000a30000067ab9 */ /* 0x000fe20000000800 */
[----:B------:R-:W-:Y:S02]  /*28a0*/  FMNMX R33, R20, R33, !PT ;  /* 0x0000002114217209 */ /* 0x000fe40007800000 */
[----:B------:R-:W-:Y:S02]  /*28b0*/  FMNMX R12, R35, R12, !PT ;  /* 0x0000000c230c7209 */ /* 0x000fe40007800000 */
[----:B------:R-:W-:Y:S02]  /*28c0*/  FSEL R186, R97, -INF , !P3 ;  /* 0xff80000061ba7808 */ /* 0x000fe40005800000 */
[----:B------:R-:W-:Y:S02]  /*28d0*/  FSEL R26, R99, -INF , !P3 ;  /* 0xff800000631a7808 */ /* 0x000fe40005800000 */
[----:B------:R-:W-:Y:S01]  /*28e0*/  ISETP.GE.AND P3, PT, R18, UR6, PT ;  /* 0x0000000612007c0c */ /* 0x000fe2000bf66270 */
[----:B------:R-:W-:Y:S01]  /*28f0*/  ULDC UR6, c[0x0][0x28c] ;  /* 0x0000a30000067ab9 */ /* 0x000fe20000000800 */
[----:B------:R-:W-:-:S02]  /*2900*/  FMNMX R18, R178, R33, !PT ;  /* 0x00000021b2127209 */ /* 0x000fc40007800000 */
[----:B------:R-:W-:Y:S02]  /*2910*/  FMNMX R12, R11, R12, !PT ;  /* 0x0000000c0b0c7209 */ /* 0x000fe40007800000 */
[----:B------:R-:W-:Y:S02]  /*2920*/  FMNMX R19, R37, R18, !PT ;  /* 0x0000001225137209 */ /* 0x000fe40007800000 */
[----:B------:R-:W-:Y:S02]  /*2930*/  FMNMX R33, R21, R12, !PT ;  /* 0x0000000c15217209 */ /* 0x000fe40007800000 */
[----:B------:R-:W-:Y:S02]  /*2940*/  FMNMX R19, R40, R19, !PT ;  /* 0x0000001328137209 */ /* 0x000fe40007800000 */
[----:B------:R-:W-:Y:S02]  /*2950*/  FMNMX R12, R42, R33, !PT ;  /* 0x000000212a0c7209 */ /* 0x000fe40007800000 */
[----:B------:R-:W-:-:S02]  /*2960*/  IADD3 R51, R10, 0xb0, RZ ;  /* 0x000000b00a337810 */ /* 0x000fc40007ffe0ff */
[----:B------:R-:W-:Y:S02]  /*2970*/  FMNMX R18, R38, R19, !PT ;  /* 0x0000001326127209 */ /* 0x000fe40007800000 */
[----:B------:R-:W-:Y:S01]  /*2980*/  FMNMX R19, R43, R12, !PT ;  /* 0x0000000c2b137209 */ /* 0x000fe20007800000 */
[----:B------:R-:W-:Y:S01]  /*2990*/  VIADD R12, R10, 0xb1 ;  /* 0x000000b10a0c7836 */ /* 0x000fe20000000000 */
[----:B------:R-:W-:Y:S02]  /*29a0*/  FSEL R100, R100, -INF , !P4 ;  /* 0xff80000064647808 */ /* 0x000fe40006000000 */
[----:B------:R-:W-:Y:S02]  /*29b0*/  FSEL R154, R102, -INF , !P4 ;  /* 0xff800000669a7808 */ /* 0x000fe40006000000 */
[----:B------:R-:W-:Y:S01]  /*29c0*/  ISETP.GE.AND P4, PT, R51, UR6, PT ;  /* 0x0000000633007c0c */ /* 0x000fe2000bf86270 */
[----:B------:R-:W-:Y:S01]  /*29d0*/  ULDC UR6, c[0x0][0x28c] ;  /* 0x0000a30000067ab9 */ /* 0x000fe20000000800 */
[----:B------:R-:W-:-:S02]  /*29e0*/  FMNMX R33, R39, R18, !PT ;  /* 0x0000001227217209 */ /* 0x000fc40007800000 */
[----:B------:R-:W-:Y:S02]  /*29f0*/  FSEL R101, R101, -INF , !P5 ;  /* 0xff80000065657808 */ /* 0x000fe40006800000 */
[----:B------:R-:W-:Y:S02]  /*2a00*/  FMNMX R19, R46, R19, !PT ;  /* 0x000000132e137209 */ /* 0x000fe40007800000 */
[----:B------:R-:W-:Y:S02]  /*2a10*/  FSEL R155, R103, -INF , !P5 ;  /* 0xff800000679b7808 */ /* 0x000fe40006800000 */
[----:B------:R-:W-:Y:S01]  /*2a20*/  ISETP.GE.AND P5, PT, R12, UR6, PT ;  /* 0x000000060c007c0c */ /* 0x000fe2000bfa6270 */
[----:B------:R-:W-:Y:S01]  /*2a30*/  ULDC UR6, c[0x0][0x28c] ;  /* 0x0000a30000067ab9 */ /* 0x000fe20000000800 */
[----:B------:R-:W-:Y:S02]  /*2a40*/  FMNMX R12, R180, R33, !PT ;  /* 0x00000021b40c7209 */ /* 0x000fe40007800000 */
[----:B------:R-:W-:-:S02]  /*2a50*/  FMNMX R18, R22, R19, !PT ;  /* 0x0000001316127209 */ /* 0x000fc40007800000 */
[----:B------:R-:W-:Y:S02]  /*2a60*/  FMNMX R12, R47, R12, !PT ;  /* 0x0000000c2f0c7209 */ /* 0x000fe40007800000 */
[----:B------:R-:W-:Y:S02]  /*2a70*/  FMNMX R18, R23, R18, !PT ;  /* 0x0000001217127209 */ /* 0x000fe40007800000 */
[----:B------:R-:W-:Y:S02]  /*2a80*/  FMNMX R19, R49, R12, !PT ;  /* 0x0000000c31137209 */ /* 0x000fe40007800000 */
[----:B------:R-:W-:Y:S02]  /*2a90*/  FMNMX R33, R25, R18, !PT ;  /* 0x0000001219217209 */ /* 0x000fe40007800000 */
[----:B------:R-:W-:Y:S02]  /*2aa0*/  FMNMX R12, R52, R19, !PT ;  /* 0x00000013340c7209 */ /* 0x000fe40007800000 */
[----:B------:R-:W-:-:S02]  /*2ab0*/  FMNMX R18, R28, R33, !PT ;  /* 0x000000211c127209 */ /* 0x000fc40007800000 */
[----:B------:R-:W-:Y:S02]  /*2ac0*/  FMNMX R19, R53, R12, !PT ;  /* 0x0000000c35137209 */ /* 0x000fe40007800000 */
[----:B------:R-:W-:Y:S02]  /*2ad0*/  FMNMX R33, R29, R18, !PT ;  /* 0x000000121d217209 */ /* 0x000fe40007800000 */
[----:B------:R-:W-:Y:S02]  /*2ae0*/  IADD3 R51, R10, 0xb8, RZ ;  /* 0x000000b80a337810 */ /* 0x000fe40007ffe0ff */
[----:B------:R-:W-:Y:S02]  /*2af0*/  FMNMX R19, R50, R19, !PT ;  /* 0x0000001332137209 */ /* 0x000fe40007800000 */
[----:B------:R-:W-:Y:S02]  /*2b00*/  FSEL R104, R104, -INF , !P6 ;  /* 0xff80000068687808 */ /* 0x000fe40007000000 */
[----:B------:R-:W-:-:S02]  /*2b10*/  FSEL R106, R106, -INF , !P6 ;  /* 0xff8000006a6a7808 */ /* 0x000fc40007000000 */
[----:B------:R-:W-:Y:S02]  /*2b20*/  FMNMX R12, R58, R33, !PT ;  /* 0x000000213a0c7209 */ /* 0x000fe40007800000 */
[----:B------:R-:W-:Y:S01]  /*2b30*/  ISETP.GE.AND P6, PT, R51, UR6, PT ;  /* 0x0000000633007c0c */ /* 0x000fe2000bfc6270 */
[----:B------:R-:W-:Y:S01]  /*2b40*/  ULDC UR6, c[0x0][0x28c] ;  /* 0x0000a30000067ab9 */ /* 0x000fe20000000800 */
[----:B------:R-:W-:Y:S02]  /*2b50*/  IADD3 R51, R10, 0xb9, RZ ;  /* 0x000000b90a337810 */ /* 0x000fe40007ffe0ff */
[----:B------:R-:W-:Y:S02]  /*2b60*/  FMNMX R18, R54, R19, !PT ;  /* 0x0000001336127209 */ /* 0x000fe40007800000 */
[----:B------:R-:W-:Y:S02]  /*2b70*/  FMNMX R19, R59, R12, !PT ;  /* 0x0000000c3b137209 */ /* 0x000fe40007800000 */
[----:B------:R-:W-:-:S02]  /*2b80*/  FSEL R103, R105, -INF , !P1 ;  /* 0xff80000069677808 */ /* 0x000fc40004800000 */
[----:B------:R-:W-:Y:S02]  /*2b90*/  FSEL R107, R107, -INF , !P1 ;  /* 0xff8000006b6b7808 */ /* 0x000fe40004800000 */
[----:B------:R-:W-:Y:S02]  /*2ba0*/  IADD3 R33, R10, 0xc0, RZ ;  /* 0x000000c00a217810 */ /* 0x000fe40007ffe0ff */
[----:B------:R-:W-:Y:S01]  /*2bb0*/  ISETP.GE.AND P1, PT, R51, UR6, PT ;  /* 0x0000000633007c0c */ /* 0x000fe2000bf26270 */
[----:B------:R-:W-:Y:S01]  /*2bc0*/  ULDC UR6, c[0x0][0x28c] ;  /* 0x0000a30000067ab9 */ /* 0x000fe20000000800 */
[----:B------:R-:W-:Y:S02]  /*2bd0*/  FMNMX R18, R55, R18, !PT ;  /* 0x0000001237127209 */ /* 0x000fe40007800000 */
[----:B------:R-:W-:Y:S02]  /*2be0*/  FSEL R102, R108, -INF , !P2 ;  /* 0xff8000006c667808 */ /* 0x000fe40005000000 */
[----:B------:R-:W-:-:S02]  /*2bf0*/  FSEL R105, R110, -INF , !P2 ;  /* 0xff8000006e697808 */ /* 0x000fc40005000000 */
[----:B------:R-:W-:Y:S02]  /*2c00*/  FMNMX R19, R32, R19, !PT ;  /* 0x0000001320137209 */ /* 0x000fe40007800000 */
[----:B------:R-:W-:Y:S01]  /*2c10*/  ISETP.GE.AND P2, PT, R33, UR6, PT ;  /* 0x0000000621007c0c */ /* 0x000fe2000bf46270 */
[----:B------:R-:W-:Y:S01]  /*2c20*/  ULDC UR6, c[0x0][0x28c] ;  /* 0x0000a30000067ab9 */ /* 0x000fe20000000800 */
[----:B------:R-:W-:Y:S01]  /*2c30*/  FMNMX R33, R183, R18, !PT ;  /* 0x00000012b7217209 */ /* 0x000fe20007800000 */
[----:B------:R-:W-:Y:S01]  /*2c40*/  VIADD R18, R10, 0xc1 ;  /* 0x000000c10a127836 */ /* 0x000fe20000000000 */
[----:B------:R-:W-:Y:S02]  /*2c50*/  FMNMX R19, R36, R19, !PT ;  /* 0x0000001324137209 */ /* 0x000fe40007800000 */
[----:B------:R-:W-:Y:S02]  /*2c60*/  FMNMX R33, R64, R33, !PT ;  /* 0x0000002140217209 */ /* 0x000fe40007800000 */
[----:B------:R-:W-:-:S02]  /*2c70*/  FSEL R109, R109, -INF , !P3 ;  /* 0xff8000006d6d7808 */ /* 0x000fc40005800000 */
[----:B------:R-:W-:Y:S02]  /*2c80*/  FMNMX R12, R66, R19, !PT ;  /* 0x00000013420c7209 */ /* 0x000fe40007800000 */
[----:B------:R-:W-:Y:S02]  /*2c90*/  FSEL R156, R111, -INF , !P3 ;  /* 0xff8000006f9c7808 */ /* 0x000fe40005800000 */
[----:B------:R-:W-:Y:S01]  /*2ca0*/  ISETP.GE.AND P3, PT, R18, UR6, PT ;  /* 0x0000000612007c0c */ /* 0x000fe2000bf66270 */
[----:B------:R-:W-:Y:S01]  /*2cb0*/  ULDC UR6, c[0x0][0x28c] ;  /* 0x0000a30000067ab9 */ /* 0x000fe20000000800 */
[----:B------:R-:W-:Y:S02]  /*2cc0*/  FMNMX R18, R184, R33, !PT ;  /* 0x00000021b8127209 */ /* 0x000fe40007800000 */
[----:B------:R-:W-:Y:S02]  /*2cd0*/  FMNMX R19, R41, R12, !PT ;  /* 0x0000000c29137209 */ /* 0x000fe40007800000 */
[----:B------:R-:W-:-:S02]  /*2ce0*/  FMNMX R18, R185, R18, !PT ;  /* 0x00000012b9127209 */ /* 0x000fc40007800000 */
[----:B------:R-:W-:Y:S02]  /*2cf0*/  FMNMX R12, R44, R19, !PT ;  /* 0x000000132c0c7209 */ /* 0x000fe40007800000 */
[----:B------:R-:W-:Y:S02]  /*2d00*/  FMNMX R19, R69, R18, !PT ;  /* 0x0000001245137209 */ /* 0x000fe40007800000 */
[----:B------:R-:W-:Y:S02]  /*2d10*/  FMNMX R33, R45, R12, !PT ;  /* 0x0000000c2d217209 */ /* 0x000fe40007800000 */
[----:B------:R-:W-:Y:S02]  /*2d20*/  IADD3 R51, R10, 0xc8, RZ ;  /* 0x000000c80a337810 */ /* 0x000fe40007ffe0ff */
[----:B------:R-:W-:Y:S02]  /*2d30*/  FMNMX R12, R72, R19, !PT ;  /* 0x00000013480c7209 */ /* 0x000fe40007800000 */
[----:B------:R-:W-:-:S02]  /*2d40*/  FMNMX R18, R74, R33, !PT ;  /* 0x000000214a127209 */ /* 0x000fc40007800000 */
[----:B------:R-:W-:Y:S02]  /*2d50*/  FSEL R112, R112, -INF , !P4 ;  /* 0xff80000070707808 */ /* 0x000fe40006000000 */
[----:B------:R-:W-:Y:S02]  /*2d60*/  FSEL R157, R114, -INF , !P4 ;  /* 0xff800000729d7808 */ /* 0x000fe40006000000 */
[----:B------:R-:W-:Y:S02]  /*2d70*/  IADD3 R33, R10, 0xc9, RZ ;  /* 0x000000c90a217810 */ /* 0x000fe40007ffe0ff */
[----:B------:R-:W-:Y:S01]  /*2d80*/  ISETP.GE.AND P4, PT, R51, UR6, PT ;  /* 0x0000000633007c0c */ /* 0x000fe2000bf86270 */
[----:B------:R-:W-:Y:S01]  /*2d90*/  ULDC UR6, c[0x0][0x28c] ;  /* 0x0000a30000067ab9 */ /* 0x000fe20000000800 */
[----:B------:R-:W-:Y:S02]  /*2da0*/  FMNMX R12, R73, R12, !PT ;  /* 0x0000000c490c7209 */ /* 0x000fe40007800000 */
[----:B------:R-:W-:-:S02]  /*2db0*/  FSEL R113, R113, -INF , !P5 ;  /* 0xff80000071717808 */ /* 0x000fc40006800000 */
[----:B------:R-:W-:Y:S02]  /*2dc0*/  FSEL R158, R115, -INF , !P5 ;  /* 0xff800000739e7808 */ /* 0x000fe40006800000 */
[----:B------:R-:W-:Y:S02]  /*2dd0*/  FMNMX R19, R75, R18, !PT ;  /* 0x000000124b137209 */ /* 0x000fe40007800000 */
[----:B------:R-:W-:Y:S01]  /*2de0*/  ISETP.GE.AND P5, PT, R33, UR6, PT ;  /* 0x0000000621007c0c */ /* 0x000fe2000bfa6270 */
[----:B------:R-:W-:Y:S01]  /*2df0*/  ULDC UR6, c[0x0][0x28c] ;  /* 0x0000a30000067ab9 */ /* 0x000fe20000000800 */
[----:B------:R-:W-:Y:S02]  /*2e00*/  FMNMX R33, R71, R12, !PT ;  /* 0x0000000c47217209 */ /* 0x000fe40007800000 */
[----:B------:R-:W-:Y:S02]  /*2e10*/  FMNMX R12, R56, R19, !PT ;  /* 0x00000013380c7209 */ /* 0x000fe40007800000 */
[----:B------:R-:W-:-:S02]  /*2e20*/  FMNMX R33, R78, R33, !PT ;  /* 0x000000214e217209 */ /* 0x000fc40007800000 */
[----:B------:R-:W-:Y:S02]  /*2e30*/  FMNMX R19, R57, R12, !PT ;  /* 0x0000000c39137209 */ /* 0x000fe40007800000 */
[----:B------:R-:W-:Y:S01]  /*2e40*/  FMNMX R12, R80, R33, !PT ;  /* 0x00000021500c7209 */ /* 0x000fe20007800000 */
[C---:B------:R-:W-:Y:S01]  /*2e50*/  VIADD R33, R10.reuse, 0xd1 ;  /* 0x000000d10a217836 */ /* 0x040fe20000000000 */
[----:B------:R-:W-:Y:S02]  /*2e60*/  IADD3 R18, R10, 0xd0, RZ ;  /* 0x000000d00a127810 */ /* 0x000fe40007ffe0ff */
[----:B------:R-:W-:Y:S02]  /*2e70*/  FMNMX R19, R60, R19, !PT ;  /* 0x000000133c137209 */ /* 0x000fe40007800000 */
[----:B------:R-:W-:Y:S02]  /*2e80*/  FMNMX R12, R81, R12, !PT ;  /* 0x0000000c510c7209 */ /* 0x000fe40007800000 */
[----:B------:R-:W-:-:S02]  /*2e90*/  FSEL R108, R116, -INF , !P6 ;  /* 0xff800000746c7808 */ /* 0x000fc40007000000 */
[----:B------:R-:W-:Y:S02]  /*2ea0*/  FSEL R159, R118, -INF , !P6 ;  /* 0xff800000769f7808 */ /* 0x000fe40007000000 */
[----:B------:R-:W-:Y:S01]  /*2eb0*/  ISETP.GE.AND P6, PT, R18, UR6, PT ;  /* 0x0000000612007c0c */ /* 0x000fe2000bfc6270 */
[----:B------:R-:W-:Y:S01]  /*2ec0*/  ULDC UR6, c[0x0][0x28c] ;  /* 0x0000a30000067ab9 */ /* 0x000fe20000000800 */
[----:B------:R-:W-:Y:S02]  /*2ed0*/  FMNMX R18, R76, R19, !PT ;  /* 0x000000134c127209 */ /* 0x000fe40007800000 */
[----:B------:R-:W-:Y:S02]  /*2ee0*/  FMNMX R12, R79, R12, !PT ;  /* 0x0000000c4f0c7209 */ /* 0x000fe40007800000 */
[----:B------:R-:W-:Y:S02]  /*2ef0*/  FSEL R110, R117, -INF , !P1 ;  /* 0xff800000756e7808 */ /* 0x000fe40004800000 */
[----:B------:R-:W-:-:S02]  /*2f00*/  FSEL R160, R119, -INF , !P1 ;  /* 0xff80000077a07808 */ /* 0x000fc40004800000 */
[----:B------:R-:W-:Y:S02]  /*2f10*/  FMNMX R19, R77, R18, !PT ;  /* 0x000000124d137209 */ /* 0x000fe40007800000 */
[----:B------:R-:W-:Y:S01]  /*2f20*/  ISETP.GE.AND P1, PT, R33, UR6, PT ;  /* 0x0000000621007c0c */ /* 0x000fe2000bf26270 */
[----:B------:R-:W-:Y:S01]  /*2f30*/  ULDC UR6, c[0x0][0x28c] ;  /* 0x0000a30000067ab9 */ /* 0x000fe20000000800 */
[----:B------:R-:W-:Y:S02]  /*2f40*/  FMNMX R33, R85, R12, !PT ;  /* 0x0000000c55217209 */ /* 0x000fe40007800000 */
[----:B------:R-:W-:Y:S02]  /*2f50*/  FMNMX R19, R152, R19, !PT ;  /* 0x0000001398137209 */ /* 0x000fe40007800000 */
        /* <DEDUP_REMOVED lines=9> */
[----:B------:R-:W-:Y:S02]  /*2ff0*/  IADD3 R51, R10, 0xd8, RZ ;  /* 0x000000d80a337810 */ /* 0x000fe40007ffe0ff */
[----:B------:R-:W-:Y:S02]  /*3000*/  FMNMX R33, R24, R33, !PT ;  /* 0x0000002118217209 */ /* 0x000fe40007800000 */
[----:B------:R-:W-:Y:S02]  /*3010*/  FMNMX R19, R186, R19, !PT ;  /* 0x00000013ba137209 */ /* 0x000fe40007800000 */
[----:B------:R-:W-:Y:S02]  /*3020*/  FSEL R120, R120, -INF , !P2 ;  /* 0xff80000078787808 */ /* 0x000fe40005000000 */
[----:B------:R-:W-:-:S02]  /*3030*/  FSEL R161, R122, -INF , !P2 ;  /* 0xff8000007aa17808 */ /* 0x000fc40005000000 */
[----:B------:R-:W-:Y:S02]  /*3040*/  IADD3 R18, R10, 0xd9, RZ ;  /* 0x000000d90a127810 */ /* 0x000fe40007ffe0ff */
[----:B------:R-:W-:Y:S01]  /*3050*/  ISETP.GE.AND P2, PT, R51, UR6, PT ;  /* 0x0000000633007c0c */ /* 0x000fe2000bf46270 */
[----:B------:R-:W-:Y:S01]  /*3060*/  ULDC UR6, c[0x0][0x28c] ;  /* 0x0000a30000067ab9 */ /* 0x000fe20000000800 */
[----:B------:R-:W-:Y:S02]  /*3070*/  FMNMX R33, R26, R33, !PT ;  /* 0x000000211a217209 */ /* 0x000fe40007800000 */
[----:B------:R-:W-:Y:S02]  /*3080*/  FMNMX R12, R100, R19, !PT ;  /* 0x00000013640c7209 */ /* 0x000fe40007800000 */
[----:B------:R-:W-:Y:S02]  /*3090*/  FSEL R121, R121, -INF , !P3 ;  /* 0xff80000079797808 */ /* 0x000fe40005800000 */
[----:B------:R-:W-:-:S02]  /*30a0*/  FSEL R162, R123, -INF , !P3 ;  /* 0xff8000007ba27808 */ /* 0x000fc40005800000 */
[----:B------:R-:W-:Y:S01]  /*30b0*/  ISETP.GE.AND P3, PT, R18, UR6, PT ;  /* 0x0000000612007c0c */ /* 0x000fe2000bf66270 */
[----:B------:R-:W-:Y:S01]  /*30c0*/  ULDC UR6, c[0x0][0x28c] ;  /* 0x0000a30000067ab9 */ /* 0x000fe20000000800 */
[----:B------:R-:W-:Y:S02]  /*30d0*/  FMNMX R18, R154, R33, !PT ;  /* 0x000000219a127209 */ /* 0x000fe40007800000 */
        /* <DEDUP_REMOVED lines=18> */
[----:B------:R-:W-:Y:S01]  /*3200*/  ISETP.GE.AND P4, PT, R51, UR6, PT ;  /* 0x0000000633007c0c */ /* 0x000fe2000bf86270 */
[----:B------:R-:W-:Y:S01]  /*3210*/  VIADD R51, R10, 0xe1 ;  /* 0x000000e10a337836 */ /* 0x000fe20000000000 */
[----:B------:R-:W-:Y:S01]  /*3220*/  FMNMX R19, R159, R12, !PT ;  /* 0x0000000c9f137209 */ /* 0x000fe20007800000 */
[----:B------:R-:W-:Y:S01]  /*3230*/  ULDC UR6, c[0x0][0x28c] ;  /* 0x0000a30000067ab9 */ /* 0x000fe20000000800 */
[----:B------:R-:W-:Y:S02]  /*3240*/  FMNMX R33, R110, R33, !PT ;  /* 0x000000216e217209 */ /* 0x000fe40007800000 */
[----:B------:R-:W-:-:S02]  /*3250*/  FMNMX R12, R160, R19, !PT ;  /* 0x00000013a00c7209 */ /* 0x000fc40007800000 */
[----:B------:R-:W-:Y:S02]  /*3260*/  FSEL R111, R125, -INF , !P5 ;  /* 0xff8000007d6f7808 */ /* 0x000fe40006800000 */
[----:B------:R-:W-:Y:S02]  /*3270*/  FSEL R164, R127, -INF , !P5 ;  /* 0xff8000007fa47808 */ /* 0x000fe40006800000 */
[----:B------:R-:W-:Y:S02]  /*3280*/  FMNMX R18, R120, R33, !PT ;  /* 0x0000002178127209 */ /* 0x000fe40007800000 */
[----:B------:R-:W-:Y:S01]  /*3290*/  ISETP.GE.AND P5, PT, R51, UR6, PT ;  /* 0x0000000633007c0c */ /* 0x000fe2000bfa6270 */
[----:B------:R-:W-:Y:S01]  /*32a0*/  ULDC UR6, c[0x0][0x28c] ;  /* 0x0000a30000067ab9 */ /* 0x000fe20000000800 */
[----:B------:R-:W-:Y:S02]  /*32b0*/  IADD3 R51, R10, 0xe8, RZ ;  /* 0x000000e80a337810 */ /* 0x000fe40007ffe0ff */
[----:B------:R-:W-:-:S02]  /*32c0*/  FMNMX R19, R161, R12, !PT ;  /* 0x0000000ca1137209 */ /* 0x000fc40007800000 */
[----:B------:R-:W-:Y:S01]  /*32d0*/  FMNMX R33, R121, R18, !PT ;  /* 0x0000001279217209 */ /* 0x000fe20007800000 */
[----:B------:R-:W3:Y:S01]  /*32e0*/  LDC R12, c[0x0][0x28c] ;  /* 0x0000a300ff0c7b82 */ /* 0x000ee20000000800 */
[----:B------:R-:W-:Y:S02]  /*32f0*/  FSEL R128, R128, -INF , !P6 ;  /* 0xff80000080807808 */ /* 0x000fe40007000000 */
[----:B------:R-:W-:Y:S02]  /*3300*/  FSEL R165, R130, -INF , !P6 ;  /* 0xff80000082a57808 */ /* 0x000fe40007000000 */
[----:B------:R-:W-:Y:S01]  /*3310*/  ISETP.GE.AND P6, PT, R51, UR6, PT ;  /* 0x0000000633007c0c */ /* 0x000fe2000bfc6270 */
[----:B------:R-:W-:Y:S01]  /*3320*/  ULDC UR6, c[0x0][0x28c] ;  /* 0x0000a30000067ab9 */ /* 0x000fe20000000800 */
[----:B------:R-:W-:Y:S02]  /*3330*/  IADD3 R51, R10, 0xe9, RZ ;  /* 0x000000e90a337810 */ /* 0x000fe40007ffe0ff */
[----:B------:R-:W-:-:S02]  /*3340*/  FMNMX R18, R162, R19, !PT ;  /* 0x00000013a2127209 */ /* 0x000fc40007800000 */
[----:B------:R-:W-:Y:S02]  /*3350*/  FMNMX R62, R124, R33, !PT ;  /* 0x000000217c3e7209 */ /* 0x000fe40007800000 */
[----:B------:R-:W-:Y:S02]  /*3360*/  FSEL R129, R129, -INF , !P1 ;  /* 0xff80000081817808 */ /* 0x000fe40004800000 */
[----:B------:R-:W-:Y:S02]  /*3370*/  FSEL R166, R131, -INF , !P1 ;  /* 0xff80000083a67808 */ /* 0x000fe40004800000 */
[----:B------:R-:W-:Y:S01]  /*3380*/  ISETP.GE.AND P1, PT, R51, UR6, PT ;  /* 0x0000000633007c0c */ /* 0x000fe2000bf26270 */
[----:B------:R-:W-:Y:S01]  /*3390*/  ULDC UR6, c[0x0][0x28c] ;  /* 0x0000a30000067ab9 */ /* 0x000fe20000000800 */
[----:B------:R-:W-:Y:S02]  /*33a0*/  FMNMX R19, R163, R18, !PT ;  /* 0x00000012a3137209 */ /* 0x000fe40007800000 */
[----:B------:R-:W-:-:S02]  /*33b0*/  IADD3 R51, R10, 0xf0, RZ ;  /* 0x000000f00a337810 */ /* 0x000fc40007ffe0ff */
[----:B------:R-:W-:Y:S02]  /*33c0*/  FMNMX R33, R111, R62, !PT ;  /* 0x0000003e6f217209 */ /* 0x000fe40007800000 */
[----:B------:R-:W-:Y:S02]  /*33d0*/  FSEL R114, R132, -INF , !P2 ;  /* 0xff80000084727808 */ /* 0x000fe40005000000 */
[----:B------:R-:W-:Y:S02]  /*33e0*/  FSEL R167, R134, -INF , !P2 ;  /* 0xff80000086a77808 */ /* 0x000fe40005000000 */
[----:B------:R-:W-:Y:S02]  /*33f0*/  FMNMX R18, R164, R19, !PT ;  /* 0x00000013a4127209 */ /* 0x000fe40007800000 */
[----:B------:R-:W-:Y:S01]  /*3400*/  ISETP.GE.AND P2, PT, R51, UR6, PT ;  /* 0x0000000633007c0c */ /* 0x000fe2000bf46270 */
[----:B------:R-:W-:Y:S01]  /*3410*/  VIADD R51, R10, 0xf1 ;  /* 0x000000f10a337836 */ /* 0x000fe20000000000 */
[----:B------:R-:W-:Y:S01]  /*3420*/  FMNMX R62, R128, R33, !PT ;  /* 0x00000021803e7209 */ /* 0x000fe20007800000 */
[----:B------:R-:W-:Y:S01]  /*3430*/  ULDC UR6, c[0x0][0x28c] ;  /* 0x0000a30000067ab9 */ /* 0x000fe20000000800 */
[----:B------:R-:W-:-:S02]  /*3440*/  FMNMX R19, R165, R18, !PT ;  /* 0x00000012a5137209 */ /* 0x000fc40007800000 */
[----:B------:R-:W-:Y:S02]  /*3450*/  FMNMX R33, R129, R62, !PT ;  /* 0x0000003e81217209 */ /* 0x000fe40007800000 */
        /* <DEDUP_REMOVED lines=12> */
[----:B------:R-:W-:-:S02]  /*3520*/  FMNMX R51, R119, R62, !PT ;  /* 0x0000003e77337209 */ /* 0x000fc40007800000 */
[----:B------:R-:W-:Y:S02]  /*3530*/  IADD3 R19, R10, 0xf9, RZ ;  /* 0x000000f90a137810 */ /* 0x000fe40007ffe0ff */
[----:B------:R-:W-:Y:S02]  /*3540*/  FMNMX R18, R168, R33, !PT ;  /* 0x00000021a8127209 */ /* 0x000fe40007800000 */
[----:B------:R-:W-:Y:S02]  /*3550*/  FSEL R137, R137, -INF , !P5 ;  /* 0xff80000089897808 */ /* 0x000fe40006800000 */
[----:B------:R-:W-:Y:S02]  /*3560*/  FMNMX R62, R136, R51, !PT ;  /* 0x00000033883e7209 */ /* 0x000fe40007800000 */
[----:B------:R-:W-:Y:S02]  /*3570*/  FSEL R170, R139, -INF , !P5 ;  /* 0xff8000008baa7808 */ /* 0x000fe40006800000 */
[----:B---3--:R-:W-:-:S02]  /*3580*/  ISETP.GE.AND P5, PT, R19, R12, PT ;  /* 0x0000000c1300720c */ /* 0x008fc40003fa6270 */
[----:B------:R-:W-:Y:S02]  /*3590*/  FMNMX R19, R169, R18, !PT ;  /* 0x00000012a9137209 */ /* 0x000fe40007800000 */
[----:B------:R-:W-:Y:S02]  /*35a0*/  FSEL R122, R140, -INF , !P6 ;  /* 0xff8000008c7a7808 */ /* 0x000fe40007000000 */
[----:B------:R-:W-:Y:S02]  /*35b0*/  FMNMX R33, R137, R62, !PT ;  /* 0x0000003e89217209 */ /* 0x000fe40007800000 */
[----:B------:R-:W-:Y:S02]  /*35c0*/  FSEL R171, R142, -INF , !P6 ;  /* 0xff8000008eab7808 */ /* 0x000fe40007000000 */
[----:B------:R-:W-:Y:S02]  /*35d0*/  FMNMX R18, R170, R19, !PT ;  /* 0x00000013aa127209 */ /* 0x000fe40007800000 */
[----:B------:R-:W-:-:S02]  /*35e0*/  FSEL R130, R141, -INF , !P1 ;  /* 0xff8000008d827808 */ /* 0x000fc40004800000 */
        /* <DEDUP_REMOVED lines=13> */
[----:B------:R-:W-:Y:S02]  /*36c0*/  FMNMX R18, R174, R19, !PT ;  /* 0x00000013ae127209 */ /* 0x000fe40007800000 */
[----:B------:R-:W-:Y:S02]  /*36d0*/  FSEL R138, R149, -INF , !P5 ;  /* 0xff800000958a7808 */ /* 0x000fe40006800000 */
[----:B------:R-:W-:Y:S02]  /*36e0*/  FMNMX R19, R131, R62, !PT ;  /* 0x0000003e83137209 */ /* 0x000fe40007800000 */
[----:B------:R-:W-:Y:S02]  /*36f0*/  FSEL R175, R150, -INF , !P4 ;  /* 0xff80000096af7808 */ /* 0x000fe40006000000 */
[----:B------:R-:W-:-:S02]  /*3700*/  FMNMX R51, R138, R19, !PT ;  /* 0x000000138a337209 */ /* 0x000fc40007800000 */
[----:B------:R-:W-:Y:S02]  /*3710*/  FMNMX R33, R175, R18, !PT ;  /* 0x00000012af217209 */ /* 0x000fe40007800000 */
[----:B------:R-:W-:Y:S01]  /*3720*/  FSEL R176, R151, -INF , !P5 ;  /* 0xff80000097b07808 */ /* 0x000fe20006800000 */
[----:B------:R-:W3:Y:S03]  /*3730*/  SHFL.BFLY PT, R18, R51, 0x1, 0x1f ;  /* 0x0c201f0033127f89 */ /* 0x000ee600000e0000 */
[----:B------:R-:W-:-:S05]  /*3740*/  FMNMX R33, R176, R33, !PT ;  /* 0x00000021b0217209 */ /* 0x000fca0007800000 */
[----:B------:R-:W4:Y:S01]  /*3750*/  SHFL.BFLY PT, R62, R33, 0x1, 0x1f ;  /* 0x0c201f00213e7f89 */ /* 0x000f2200000e0000 */
[----:B---3--:R-:W-:-:S05]  /*3760*/  FMNMX R61, R51, R18, !PT ;  /* 0x00000012333d7209 */ /* 0x008fca0007800000 */
[----:B------:R-:W3:Y:S01]  /*3770*/  SHFL.BFLY PT, R18, R61, 0x2, 0x1f ;  /* 0x0c401f003d127f89 */ /* 0x000ee200000e0000 */
[----:B----4-:R-:W-:-:S05]  /*3780*/  FMNMX R62, R33, R62, !PT ;  /* 0x0000003e213e7209 */ /* 0x010fca0007800000 */
[----:B------:R-:W4:Y:S01]  /*3790*/  SHFL.BFLY PT, R63, R62, 0x2, 0x1f ;  /* 0x0c401f003e3f7f89 */ /* 0x000f2200000e0000 */
[----:B---3--:R-:W-:-:S04]  /*37a0*/  FMNMX R19, R61, R18, !PT ;  /* 0x000000123d137209 */ /* 0x008fc80007800000 */
[----:B------:R-:W-:-:S04]  /*37b0*/  FSETP.NEU.AND P1, PT, R19, -INF , PT ;  /* 0xff8000001300780b */ /* 0x000fc80003f2d000 */
[----:B------:R-:W-:Y:S02]  /*37c0*/  FSEL R33, R19, RZ, P1 ;  /* 0x000000ff13217208 */ /* 0x000fe40000800000 */
[----:B----4-:R-:W-:-:S03]  /*37d0*/  FMNMX R18, R62, R63, !PT ;  /* 0x0000003f3e127209 */ /* 0x010fc60007800000 */
[----:B------:R-:W-:Y:S01]  /*37e0*/  FMUL R139, R33, UR39 ;  /* 0x00000027218b7c20 */ /* 0x000fe20008400000 */
[C---:B------:R-:W-:Y:S01]  /*37f0*/  FSETP.NEU.AND P1, PT, R18.reuse, -INF , PT ;  /* 0xff8000001200780b */ /* 0x040fe20003f2d000 */
[----:B------:R-:W-:Y:S02]  /*3800*/  ULDC UR39, c[0x0][0x604] ;  /* 0x0001810000277ab9 */ /* 0x000fe40000000800 */
[--C-:B------:R-:W-:Y:S01]  /*3810*/  FFMA R65, R47, UR61, -R139.reuse ;  /* 0x0000003d2f417c23 */ /* 0x100fe2000800088b */
[----:B------:R-:W-:Y:S01]  /*3820*/  FSEL R47, R18, RZ, P1 ;  /* 0x000000ff122f7208 */ /* 0x000fe20000800000 */
[--C-:B------:R-:W-:Y:S01]  /*3830*/  FFMA R116, R186, UR39, -R139.reuse ;  /* 0x00000027ba747c23 */ /* 0x100fe2000800088b */
[--C-:B------:R-:W-:Y:S01]  /*3840*/  FFMA R182, R182, UR35, -R139.reuse ;  /* 0x00000023b6b67c23 */ /* 0x100fe2000800088b */
[--C-:B------:R-:W-:Y:S01]  /*3850*/  FFMA R181, R13, UR34, -R139.reuse ;  /* 0x000000220db57c23 */ /* 0x100fe2000800088b */
[----:B------:R-:W-:Y:S01]  /*3860*/  ULDC UR39, c[0x0][0x604] ;  /* 0x0001810000277ab9 */ /* 0x000fe20000000800 */
[----:B------:R-:W-:Y:S01]  /*3870*/  ULDC UR35, c[0x0][0x604] ;  /* 0x0001810000237ab9 */ /* 0x000fe20000000800 */
[----:B------:R-:W-:Y:S01]  /*3880*/  ULDC UR34, c[0x0][0x604] ;  /* 0x0001810000227ab9 */ /* 0x000fe20000000800 */
[--C-:B------:R-:W-:Y:S01]  /*3890*/  FFMA R94, R183, UR13, -R139.reuse ;  /* 0x0000000db75e7c23 */ /* 0x100fe2000800088b */
[--C-:B------:R-:W-:Y:S01]  /*38a0*/  FFMA R63, R40, UR22, -R139.reuse ;  /* 0x00000016283f7c23 */ /* 0x100fe2000800088b */
[----:B------:R-:W-:Y:S01]  /*38b0*/  FMUL R183, R47, UR39 ;  /* 0x000000272fb77c20 */ /* 0x000fe20008400000 */
[----:B------:R-:W-:Y:S01]  /*38c0*/  ULDC UR22, c[0x0][0x604] ;  /* 0x0001810000167ab9 */ /* 0x000fe20000000800 */
[--C-:B------:R-:W-:Y:S01]  /*38d0*/  FFMA R117, R100, UR35, -R139.reuse ;  /* 0x0000002364757c23 */ /* 0x100fe2000800088b */
[--C-:B------:R-:W-:Y:S01]  /*38e0*/  FFMA R118, R101, UR34, -R139.reuse ;  /* 0x0000002265767c23 */ /* 0x100fe2000800088b */
[--C-:B------:R-:W-:Y:S01]  /*38f0*/  FFMA R123, R86, UR43, -R139.reuse ;  /* 0x0000002b567b7c23 */ /* 0x100fe2000800088b */
[----:B------:R-:W-:Y:S01]  /*3900*/  ULDC UR35, c[0x0][0x604] ;  /* 0x0001810000237ab9 */ /* 0x000fe20000000800 */
[----:B------:R-:W-:Y:S01]  /*3910*/  ULDC UR34, c[0x0][0x604] ;  /* 0x0001810000227ab9 */ /* 0x000fe20000000800 */
[----:B------:R-:W-:Y:S01]  /*3920*/  FFMA R86, R108, UR22, -R139 ;  /* 0x000000166c567c23 */ /* 0x000fe2000800088b */
[--C-:B------:R-:W-:Y:S01]  /*3930*/  FFMA R108, R48, UR35, -R183.reuse ;  /* 0x00000023306c7c23 */ /* 0x100fe200080008b7 */
[----:B------:R-:W-:Y:S01]  /*3940*/  FFMA R27, R27, UR34, -R183 ;  /* 0x000000221b1b7c23 */ /* 0x000fe200080008b7 */
[----:B------:R-:W-:Y:S01]  /*3950*/  FSETP.GEU.AND P6, PT, R182, -126, PT ;  /* 0xc2fc0000b600780b */ /* 0x000fe20003fce000 */
[--C-:B------:R-:W-:Y:S01]  /*3960*/  FFMA R150, R184, UR11, -R139.reuse ;  /* 0x0000000bb8967c23 */ /* 0x100fe2000800088b */
[----:B------:R-:W-:Y:S01]  /*3970*/  ULDC UR11, c[0x0][0x604] ;  /* 0x00018100000b7ab9 */ /* 0x000fe20000000800 */
[----:B------:R-:W-:Y:S01]  /*3980*/  FSETP.GEU.AND P4, PT, R108, -126, PT ;  /* 0xc2fc00006c00780b */ /* 0x000fe20003f8e000 */
[--C-:B------:R-:W-:Y:S01]  /*3990*/  FFMA R51, R37, UR26, -R139.reuse ;  /* 0x0000001a25337c23 */ /* 0x100fe2000800088b */
[----:B------:R-:W-:Y:S01]  /*39a0*/  FSETP.GEU.AND P5, PT, R27, -126, PT ;  /* 0xc2fc00001b00780b */ /* 0x000fe20003fae000 */
[--C-:B------:R-:W-:Y:S01]  /*39b0*/  FFMA R70, R38, UR21, -R139.reuse ;  /* 0x0000001526467c23 */ /* 0x100fe2000800088b */
[--C-:B------:R-:W-:Y:S01]  /*39c0*/  FFMA R148, R69, UR9, -R139.reuse ;  /* 0x0000000945947c23 */ /* 0x100fe2000800088b */
[----:B------:R-:W-:Y:S01]  /*39d0*/  ULDC UR21, c[0x0][0x604] ;  /* 0x0001810000157ab9 */ /* 0x000fe20000000800 */
[----:B------:R-:W-:Y:S01]  /*39e0*/  ULDC UR9, c[0x0][0x604] ;  /* 0x0001810000097ab9 */ /* 0x000fe20000000800 */
[--C-:B------:R-:W-:Y:S01]  /*39f0*/  FFMA R141, R71, UR6, -R139.reuse ;  /* 0x00000006478d7c23 */ /* 0x100fe2000800088b */
[--C-:B------:R-:W-:Y:S01]  /*3a00*/  FFMA R37, R130, UR11, -R139.reuse ;  /* 0x0000000b82257c23 */ /* 0x100fe2000800088b */
[--C-:B------:R-:W-:Y:S01]  /*3a10*/  FFMA R179, R14, UR33, -R139.reuse ;  /* 0x000000210eb37c23 */ /* 0x100fe2000800088b */
[--C-:B------:R-:W-:Y:S01]  /*3a20*/  FFMA R135, R85, UR51, -R139.reuse ;  /* 0x0000003355877c23 */ /* 0x100fe2000800088b */
[----:B------:R-:W-:Y:S01]  /*3a30*/  ULDC UR11, c[0x0][0x604] ;  /* 0x00018100000b7ab9 */ /* 0x000fe20000000800 */
[----:B------:R-:W-:Y:S01]  /*3a40*/  ULDC UR6, c[0x0][0x604] ;  /* 0x0001810000067ab9 */ /* 0x000fe20000000800 */
[----:B------:R-:W-:Y:S01]  /*3a50*/  @!P4 FMUL R108, R108, 0.5 ;  /* 0x3f0000006c6cc820 */ /* 0x000fe20000400000 */
[--C-:B------:R-:W-:Y:S01]  /*3a60*/  FFMA R85, R110, UR21, -R139.reuse ;  /* 0x000000156e557c23 */ /* 0x100fe2000800088b */
[----:B------:R-:W-:Y:S01]  /*3a70*/  @!P5 FMUL R27, R27, 0.5 ;  /* 0x3f0000001b1bd820 */ /* 0x000fe20000400000 */
[--C-:B------:R-:W-:Y:S01]  /*3a80*/  FFMA R14, R145, UR9, -R139.reuse ;  /* 0x00000009910e7c23 */ /* 0x100fe2000800088b */
[----:B------:R-:W-:Y:S01]  /*3a90*/  FFMA R96, R54, UR15, -R139 ;  /* 0x0000000f36607c23 */ /* 0x000fe2000800088b */
[--C-:B------:R-:W-:Y:S01]  /*3aa0*/  FFMA R110, R41, UR11, -R183.reuse ;  /* 0x0000000b296e7c23 */ /* 0x100fe200080008b7 */
[----:B------:R-:W-:Y:S01]  /*3ab0*/  FFMA R145, R56, UR6, -R183 ;  /* 0x0000000638917c23 */ /* 0x000fe200080008b7 */
[----:B------:R-:W-:Y:S01]  /*3ac0*/  ULDC UR15, c[0x0][0x604] ;  /* 0x00018100000f7ab9 */ /* 0x000fe20000000800 */
[--C-:B------:R-:W-:Y:S01]  /*3ad0*/  FFMA R115, R87, UR42, -R139.reuse ;  /* 0x0000002a57737c23 */ /* 0x100fe2000800088b */
[----:B------:R-:W3:Y:S01]  /*3ae0*/  MUFU.EX2 R56, R108 ;  /* 0x0000006c00387308 */ /* 0x000ee20000000800 */
[--C-:B------:R-:W-:Y:S01]  /*3af0*/  FFMA R95, R55, UR14, -R139.reuse ;  /* 0x0000000e375f7c23 */ /* 0x100fe2000800088b */
[----:B------:R-:W-:Y:S01]  /*3b00*/  ULDC UR42, c[0x0][0x604] ;  /* 0x00018100002a7ab9 */ /* 0x000fe20000000800 */
[----:B------:R-:W-:Y:S01]  /*3b10*/  FFMA R55, R119, UR15, -R139 ;  /* 0x0000000f77377c23 */ /* 0x000fe2000800088b */
[----:B------:R-:W-:Y:S01]  /*3b20*/  FFMA R119, R24, UR42, -R183 ;  /* 0x0000002a18777c23 */ /* 0x000fe200080008b7 */
[----:B------:R-:W-:Y:S01]  /*3b30*/  P2R R24, PR, RZ, 0x40 ;  /* 0x00000040ff187803 */ /* 0x000fe20000000000 */
[----:B------:R-:W-:Y:S01]  /*3b40*/  @!P6 FMUL R182, R182, 0.5 ;  /* 0x3f000000b6b6e820 */ /* 0x000fe20000400000 */
[----:B------:R-:W4:Y:S01]  /*3b50*/  SYNCS.PHASECHK.TRANS64.TRYWAIT P6, [R2+URZ+0x44008], R153 ;  /* 0x04400899020075a7 */ /* 0x000f2200080c017f */
[----:B------:R-:W5:Y:S01]  /*3b60*/  MUFU.EX2 R41, R27 ;  /* 0x0000001b00297308 */ /* 0x000f620000000800 */
[--C-:B------:R-:W-:Y:S01]  /*3b70*/  FFMA R177, R177, UR32, -R139.reuse ;  /* 0x00000020b1b17c23 */ /* 0x100fe2000800088b */
[----:B------:R-:W-:Y:S01]  /*3b80*/  ULDC UR33, c[0x0][0x604] ;  /* 0x0001810000217ab9 */ /* 0x000fe20000000800 */
[----:B------:R-:W-:Y:S01]  /*3b90*/  ULDC UR32, c[0x0][0x604] ;  /* 0x0001810000207ab9 */ /* 0x000fe20000000800 */
[--C-:B------:R-:W-:Y:S01]  /*3ba0*/  FFMA R104, R104, UR33, -R139.reuse ;  /* 0x0000002168687c23 */ /* 0x100fe2000800088b */
[----:B------:R-:W-:Y:S01]  /*3bb0*/  FFMA R103, R103, UR32, -R139 ;  /* 0x0000002067677c23 */ /* 0x000fe2000800088b */
[----:B------:R-:W-:Y:S01]  /*3bc0*/  FSETP.GEU.AND P3, PT, R181, -126, PT ;  /* 0xc2fc0000b500780b */ /* 0x000fe20003f6e000 */
[----:B------:R-:W-:Y:S01]  /*3bd0*/  ULDC UR33, c[0x0][0x604] ;  /* 0x0001810000217ab9 */ /* 0x000fe20000000800 */
[----:B------:R-:W-:Y:S01]  /*3be0*/  ULDC UR32, c[0x0][0x604] ;  /* 0x0001810000207ab9 */ /* 0x000fe20000000800 */
[----:B---3--:R-:W-:Y:S01]  /*3bf0*/  @!P4 FMUL R56, R56, R56 ;  /* 0x000000383838c220 */ /* 0x008fe20000400000 */
[----:B------:R-:W-:Y:S01]  /*3c00*/  FSETP.GEU.AND P4, PT, R179, -126, PT ;  /* 0xc2fc0000b300780b */ /* 0x000fe20003f8e000 */
[--C-:B------:R-:W-:Y:S01]  /*3c10*/  FFMA R30, R30, UR33, -R183.reuse ;  /* 0x000000211e1e7c23 */ /* 0x100fe200080008b7 */
[----:B------:R-:W-:Y:S01]  /*3c20*/  FFMA R31, R31, UR32, -R183 ;  /* 0x000000201f1f7c23 */ /* 0x000fe200080008b7 */
[--C-:B------:R-:W-:Y:S01]  /*3c30*/  FFMA R61, R178, UR27, -R139.reuse ;  /* 0x0000001bb23d7c23 */ /* 0x100fe2000800088b */
[--C-:B------:R-:W-:Y:S01]  /*3c40*/  FFMA R67, R180, UR19, -R139.reuse ;  /* 0x00000013b4437c23 */ /* 0x100fe2000800088b */
[--C-:B------:R-:W-:Y:S01]  /*3c50*/  FFMA R97, R52, UR18, -R139.reuse ;  /* 0x0000001234617c23 */ /* 0x100fe2000800088b */
[----:B------:R-:W-:Y:S01]  /*3c60*/  FSETP.GEU.AND P1, PT, R30, -126, PT ;  /* 0xc2fc00001e00780b */ /* 0x000fe20003f2e000 */
[----:B-----5:R-:W-:Y:S01]  /*3c70*/  @!P5 FMUL R41, R41, R41 ;  /* 0x000000292929d220 */ /* 0x020fe20000400000 */
[----:B------:R-:W-:Y:S01]  /*3c80*/  FSETP.GEU.AND P5, PT, R177, -126, PT ;  /* 0xc2fc0000b100780b */ /* 0x000fe20003fae000 */
[----:B------:R-:W-:Y:S01]  /*3c90*/  ULDC UR27, c[0x0][0x604] ;  /* 0x00018100001b7ab9 */ /* 0x000fe20000000800 */
[----:B------:R-:W-:Y:S01]  /*3ca0*/  FSETP.GEU.AND P2, PT, R31, -126, PT ;  /* 0xc2fc00001f00780b */ /* 0x000fe20003f4e000 */
[----:B------:R-:W-:Y:S01]  /*3cb0*/  ULDC UR19, c[0x0][0x604] ;  /* 0x0001810000137ab9 */ /* 0x000fe20000000800 */
[----:B------:R-:W-:Y:S01]  /*3cc0*/  ULDC UR61, c[0x0][0x604] ;  /* 0x00018100003d7ab9 */ /* 0x000fe20000000800 */
[----:B------:R-:W-:Y:S01]  /*3cd0*/  ULDC UR18, c[0x0][0x604] ;  /* 0x0001810000127ab9 */ /* 0x000fe20000000800 */
[--C-:B------:R-:W-:Y:S01]  /*3ce0*/  FFMA R143, R72, UR8, -R139.reuse ;  /* 0x00000008488f7c23 */ /* 0x100fe2000800088b */
[--C-:B------:R-:W-:Y:S01]  /*3cf0*/  FFMA R127, R88, UR50, -R139.reuse ;  /* 0x00000032587f7c23 */ /* 0x100fe2000800088b */
[--C-:B------:R-:W-:Y:S01]  /*3d00*/  FFMA R88, R112, UR27, -R139.reuse ;  /* 0x0000001b70587c23 */ /* 0x100fe2000800088b */
[--C-:B------:R-:W-:Y:S01]  /*3d10*/  FFMA R72, R121, UR19, -R139.reuse ;  /* 0x0000001379487c23 */ /* 0x100fe2000800088b */
[--C-:B------:R-:W-:Y:S01]  /*3d20*/  FFMA R71, R124, UR61, -R139.reuse ;  /* 0x0000003d7c477c23 */ /* 0x100fe2000800088b */
[--C-:B------:R-:W-:Y:S01]  /*3d30*/  FFMA R52, R128, UR18, -R139.reuse ;  /* 0x0000001280347c23 */ /* 0x100fe2000800088b */
[----:B------:R-:W-:Y:S01]  /*3d40*/  @!P3 FMUL R181, R181, 0.5 ;  /* 0x3f000000b5b5b820 */ /* 0x000fe20000400000 */
[----:B------:R-:W-:Y:S01]  /*3d50*/  @!P4 FMUL R179, R179, 0.5 ;  /* 0x3f000000b3b3c820 */ /* 0x000fe20000400000 */
[----:B------:R-:W-:Y:S01]  /*3d60*/  @!P5 FMUL R177, R177, 0.5 ;  /* 0x3f000000b1b1d820 */ /* 0x000fe20000400000 */
[----:B------:R-:W-:Y:S01]  /*3d70*/  ULDC UR27, c[0x0][0x604] ;  /* 0x00018100001b7ab9 */ /* 0x000fe20000000800 */
[----:B------:R-:W-:Y:S01]  /*3d80*/  ULDC UR19, c[0x0][0x604] ;  /* 0x0001810000137ab9 */ /* 0x000fe20000000800 */
[----:B------:R-:W-:Y:S01]  /*3d90*/  ULDC UR61, c[0x0][0x604] ;  /* 0x00018100003d7ab9 */ /* 0x000fe20000000800 */
[----:B------:R-:W-:Y:S01]  /*3da0*/  ULDC UR18, c[0x0][0x604] ;  /* 0x0001810000127ab9 */ /* 0x000fe20000000800 */
[--C-:B------:R-:W-:Y:S01]  /*3db0*/  FFMA R99, R49, UR60, -R139.reuse ;  /* 0x0000003c31637c23 */ /* 0x100fe2000800088b */
[--C-:B------:R-:W-:Y:S01]  /*3dc0*/  FFMA R132, R80, UR58, -R139.reuse ;  /* 0x0000003a50847c23 */ /* 0x100fe2000800088b */
[--C-:B------:R-:W-:Y:S01]  /*3dd0*/  FFMA R126, R82, UR47, -R139.reuse ;  /* 0x0000002f527e7c23 */ /* 0x100fe2000800088b */
[----:B------:R-:W-:Y:S01]  /*3de0*/  FFMA R33, R15, UR31, -R139 ;  /* 0x0000001f0f217c23 */ /* 0x000fe2000800088b */
[--C-:B------:R-:W-:Y:S01]  /*3df0*/  FFMA R49, R11, UR27, -R183.reuse ;  /* 0x0000001b0b317c23 */ /* 0x100fe200080008b7 */
[--C-:B------:R-:W-:Y:S01]  /*3e00*/  FFMA R101, R22, UR19, -R183.reuse ;  /* 0x0000001316657c23 */ /* 0x100fe200080008b7 */
[--C-:B------:R-:W-:Y:S01]  /*3e10*/  FFMA R80, R23, UR61, -R183.reuse ;  /* 0x0000003d17507c23 */ /* 0x100fe200080008b7 */
[----:B------:R-:W-:Y:S01]  /*3e20*/  FFMA R82, R28, UR18, -R183 ;  /* 0x000000121c527c23 */ /* 0x000fe200080008b7 */
[----:B------:R-:W-:Y:S01]  /*3e30*/  ULDC UR31, c[0x0][0x604] ;  /* 0x00018100001f7ab9 */ /* 0x000fe20000000800 */
[--C-:B------:R-:W-:Y:S01]  /*3e40*/  FFMA R62, R20, UR30, -R139.reuse ;  /* 0x0000001e143e7c23 */ /* 0x100fe2000800088b */
[--C-:B------:R-:W-:Y:S01]  /*3e50*/  FFMA R68, R39, UR20, -R139.reuse ;  /* 0x0000001427447c23 */ /* 0x100fe2000800088b */
[--C-:B------:R-:W-:Y:S01]  /*3e60*/  FFMA R84, R53, UR17, -R139.reuse ;  /* 0x0000001135547c23 */ /* 0x100fe2000800088b */
[--C-:B------:R-:W-:Y:S01]  /*3e70*/  FFMA R98, R50, UR16, -R139.reuse ;  /* 0x0000001032627c23 */ /* 0x100fe2000800088b */
[--C-:B------:R-:W-:Y:S01]  /*3e80*/  FFMA R93, R64, UR12, -R139.reuse ;  /* 0x0000000c405d7c23 */ /* 0x100fe2000800088b */
[--C-:B------:R-:W-:Y:S01]  /*3e90*/  FFMA R149, R185, UR10, -R139.reuse ;  /* 0x0000000ab9957c23 */ /* 0x100fe2000800088b */
[--C-:B------:R-:W-:Y:S01]  /*3ea0*/  FFMA R142, R73, UR7, -R139.reuse ;  /* 0x00000007498e7c23 */ /* 0x100fe2000800088b */
[----:B------:R-:W3:Y:S01]  /*3eb0*/  MUFU.EX2 R22, R182 ;  /* 0x000000b600167308 */ /* 0x000ee20000000800 */
[----:B------:R-:W-:Y:S01]  /*3ec0*/  ULDC UR30, c[0x0][0x604] ;  /* 0x00018100001e7ab9 */ /* 0x000fe20000000800 */
[----:B------:R-:W-:Y:S01]  /*3ed0*/  ULDC UR26, c[0x0][0x604] ;  /* 0x00018100001a7ab9 */ /* 0x000fe20000000800 */
[----:B------:R-:W-:Y:S01]  /*3ee0*/  ULDC UR20, c[0x0][0x604] ;  /* 0x0001810000147ab9 */ /* 0x000fe20000000800 */
[----:B------:R-:W-:Y:S01]  /*3ef0*/  ULDC UR60, c[0x0][0x604] ;  /* 0x00018100003c7ab9 */ /* 0x000fe20000000800 */
[----:B------:R-:W-:Y:S01]  /*3f00*/  ULDC UR17, c[0x0][0x604] ;  /* 0x0001810000117ab9 */ /* 0x000fe20000000800 */
[----:B------:R-:W-:Y:S01]  /*3f10*/  ULDC UR16, c[0x0][0x604] ;  /* 0x0001810000107ab9 */ /* 0x000fe20000000800 */
[----:B------:R-:W-:Y:S01]  /*3f20*/  ULDC UR14, c[0x0][0x604] ;  /* 0x00018100000e7ab9 */ /* 0x000fe20000000800 */
[----:B------:R-:W1:Y:S01]  /*3f30*/  MUFU.EX2 R23, R181 ;  /* 0x000000b500177308 */ /* 0x000e620000000800 */
[----:B------:R-:W-:Y:S01]  /*3f40*/  ULDC UR13, c[0x0][0x604] ;  /* 0x00018100000d7ab9 */ /* 0x000fe20000000800 */
[----:B------:R-:W-:Y:S01]  /*3f50*/  ULDC UR12, c[0x0][0x604] ;  /* 0x00018100000c7ab9 */ /* 0x000fe20000000800 */
[----:B------:R-:W-:Y:S01]  /*3f60*/  ULDC UR10, c[0x0][0x604] ;  /* 0x00018100000a7ab9 */ /* 0x000fe20000000800 */
[----:B------:R-:W-:Y:S01]  /*3f70*/  ULDC UR8, c[0x0][0x604] ;  /* 0x0001810000087ab9 */ /* 0x000fe20000000800 */
[----:B------:R-:W-:Y:S01]  /*3f80*/  ULDC UR7, c[0x0][0x604] ;  /* 0x0001810000077ab9 */ /* 0x000fe20000000800 */
[--C-:B------:R-:W-:Y:S01]  /*3f90*/  FFMA R102, R102, UR31, -R139.reuse ;  /* 0x0000001f66667c23 */ /* 0x100fe2000800088b */
[--C-:B------:R-:W-:Y:S01]  /*3fa0*/  FFMA R100, R109, UR30, -R139.reuse ;  /* 0x0000001e6d647c23 */ /* 0x100fe2000800088b */
[----:B------:R-:W1:Y:S01]  /*3fb0*/  MUFU.EX2 R28, R179 ;  /* 0x000000b3001c7308 */ /* 0x000e620000000800 */
[--C-:B------:R-:W-:Y:S01]  /*3fc0*/  FFMA R87, R113, UR26, -R139.reuse ;  /* 0x0000001a71577c23 */ /* 0x100fe2000800088b */
[--C-:B------:R-:W-:Y:S01]  /*3fd0*/  FFMA R73, R120, UR20, -R139.reuse ;  /* 0x0000001478497c23 */ /* 0x100fe2000800088b */
[--C-:B------:R-:W-:Y:S01]  /*3fe0*/  FFMA R69, R111, UR60, -R139.reuse ;  /* 0x0000003c6f457c23 */ /* 0x100fe2000800088b */
[--C-:B------:R-:W-:Y:S01]  /*3ff0*/  FFMA R53, R129, UR17, -R139.reuse ;  /* 0x0000001181357c23 */ /* 0x100fe2000800088b */
[--C-:B------:R-:W-:Y:S01]  /*4000*/  FFMA R54, R114, UR16, -R139.reuse ;  /* 0x0000001072367c23 */ /* 0x100fe2000800088b */
[--C-:B------:R-:W-:Y:S01]  /*4010*/  FFMA R40, R136, UR14, -R139.reuse ;  /* 0x0000000e88287c23 */ /* 0x100fe2000800088b */
[--C-:B------:R-:W-:Y:S01]  /*4020*/  FFMA R39, R137, UR13, -R139.reuse ;  /* 0x0000000d89277c23 */ /* 0x100fe2000800088b */
[----:B------:R-:W1:Y:S01]  /*4030*/  MUFU.EX2 R11, R177 ;  /* 0x000000b1000b7308 */ /* 0x000e620000000800 */
[--C-:B------:R-:W-:Y:S01]  /*4040*/  FFMA R38, R122, UR12, -R139.reuse ;  /* 0x0000000c7a267c23 */ /* 0x100fe2000800088b */
[--C-:B------:R-:W-:Y:S01]  /*4050*/  FFMA R13, R144, UR10, -R139.reuse ;  /* 0x0000000a900d7c23 */ /* 0x100fe2000800088b */
[--C-:B------:R-:W-:Y:S01]  /*4060*/  FFMA R15, R131, UR8, -R139.reuse ;  /* 0x00000008830f7c23 */ /* 0x100fe2000800088b */
[--C-:B------:R-:W-:Y:S01]  /*4070*/  FFMA R20, R138, UR7, -R139.reuse ;  /* 0x000000078a147c23 */ /* 0x100fe2000800088b */
        /* <DEDUP_REMOVED lines=17> */
[----:B------:R-:W-:Y:S01]  /*4190*/  @!P1 FMUL R30, R30, 0.5 ;  /* 0x3f0000001e1e9820 */ /* 0x000fe20000400000 */
[----:B------:R-:W-:Y:S01]  /*41a0*/  @!P2 FMUL R31, R31, 0.5 ;  /* 0x3f0000001f1fa820 */ /* 0x000fe20000400000 */
[--C-:B------:R-:W-:Y:S01]  /*41b0*/  FFMA R140, R78, UR59, -R139.reuse ;  /* 0x0000003b4e8c7c23 */ /* 0x100fe2000800088b */
[--C-:B------:R-:W-:Y:S01]  /*41c0*/  FFMA R133, R81, UR55, -R139.reuse ;  /* 0x0000003751857c23 */ /* 0x100fe2000800088b */
[--C-:B------:R-:W-:Y:S01]  /*41d0*/  FFMA R134, R79, UR54, -R139.reuse ;  /* 0x000000364f867c23 */ /* 0x100fe2000800088b */
[----:B------:R-:W-:Y:S01]  /*41e0*/  FFMA R125, R83, UR46, -R139 ;  /* 0x0000002e537d7c23 */ /* 0x000fe2000800088b */
[----:B------:R-:W-:Y:S01]  /*41f0*/  ULDC UR33, c[0x0][0x604] ;  /* 0x0001810000217ab9 */ /* 0x000fe20000000800 */
        /* <DEDUP_REMOVED lines=61> */
[----:B------:R5:W1:Y:S01]  /*45d0*/  MUFU.EX2 R42, R30 ;  /* 0x0000001e002a7308 */ /* 0x000a620000000800 */
        /* <DEDUP_REMOVED lines=25> */
[--C-:B-----5:R-:W-:Y:S01]  /*4770*/  FFMA R30, R174, UR9, -R183.reuse ;  /* 0x00000009ae1e7c23 */ /* 0x120fe200080008b7 */
[--C-:B--2---:R-:W-:Y:S01]  /*4780*/  FFMA R31, R175, UR8, -R183.reuse ;  /* 0x00000008af1f7c23 */ /* 0x104fe200080008b7 */
[----:B------:R-:W-:Y:S01]  /*4790*/  FFMA R32, R176, UR7, -R183 ;  /* 0x00000007b0207c23 */ /* 0x000fe200080008b7 */
[----:B-1-34-:R-:W-:Y:S06]  /*47a0*/  @!P6 BRA `(.L_x_23) ;  /* 0x00000104005ce947 */ /* 0x01afec0003800000 */
.L_x_83:
[----:B------:R-:W-:Y:S01]  /*47b0*/  ISETP.NE.AND P6, PT, R24, RZ, PT ;  /* 0x000000ff1800720c */ /* 0x000fe20003fc5270 */
[----:B------:R-:W-:Y:S01]  /*47c0*/  @!P1 FMUL R42, R42, R42 ;  /* 0x0000002a2a2a9220 */ /* 0x000fe20000400000 */
[----:B------:R-:W-:Y:S01]  /*47d0*/  @!P2 FMUL R21, R21, R21 ;  /* 0x000000151515a220 */ /* 0x000fe20000400000 */
[----:B------:R-:W-:Y:S01]  /*47e0*/  @!P3 FMUL R23, R23, R23 ;  /* 0x000000171717b220 */ /* 0x000fe20000400000 */
[----:B------:R-:W-:Y:S01]  /*47f0*/  @!P4 FMUL R28, R28, R28 ;  /* 0x0000001c1c1cc220 */ /* 0x000fe20000400000 */
[----:B------:R-:W-:Y:S01]  /*4800*/  @!P5 FMUL R11, R11, R11 ;  /* 0x0000000b0b0bd220 */ /* 0x000fe20000400000 */
[----:B------:R-:W-:Y:S01]  /*4810*/  ULOP3.LUT UR23, UR23, 0x8000000, URZ, 0xfc, !UPT ;  /* 0x0800000017177892 */ /* 0x000fe2000f8efc3f */
[----:B------:R-:W-:Y:S01]  /*4820*/  F2FP.BF16.F32.PACK_AB R25, R41, R56 ;  /* 0x000000382919723e */ /* 0x000fe200000010ff */
[----:B------:R-:W-:Y:S01]  /*4830*/  UMOV UR7, 0x40000040 ;  /* 0x4000004000077882 */ /* 0x000fe20000000000 */
[----:B------:R-:W-:Y:S01]  /*4840*/  F2FP.BF16.F32.PACK_AB R27, R21, R42 ;  /* 0x0000002a151b723e */ /* 0x000fe200000010ff */
[----:B------:R-:W-:Y:S01]  /*4850*/  UIADD3 UR6, UR23, 0x1000, URZ ;  /* 0x0000100017067890 */ /* 0x000fe2000fffe03f */
[----:B------:R-:W-:Y:S01]  /*4860*/  F2FP.BF16.F32.PACK_AB R26, R11, R28 ;  /* 0x0000001c0b1a723e */ /* 0x000fe200000010ff */
[----:B------:R-:W-:Y:S01]  /*4870*/  ULDC UR14, c[0x0][0x604] ;  /* 0x00018100000e7ab9 */ /* 0x000fe20000000800 */
[----:B------:R-:W-:Y:S01]  /*4880*/  @!P6 FMUL R22, R22, R22 ;  /* 0x000000161616e220 */ /* 0x000fe20000400000 */
[----:B------:R-:W-:Y:S01]  /*4890*/  FSETP.GEU.AND P1, PT, R47, -126, PT ;  /* 0xc2fc00002f00780b */ /* 0x000fe20003f2e000 */
[----:B------:R-:W-:Y:S01]  /*48a0*/  ULDC UR15, c[0x0][0x28c] ;  /* 0x0000a300000f7ab9 */ /* 0x000fe20000000800 */
[----:B------:R-:W-:Y:S01]  /*48b0*/  FSETP.GEU.AND P6, PT, R48, -126, PT ;  /* 0xc2fc00003000780b */ /* 0x000fe20003fce000 */
[----:B------:R-:W-:Y:S01]  /*48c0*/  VIADD R10, R10, 0x100 ;  /* 0x000001000a0a7836 */ /* 0x000fe20000000000 */
[----:B------:R-:W-:-:S02]  /*48d0*/  F2FP.BF16.F32.PACK_AB R24, R23, R22 ;  /* 0x000000161718723e */ /* 0x000fc400000010ff */
[----:B------:R-:W-:Y:S02]  /*48e0*/  FSETP.GEU.AND P5, PT, R49, -126, PT ;  /* 0xc2fc00003100780b */ /* 0x000fe40003fae000 */
[----:B-1----:R-:W-:Y:S01]  /*48f0*/  WARPGROUP.ARRIVE ;  /* 0x00000000000079c5 */ /* 0x002fe20000000000 */
[----:B------:R-:W-:Y:S02]  /*4900*/  FSETP.GEU.AND P4, PT, R50, -126, PT ;  /* 0xc2fc00003200780b */ /* 0x000fe40003f8e000 */
[----:B------:R-:W-:Y:S02]  /*4910*/  FSETP.GEU.AND P3, PT, R33, -126, PT ;  /* 0xc2fc00002100780b */ /* 0x000fe40003f6e000 */
[----:B------:R-:W-:Y:S01]  /*4920*/  @!P1 FMUL R47, R47, 0.5 ;  /* 0x3f0000002f2f9820 */ /* 0x000fe20000400000 */
[----:B------:R-:W-:Y:S01]  /*4930*/  HGMMA.64x128x16.F32.BF16 R152, R24, gdesc[UR4].tnspB, RZ, !UPT, gsb0 ;  /* 0x41e0000418987df0 */ /* 0x000fe2000c0018ff */
[----:B------:R-:W-:Y:S01]  /*4940*/  @!P6 FMUL R48, R48, 0.5 ;  /* 0x3f0000003030e820 */ /* 0x000fe20000400000 */
[----:B------:R-:W-:Y:S01]  /*4950*/  FSETP.GEU.AND P2, PT, R62, -126, PT ;  /* 0xc2fc00003e00780b */ /* 0x000fe20003f4e000 */
[----:B------:R-:W-:Y:S01]  /*4960*/  UIADD3 UR6, UR23, 0x1080, URZ ;  /* 0x0000108017067890 */ /* 0x000fe2000fffe03f */
[----:B------:R-:W-:Y:S01]  /*4970*/  LEA.HI.SX32 R17, R17, 0xffffffff, 0x18 ;  /* 0xffffffff11117811 */ /* 0x000fe200078fc2ff */
[----:B------:R-:W1:Y:S01]  /*4980*/  MUFU.EX2 R47, R47 ;  /* 0x0000002f002f7308 */ /* 0x000e620000000800 */
[----:B------:R-:W-:Y:S01]  /*4990*/  @!P5 FMUL R49, R49, 0.5 ;  /* 0x3f0000003131d820 */ /* 0x000fe20000400000 */
[----:B------:R-:W-:Y:S01]  /*49a0*/  UMOV UR7, 0x40000040 ;  /* 0x4000004000077882 */ /* 0x000fe20000000000 */
[----:B------:R-:W-:-:S02]  /*49b0*/  @!P4 FMUL R50, R50, 0.5 ;  /* 0x3f0000003232c820 */ /* 0x000fc40000400000 */
[----:B------:R-:W-:-:S03]  /*49c0*/  @!P3 FMUL R33, R33, 0.5 ;  /* 0x3f0000002121b820 */ /* 0x000fc60000400000 */
[----:B------:R-:W2:Y:S02]  /*49d0*/  MUFU.EX2 R48, R48 ;  /* 0x0000003000307308 */ /* 0x000ea40000000800 */
[----:B------:R-:W-:-:S06]  /*49e0*/  @!P2 FMUL R62, R62, 0.5 ;  /* 0x3f0000003e3ea820 */ /* 0x000fcc0000400000 */
[----:B------:R-:W3:Y:S01]  /*49f0*/  MUFU.EX2 R49, R49 ;  /* 0x0000003100317308 */ /* 0x000ee20000000800 */
[----:B-1----:R-:W-:Y:S01]  /*4a00*/  @!P1 FMUL R47, R47, R47 ;  /* 0x0000002f2f2f9220 */ /* 0x002fe20000400000 */
[----:B------:R-:W-:-:S06]  /*4a10*/  FSETP.GEU.AND P1, PT, R61, -126, PT ;  /* 0xc2fc00003d00780b */ /* 0x000fcc0003f2e000 */
[----:B------:R-:W1:Y:S01]  /*4a20*/  MUFU.EX2 R50, R50 ;  /* 0x0000003200327308 */ /* 0x000e620000000800 */
[----:B--2---:R-:W-:Y:S01]  /*4a30*/  @!P6 FMUL R48, R48, R48 ;  /* 0x000000303030e220 */ /* 0x004fe20000400000 */
[----:B------:R-:W-:-:S05]  /*4a40*/  FSETP.GEU.AND P6, PT, R51, -126, PT ;  /* 0xc2fc00003300780b */ /* 0x000fca0003fce000 */
[----:B------:R-:W-:Y:S01]  /*4a50*/  @!P1 FMUL R61, R61, 0.5 ;  /* 0x3f0000003d3d9820 */ /* 0x000fe20000400000 */
[----:B------:R-:W2:Y:S01]  /*4a60*/  MUFU.EX2 R33, R33 ;  /* 0x0000002100217308 */ /* 0x000ea20000000800 */
[----:B---3--:R-:W-:Y:S01]  /*4a70*/  @!P5 FMUL R49, R49, R49 ;  /* 0x000000313131d220 */ /* 0x008fe20000400000 */
[----:B------:R-:W-:-:S05]  /*4a80*/  FSETP.GEU.AND P5, PT, R64, -126, PT ;  /* 0xc2fc00004000780b */ /* 0x000fca0003fae000 */
[----:B------:R-:W-:Y:S01]  /*4a90*/  @!P6 FMUL R51, R51, 0.5 ;  /* 0x3f0000003333e820 */ /* 0x000fe20000400000 */
[----:B------:R-:W3:Y:S01]  /*4aa0*/  MUFU.EX2 R34, R62 ;  /* 0x0000003e00227308 */ /* 0x000ee20000000800 */
[----:B-1----:R-:W-:Y:S01]  /*4ab0*/  @!P4 FMUL R50, R50, R50 ;  /* 0x000000323232c220 */ /* 0x002fe20000400000 */
[----:B------:R-:W-:-:S05]  /*4ac0*/  FSETP.GEU.AND P4, PT, R101, -126, PT ;  /* 0xc2fc00006500780b */ /* 0x000fca0003f8e000 */
[----:B------:R-:W-:Y:S01]  /*4ad0*/  @!P5 FMUL R64, R64, 0.5 ;  /* 0x3f0000004040d820 */ /* 0x000fe20000400000 */
        /* <DEDUP_REMOVED lines=45> */
[----:B------:R-:W-:Y:S02]  /*4db0*/  WARPGROUP.DEPBAR.LE gsb0, 0x0 ;  /* 0x00008000000079c5 */ /* 0x000fe40000010000 */
[----:B------:R-:W-:Y:S01]  /*4dc0*/  F2FP.BF16.F32.PACK_AB R25, R48, R47 ;  /* 0x0000002f3019723e */ /* 0x000fe200000010ff */
[----:B-1----:R-:W-:Y:S01]  /*4dd0*/  @!P4 FMUL R83, R83, R83 ;  /* 0x000000535353c220 */ /* 0x002fe20000400000 */
[----:B------:R-:W-:Y:S02]  /*4de0*/  F2FP.BF16.F32.PACK_AB R27, R50, R49 ;  /* 0x00000031321b723e */ /* 0x000fe400000010ff */
[----:B------:R-:W-:Y:S01]  /*4df0*/  F2FP.BF16.F32.PACK_AB R24, R34, R33 ;  /* 0x000000212218723e */ /* 0x000fe200000010ff */
[----:B------:R-:W1:Y:S01]  /*4e00*/  MUFU.EX2 R65, R65 ;  /* 0x0000004100417308 */ /* 0x000e620000000800 */
[----:B------:R-:W-:Y:S01]  /*4e10*/  F2FP.BF16.F32.PACK_AB R26, R36, R35 ;  /* 0x00000023241a723e */ /* 0x000fe200000010ff */
[----:B--2---:R-:W-:Y:S01]  /*4e20*/  @!P1 FMUL R66, R66, R66 ;  /* 0x0000004242429220 */ /* 0x004fe20000400000 */
[----:B------:R-:W-:Y:S01]  /*4e30*/  FSETP.GEU.AND P1, PT, R80, -126, PT ;  /* 0xc2fc00005000780b */ /* 0x000fe20003f2e000 */
[----:B------:R-:W-:Y:S01]  /*4e40*/  @!P5 FMUL R114, R114, 0.5 ;  /* 0x3f0000007272d820 */ /* 0x000fe20000400000 */
[----:B------:R-:W-:Y:S01]  /*4e50*/  WARPGROUP.ARRIVE ;  /* 0x00000000000079c5 */ /* 0x000fe20000000000 */
[----:B------:R-:W-:-:S02]  /*4e60*/  FSETP.GEU.AND P4, PT, R151, -126, PT ;  /* 0xc2fc00009700780b */ /* 0x000fc40003f8e000 */
[----:B------:R-:W2:Y:S01]  /*4e70*/  MUFU.EX2 R68, R99 ;  /* 0x0000006300447308 */ /* 0x000ea20000000800 */
[----:B---3--:R-:W-:Y:S01]  /*4e80*/  @!P6 FMUL R51, R51, R51 ;  /* 0x000000333333e220 */ /* 0x008fe20000400000 */
[----:B------:R-:W-:Y:S01]  /*4e90*/  FSETP.GEU.AND P6, PT, R81, -126, PT ;  /* 0xc2fc00005100780b */ /* 0x000fe20003fce000 */
[----:B------:R-:W-:Y:S01]  /*4ea0*/  HGMMA.64x128x16.F32.BF16 R152, R24, gdesc[UR4].tnspB, R152, gsb0 ;  /* 0x41e0000418987df0 */ /* 0x000fe20008001898 */
[----:B------:R-:W-:Y:S01]  /*4eb0*/  UIADD3 UR6, UR23, 0x1100, URZ ;  /* 0x0000110017067890 */ /* 0x000fe2000fffe03f */
[----:B------:R-:W-:-:S03]  /*4ec0*/  UMOV UR7, 0x40000040 ;  /* 0x4000004000077882 */ /* 0x000fc60000000000 */
[----:B------:R-:W-:Y:S01]  /*4ed0*/  @!P1 FMUL R80, R80, 0.5 ;  /* 0x3f00000050509820 */ /* 0x000fe20000400000 */
[----:B-1----:R-:W-:Y:S01]  /*4ee0*/  @!P3 FMUL R65, R65, R65 ;  /* 0x000000414141b220 */ /* 0x002fe20000400000 */
[----:B------:R-:W-:Y:S01]  /*4ef0*/  FSETP.GEU.AND P3, PT, R98, -126, PT ;  /* 0xc2fc00006200780b */ /* 0x000fe20003f6e000 */
[----:B------:R-:W-:Y:S01]  /*4f00*/  @!P4 FMUL R151, R151, 0.5 ;  /* 0x3f0000009797c820 */ /* 0x000fe20000400000 */
[----:B------:R-:W1:Y:S03]  /*4f10*/  MUFU.EX2 R114, R114 ;  /* 0x0000007200727308 */ /* 0x000e660000000800 */
[----:B------:R-:W-:Y:S01]  /*4f20*/  @!P6 FMUL R81, R81, 0.5 ;  /* 0x3f0000005151e820 */ /* 0x000fe20000400000 */
[----:B--2---:R-:W-:Y:S01]  /*4f30*/  @!P2 FMUL R68, R68, R68 ;  /* 0x000000444444a220 */ /* 0x004fe20000400000 */
[----:B------:R-:W-:-:S03]  /*4f40*/  FSETP.GEU.AND P2, PT, R96, -126, PT ;  /* 0xc2fc00006000780b */ /* 0x000fc60003f4e000 */
[----:B------:R-:W2:Y:S03]  /*4f50*/  MUFU.EX2 R80, R80 ;  /* 0x0000005000507308 */ /* 0x000ea60000000800 */
[----:B------:R-:W-:-:S05]  /*4f60*/  @!P3 FMUL R98, R98, 0.5 ;  /* 0x3f0000006262b820 */ /* 0x000fca0000400000 */
[----:B------:R-:W3:Y:S01]  /*4f70*/  MUFU.EX2 R81, R81 ;  /* 0x0000005100517308 */ /* 0x000ee20000000800 */
[----:B-1----:R-:W-:Y:S01]  /*4f80*/  @!P5 FMUL R114, R114, R114 ;  /* 0x000000727272d220 */ /* 0x002fe20000400000 */
[----:B------:R-:W-:Y:S01]  /*4f90*/  FSETP.GEU.AND P5, PT, R111, -126, PT ;  /* 0xc2fc00006f00780b */ /* 0x000fe20003fae000 */
[----:B------:R-:W-:-:S05]  /*4fa0*/  @!P2 FMUL R96, R96, 0.5 ;  /* 0x3f0000006060a820 */ /* 0x000fca0000400000 */
        /* <DEDUP_REMOVED lines=28> */
[----:B---3--:R-:W-:Y:S01]  /*5170*/  @!P4 FMUL R97, R97, R97 ;  /* 0x000000616161c220 */ /* 0x008fe20000400000 */
[----:B------:R-:W-:-:S04]  /*5180*/  FSETP.GEU.AND P4, PT, R112, -126, PT ;  /* 0xc2fc00007000780b */ /* 0x000fc80003f8e000 */
[----:B------:R-:W2:Y:S02]  /*5190*/  MUFU.EX2 R124, R124 ;  /* 0x0000007c007c7308 */ /* 0x000ea40000000800 */
[----:B------:R-:W-:Y:S01]  /*51a0*/  @!P6 FMUL R113, R113, 0.5 ;  /* 0x3f0000007171e820 */ /* 0x000fe20000400000 */
[----:B-1----:R-:W-:Y:S01]  /*51b0*/  @!P3 FMUL R93, R93, R93 ;  /* 0x0000005d5d5db220 */ /* 0x002fe20000400000 */
[----:B------:R-:W-:-:S04]  /*51c0*/  FSETP.GEU.AND P3, PT, R143, -126, PT ;  /* 0xc2fc00008f00780b */ /* 0x000fc80003f6e000 */
[----:B------:R-:W1:Y:S01]  /*51d0*/  MUFU.EX2 R113, R113 ;  /* 0x0000007100717308 */ /* 0x000e620000000800 */
[----:B------:R-:W-:-:S07]  /*51e0*/  @!P4 FMUL R112, R112, 0.5 ;  /* 0x3f0000007070c820 */ /* 0x000fce0000400000 */
[----:B------:R-:W3:Y:S01]  /*51f0*/  MUFU.EX2 R112, R112 ;  /* 0x0000007000707308 */ /* 0x000ee20000000800 */
[----:B--2---:R-:W-:Y:S01]  /*5200*/  @!P1 FMUL R124, R124, R124 ;  /* 0x0000007c7c7c9220 */ /* 0x004fe20000400000 */
[----:B------:R-:W-:Y:S01]  /*5210*/  FSETP.GEU.AND P1, PT, R95, -126, PT ;  /* 0xc2fc00005f00780b */ /* 0x000fe20003f2e000 */
[----:B------:R-:W-:Y:S01]  /*5220*/  @!P3 FMUL R143, R143, 0.5 ;  /* 0x3f0000008f8fb820 */ /* 0x000fe20000400000 */
[----:B-1----:R-:W-:Y:S01]  /*5230*/  @!P6 FMUL R113, R113, R113 ;  /* 0x000000717171e220 */ /* 0x002fe20000400000 */
[----:B------:R-:W-:-:S04]  /*5240*/  FSETP.GEU.AND P6, PT, R94, -126, PT ;  /* 0xc2fc00005e00780b */ /* 0x000fc80003fce000 */
[----:B------:R-:W1:Y:S06]  /*5250*/  MUFU.EX2 R143, R143 ;  /* 0x0000008f008f7308 */ /* 0x000e6c0000000800 */
[----:B------:R-:W-:Y:S01]  /*5260*/  @!P1 FMUL R95, R95, 0.5 ;  /* 0x3f0000005f5f9820 */ /* 0x000fe20000400000 */
[----:B---3--:R-:W-:Y:S01]  /*5270*/  @!P4 FMUL R112, R112, R112 ;  /* 0x000000707070c220 */ /* 0x008fe20000400000 */
[----:B------:R-:W-:Y:S02]  /*5280*/  FSETP.GEU.AND P4, PT, R144, -126, PT ;  /* 0xc2fc00009000780b */ /* 0x000fe40003f8e000 */
[----:B------:R-:W2:Y:S01]  /*5290*/  MUFU.EX2 R101, R95 ;  /* 0x0000005f00657308 */ /* 0x000ea20000000800 */
[----:B------:R-:W-:-:S07]  /*52a0*/  @!P6 FMUL R94, R94, 0.5 ;  /* 0x3f0000005e5ee820 */ /* 0x000fce0000400000 */
[----:B------:R-:W3:Y:S01]  /*52b0*/  MUFU.EX2 R84, R94 ;  /* 0x0000005e00547308 */ /* 0x000ee20000000800 */
[----:B-1----:R-:W-:Y:S01]  /*52c0*/  @!P3 FMUL R143, R143, R143 ;  /* 0x0000008f8f8fb220 */ /* 0x002fe20000400000 */
[----:B------:R-:W-:Y:S01]  /*52d0*/  FSETP.GEU.AND P3, PT, R132, -126, PT ;  /* 0xc2fc00008400780b */ /* 0x000fe20003f6e000 */
[----:B------:R-:W-:Y:S01]  /*52e0*/  @!P4 FMUL R144, R144, 0.5 ;  /* 0x3f0000009090c820 */ /* 0x000fe20000400000 */
[----:B------:R-:W-:Y:S02]  /*52f0*/  WARPGROUP.DEPBAR.LE gsb0, 0x0 ;  /* 0x00008000000079c5 */ /* 0x000fe40000010000 */
[----:B------:R-:W-:Y:S02]  /*5300*/  F2FP.BF16.F32.PACK_AB R25, R79, R78 ;  /* 0x0000004e4f19723e */ /* 0x000fe400000010ff */
[----:B------:R-:W1:Y:S01]  /*5310*/  MUFU.EX2 R94, R150 ;  /* 0x00000096005e7308 */ /* 0x000e620000000800 */
[----:B------:R-:W-:Y:S01]  /*5320*/  F2FP.BF16.F32.PACK_AB R27, R62, R61 ;  /* 0x0000003d3e1b723e */ /* 0x000fe200000010ff */
[----:B--2---:R-:W-:Y:S01]  /*5330*/  @!P1 FMUL R101, R101, R101 ;  /* 0x0000006565659220 */ /* 0x004fe20000400000 */
[----:B------:R-:W-:-:S02]  /*5340*/  F2FP.BF16.F32.PACK_AB R24, R64, R63 ;  /* 0x0000003f4018723e */ /* 0x000fc400000010ff */
[----:B------:R-:W-:Y:S02]  /*5350*/  F2FP.BF16.F32.PACK_AB R26, R51, R66 ;  /* 0x00000042331a723e */ /* 0x000fe400000010ff */
[----:B------:R-:W-:Y:S01]  /*5360*/  FSETP.GEU.AND P1, PT, R109, -126, PT ;  /* 0xc2fc00006d00780b */ /* 0x000fe20003f2e000 */
[----:B------:R-:W-:Y:S01]  /*5370*/  @!P3 FMUL R132, R132, 0.5 ;  /* 0x3f0000008484b820 */ /* 0x000fe20000400000 */
[----:B------:R-:W-:Y:S01]  /*5380*/  WARPGROUP.ARRIVE ;  /* 0x00000000000079c5 */ /* 0x000fe20000000000 */
[----:B---3--:R-:W-:Y:S01]  /*5390*/  @!P6 FMUL R84, R84, R84 ;  /* 0x000000545454e220 */ /* 0x008fe20000400000 */
[----:B------:R-:W-:-:S03]  /*53a0*/  FSETP.GEU.AND P6, PT, R110, -126, PT ;  /* 0xc2fc00006e00780b */ /* 0x000fc60003fce000 */
[----:B------:R-:W2:Y:S01]  /*53b0*/  MUFU.EX2 R132, R132 ;  /* 0x0000008400847308 */ /* 0x000ea20000000800 */
[----:B------:R-:W-:Y:S01]  /*53c0*/  HGMMA.64x128x16.F32.BF16 R152, R24, gdesc[UR4].tnspB, R152, gsb0 ;  /* 0x41e0000418987df0 */ /* 0x000fe20008001898 */
[----:B------:R-:W-:Y:S01]  /*53d0*/  UIADD3 UR6, UR23, 0x1180, URZ ;  /* 0x0000118017067890 */ /* 0x000fe2000fffe03f */
[----:B-1----:R-:W-:Y:S01]  /*53e0*/  @!P2 FMUL R94, R94, R94 ;  /* 0x0000005e5e5ea220 */ /* 0x002fe20000400000 */
[----:B------:R-:W-:Y:S01]  /*53f0*/  UMOV UR7, 0x40000040 ;  /* 0x4000004000077882 */ /* 0x000fe20000000000 */
[----:B------:R-:W-:Y:S01]  /*5400*/  FSETP.GEU.AND P2, PT, R142, -126, PT ;  /* 0xc2fc00008e00780b */ /* 0x000fe20003f4e000 */
[----:B------:R-:W-:-:S04]  /*5410*/  @!P1 FMUL R109, R109, 0.5 ;  /* 0x3f0000006d6d9820 */ /* 0x000fc80000400000 */
[----:B------:R-:W-:Y:S02]  /*5420*/  @!P6 FMUL R110, R110, 0.5 ;  /* 0x3f0000006e6ee820 */ /* 0x000fe40000400000 */
[----:B------:R-:W1:Y:S01]  /*5430*/  MUFU.EX2 R109, R109 ;  /* 0x0000006d006d7308 */ /* 0x000e620000000800 */
[----:B--2---:R-:W-:-:S05]  /*5440*/  @!P3 FMUL R132, R132, R132 ;  /* 0x000000848484b220 */ /* 0x004fca0000400000 */
[----:B------:R-:W-:Y:S01]  /*5450*/  @!P2 FMUL R142, R142, 0.5 ;  /* 0x3f0000008e8ea820 */ /* 0x000fe20000400000 */
[----:B------:R-:W-:Y:S01]  /*5460*/  FSETP.GEU.AND P3, PT, R127, -126, PT ;  /* 0xc2fc00007f00780b */ /* 0x000fe20003f6e000 */
[----:B------:R-:W2:Y:S08]  /*5470*/  MUFU.EX2 R110, R110 ;  /* 0x0000006e006e7308 */ /* 0x000eb00000000800 */
[----:B------:R-:W3:Y:S01]  /*5480*/  MUFU.EX2 R150, R142 ;  /* 0x0000008e00967308 */ /* 0x000ee20000000800 */
[----:B-1----:R-:W-:Y:S01]  /*5490*/  @!P1 FMUL R109, R109, R109 ;  /* 0x0000006d6d6d9220 */ /* 0x002fe20000400000 */
[----:B------:R-:W-:-:S02]  /*54a0*/  FSETP.GEU.AND P1, PT, R149, -126, PT ;  /* 0xc2fc00009500780b */ /* 0x000fc40003f2e000 */
[----:B------:R-:W-:Y:S01]  /*54b0*/  @!P3 FMUL R127, R127, 0.5 ;  /* 0x3f0000007f7fb820 */ /* 0x000fe20000400000 */
[----:B--2---:R-:W-:Y:S01]  /*54c0*/  @!P6 FMUL R110, R110, R110 ;  /* 0x0000006e6e6ee220 */ /* 0x004fe20000400000 */
[----:B------:R-:W-:-:S04]  /*54d0*/  FSETP.GEU.AND P6, PT, R148, -126, PT ;  /* 0xc2fc00009400780b */ /* 0x000fc80003fce000 */
[----:B------:R-:W1:Y:S05]  /*54e0*/  MUFU.EX2 R127, R127 ;  /* 0x0000007f007f7308 */ /* 0x000e6a0000000800 */
        /* <DEDUP_REMOVED lines=8> */
[----:B------:R-:W-:Y:S02]  /*5570*/  @!P2 FMUL R133, R133, 0.5 ;  /* 0x3f0000008585a820 */ /* 0x000fe40000400000 */
[----:B------:R-:W-:-:S03]  /*5580*/  FADD R22, R22, R127 ;  /* 0x0000007f16167221 */ /* 0x000fc60000000000 */
        /* <DEDUP_REMOVED lines=18> */
[----:B------:R-:W-:-:S03]  /*56b0*/  FSETP.GEU.AND P3, PT, R104, -126, PT ;  /* 0xc2fc00006800780b */ /* 0x000fc60003f6e000 */
[----:B------:R-:W-:Y:S02]  /*56c0*/  FADD R33, R33, R216 ;  /* 0x000000d821217221 */ /* 0x000fe40000000000 */
        /* <DEDUP_REMOVED lines=19> */
[----:B------:R-:W-:-:S03]  /*5800*/  FSETP.GEU.AND P3, PT, R88, -126, PT ;  /* 0xc2fc00005800780b */ /* 0x000fc60003f6e000 */
[----:B------:R-:W-:Y:S02]  /*5810*/  FADD R63, R63, R104 ;  /* 0x000000683f3f7221 */ /* 0x000fe40000000000 */
[----:B------:R-:W-:Y:S01]  /*5820*/  @!P4 FMUL R131, R131, 0.5 ;  /* 0x3f0000008383c820 */ /* 0x000fe20000400000 */
[----:B------:R-:W-:Y:S02]  /*5830*/  WARPGROUP.DEPBAR.LE gsb0, 0x0 ;  /* 0x00008000000079c5 */ /* 0x000fe40000010000 */
[----:B------:R-:W-:Y:S01]  /*5840*/  F2FP.BF16.F32.PACK_AB R25, R81, R80 ;  /* 0x000000505119723e */ /* 0x000fe200000010ff */
[----:B---3--:R-:W-:Y:S01]  /*5850*/  @!P1 FMUL R145, R145, R145 ;  /* 0x0000009191919220 */ /* 0x008fe20000400000 */
[----:B------:R-:W-:Y:S02]  /*5860*/  F2FP.BF16.F32.PACK_AB R27, R83, R82 ;  /* 0x00000052531b723e */ /* 0x000fe400000010ff */
[----:B------:R-:W-:Y:S01]  /*5870*/  F2FP.BF16.F32.PACK_AB R24, R68, R65 ;  /* 0x000000414418723e */ /* 0x000fe200000010ff */
[----:B------:R-:W-:Y:S01]  /*5880*/  @!P3 FMUL R88, R88, 0.5 ;  /* 0x3f0000005858b820 */ /* 0x000fe20000400000 */
[----:B------:R-:W-:Y:S01]  /*5890*/  F2FP.BF16.F32.PACK_AB R26, R70, R67 ;  /* 0x00000043461a723e */ /* 0x000fe200000010ff */
[----:B-1----:R-:W-:Y:S01]  /*58a0*/  @!P6 FMUL R144, R144, R144 ;  /* 0x000000909090e220 */ /* 0x002fe20000400000 */
[----:B------:R-:W-:-:S02]  /*58b0*/  FSETP.GEU.AND P1, PT, R136, -126, PT ;  /* 0xc2fc00008800780b */ /* 0x000fc40003f2e000 */
[----:B------:R-:W-:Y:S01]  /*58c0*/  WARPGROUP.ARRIVE ;  /* 0x00000000000079c5 */ /* 0x000fe20000000000 */
[----:B------:R-:W-:Y:S01]  /*58d0*/  FSETP.GEU.AND P6, PT, R137, -126, PT ;  /* 0xc2fc00008900780b */ /* 0x000fe20003fce000 */
[----:B------:R-:W1:Y:S04]  /*58e0*/  MUFU.EX2 R88, R88 ;  /* 0x0000005800587308 */ /* 0x000e680000000800 */
[----:B------:R-:W-:Y:S01]  /*58f0*/  HGMMA.64x128x16.F32.BF16 R152, R24, gdesc[UR4].tnspB, R152, gsb0 ;  /* 0x41e0000418987df0 */ /* 0x000fe20008001898 */
[----:B------:R-:W-:Y:S01]  /*5900*/  UIADD3 UR6, UR23, 0x1200, URZ ;  /* 0x0000120017067890 */ /* 0x000fe2000fffe03f */
[----:B------:R-:W-:-:S03]  /*5910*/  UMOV UR7, 0x40000040 ;  /* 0x4000004000077882 */ /* 0x000fc60000000000 */
[----:B------:R-:W-:-:S03]  /*5920*/  @!P1 FMUL R136, R136, 0.5 ;  /* 0x3f00000088889820 */ /* 0x000fc60000400000 */
[----:B------:R-:W-:-:S03]  /*5930*/  @!P6 FMUL R137, R137, 0.5 ;  /* 0x3f0000008989e820 */ /* 0x000fc60000400000 */
[----:B------:R-:W2:Y:S01]  /*5940*/  MUFU.EX2 R136, R136 ;  /* 0x0000008800887308 */ /* 0x000ea20000000800 */
[----:B-1----:R-:W-:Y:S01]  /*5950*/  @!P3 FMUL R88, R88, R88 ;  /* 0x000000585858b220 */ /* 0x002fe20000400000 */
[----:B------:R-:W-:-:S03]  /*5960*/  FSETP.GEU.AND P3, PT, R73, -126, PT ;  /* 0xc2fc00004900780b */ /* 0x000fc60003f6e000 */
[----:B------:R-:W-:-:S03]  /*5970*/  FADD R65, R65, R88 ;  /* 0x0000005841417221 */ /* 0x000fc60000000000 */
[----:B------:R-:W1:Y:S08]  /*5980*/  MUFU.EX2 R141, R137 ;  /* 0x00000089008d7308 */ /* 0x000e700000000800 */
[----:B------:R-:W3:Y:S01]  /*5990*/  MUFU.EX2 R137, R133 ;  /* 0x0000008500897308 */ /* 0x000ee20000000800 */
[----:B--2---:R-:W-:Y:S01]  /*59a0*/  @!P1 FMUL R136, R136, R136 ;  /* 0x0000008888889220 */ /* 0x004fe20000400000 */
[----:B------:R-:W-:Y:S01]  /*59b0*/  FSETP.GEU.AND P1, PT, R134, -126, PT ;  /* 0xc2fc00008600780b */ /* 0x000fe20003f2e000 */
[----:B------:R-:W-:-:S05]  /*59c0*/  @!P3 FMUL R73, R73, 0.5 ;  /* 0x3f0000004949b820 */ /* 0x000fca0000400000 */
[----:B------:R-:W2:Y:S01]  /*59d0*/  MUFU.EX2 R133, R130 ;  /* 0x0000008200857308 */ /* 0x000ea20000000800 */
[----:B-1----:R-:W-:Y:S01]  /*59e0*/  @!P6 FMUL R141, R141, R141 ;  /* 0x0000008d8d8de220 */ /* 0x002fe20000400000 */
[----:B------:R-:W-:-:S05]  /*59f0*/  FSETP.GEU.AND P6, PT, R135, -126, PT ;  /* 0xc2fc00008700780b */ /* 0x000fca0003fce000 */
[----:B------:R-:W-:Y:S01]  /*5a00*/  @!P1 FMUL R134, R134, 0.5 ;  /* 0x3f00000086869820 */ /* 0x000fe20000400000 */
[----:B------:R-:W1:Y:S01]  /*5a10*/  MUFU.EX2 R73, R73 ;  /* 0x0000004900497308 */ /* 0x000e620000000800 */
[----:B---3--:R-:W-:Y:S01]  /*5a20*/  @!P2 FMUL R137, R137, R137 ;  /* 0x000000898989a220 */ /* 0x008fe20000400000 */
[----:B------:R-:W-:-:S05]  /*5a30*/  FSETP.GEU.AND P2, PT, R126, -126, PT ;  /* 0xc2fc00007e00780b */ /* 0x000fca0003f4e000 */
[----:B------:R-:W-:Y:S01]  /*5a40*/  @!P6 FMUL R135, R135, 0.5 ;  /* 0x3f0000008787e820 */ /* 0x000fe20000400000 */
[----:B------:R-:W3:Y:S01]  /*5a50*/  MUFU.EX2 R140, R134 ;  /* 0x00000086008c7308 */ /* 0x000ee20000000800 */
[----:B--2---:R-:W-:Y:S01]  /*5a60*/  @!P5 FMUL R133, R133, R133 ;  /* 0x000000858585d220 */ /* 0x004fe20000400000 */
[----:B------:R-:W-:-:S03]  /*5a70*/  FSETP.GEU.AND P5, PT, R121, -126, PT ;  /* 0xc2fc00007900780b */ /* 0x000fc60003fae000 */
[----:B------:R-:W-:Y:S02]  /*5a80*/  FADD R42, R42, R133 ;  /* 0x000000852a2a7221 */ /* 0x000fe40000000000 */
[----:B------:R-:W-:Y:S01]  /*5a90*/  @!P2 FMUL R126, R126, 0.5 ;  /* 0x3f0000007e7ea820 */ /* 0x000fe20000400000 */
        /* <DEDUP_REMOVED lines=10> */
[----:B------:R-:W-:-:S05]  /*5b40*/  FSETP.GEU.AND P6, PT, R129, -126, PT ;  /* 0xc2fc00008100780b */ /* 0x000fca0003fce000 */
[----:B------:R-:W-:Y:S01]  /*5b50*/  @!P1 FMUL R128, R128, 0.5 ;  /* 0x3f00000080809820 */ /* 0x000fe20000400000 */
[----:B------:R-:W2:Y:S01]  /*5b60*/  MUFU.EX2 R218, R121 ;  /* 0x0000007900da7308 */ /* 0x000ea20000000800 */
[----:B-1----:R-:W-:Y:S01]  /*5b70*/  @!P4 FMUL R134, R134, R134 ;  /* 0x000000868686c220 */ /* 0x002fe20000400000 */
[----:B------:R-:W-:-:S03]  /*5b80*/  FSETP.GEU.AND P4, PT, R122, -126, PT ;  /* 0xc2fc00007a00780b */ /* 0x000fc60003f8e000 */
[----:B------:R-:W-:Y:S02]  /*5b90*/  FADD R21, R21, R134 ;  /* 0x0000008615157221 */ /* 0x000fe40000000000 */
[----:B------:R-:W-:Y:S01]  /*5ba0*/  @!P6 FMUL R129, R129, 0.5 ;  /* 0x3f0000008181e820 */ /* 0x000fe20000400000 */
[----:B------:R-:W1:Y:S01]  /*5bb0*/  MUFU.EX2 R135, R128 ;  /* 0x0000008000877308 */ /* 0x000e620000000800 */
[----:B---3--:R-:W-:Y:S01]  /*5bc0*/  @!P2 FMUL R130, R130, R130 ;  /* 0x000000828282a220 */ /* 0x008fe20000400000 */
[----:B------:R-:W-:-:S03]  /*5bd0*/  FSETP.GEU.AND P2, PT, R116, -126, PT ;  /* 0xc2fc00007400780b */ /* 0x000fc60003f4e000 */
[----:B------:R-:W-:Y:S02]  /*5be0*/  FADD R23, R23, R130 ;  /* 0x0000008217177221 */ /* 0x000fe40000000000 */
        /* <DEDUP_REMOVED lines=8> */
[----:B------:R-:W-:-:S03]  /*5c70*/  FSETP.GEU.AND P1, PT, R125, -126, PT ;  /* 0xc2fc00007d00780b */ /* 0x000fc60003f2e000 */
[----:B------:R-:W-:Y:S02]  /*5c80*/  FADD R56, R56, R135 ;  /* 0x0000008738387221 */ /* 0x000fe40000000000 */
[----:B------:R-:W-:Y:S01]  /*5c90*/  @!P5 FMUL R106, R106, 0.5 ;  /* 0x3f0000006a6ad820 */ /* 0x000fe20000400000 */
[----:B---3--:R-:W-:Y:S01]  /*5ca0*/  @!P6 FMUL R142, R142, R142 ;  /* 0x0000008e8e8ee220 */ /* 0x008fe20000400000 */
[----:B------:R-:W-:-:S04]  /*5cb0*/  FSETP.GEU.AND P6, PT, R123, -126, PT ;  /* 0xc2fc00007b00780b */ /* 0x000fc80003fce000 */
[----:B------:R-:W1:Y:S01]  /*5cc0*/  MUFU.EX2 R106, R106 ;  /* 0x0000006a006a7308 */ /* 0x000e620000000800 */
[----:B------:R-:W-:Y:S01]  /*5cd0*/  FADD R41, R41, R142 ;  /* 0x0000008e29297221 */ /* 0x000fe20000000000 */
[----:B------:R-:W-:Y:S01]  /*5ce0*/  @!P1 FMUL R125, R125, 0.5 ;  /* 0x3f0000007d7d9820 */ /* 0x000fe20000400000 */
[----:B--2---:R-:W-:Y:S01]  /*5cf0*/  @!P3 FMUL R52, R52, R52 ;  /* 0x000000343434b220 */ /* 0x004fe20000400000 */
[----:B------:R-:W-:-:S04]  /*5d00*/  FSETP.GEU.AND P3, PT, R40, -126, PT ;  /* 0xc2fc00002800780b */ /* 0x000fc80003f6e000 */
[----:B------:R-:W2:Y:S01]  /*5d10*/  MUFU.EX2 R129, R125 ;  /* 0x0000007d00817308 */ /* 0x000ea20000000800 */
[----:B------:R-:W-:-:S07]  /*5d20*/  @!P6 FMUL R123, R123, 0.5 ;  /* 0x3f0000007b7be820 */ /* 0x000fce0000400000 */
[----:B------:R-:W3:Y:S01]  /*5d30*/  MUFU.EX2 R128, R123 ;  /* 0x0000007b00807308 */ /* 0x000ee20000000800 */
[----:B-1----:R-:W-:Y:S01]  /*5d40*/  @!P5 FMUL R106, R106, R106 ;  /* 0x0000006a6a6ad220 */ /* 0x002fe20000400000 */
[----:B------:R-:W-:Y:S01]  /*5d50*/  FSETP.GEU.AND P5, PT, R90, -126, PT ;  /* 0xc2fc00005a00780b */ /* 0x000fe20003fae000 */
[----:B------:R-:W-:Y:S02]  /*5d60*/  @!P3 FMUL R40, R40, 0.5 ;  /* 0x3f0000002828b820 */ /* 0x000fe40000400000 */
[----:B------:R-:W-:Y:S01]  /*5d70*/  FADD R61, R61, R106 ;  /* 0x0000006a3d3d7221 */ /* 0x000fe20000000000 */
[----:B------:R-:W-:Y:S02]  /*5d80*/  WARPGROUP.DEPBAR.LE gsb0, 0x0 ;  /* 0x00008000000079c5 */ /* 0x000fe40000010000 */
[----:B------:R-:W-:Y:S01]  /*5d90*/  F2FP.BF16.F32.PACK_AB R25, R113, R124 ;  /* 0x0000007c7119723e */ /* 0x000fe200000010ff */
[----:B--2---:R-:W-:Y:S01]  /*5da0*/  @!P1 FMUL R129, R129, R129 ;  /* 0x0000008181819220 */ /* 0x004fe20000400000 */
[----:B------:R-:W-:Y:S01]  /*5db0*/  F2FP.BF16.F32.PACK_AB R27, R97, R114 ;  /* 0x00000072611b723e */ /* 0x000fe200000010ff */
[----:B------:R-:W1:Y:S01]  /*5dc0*/  MUFU.EX2 R125, R122 ;  /* 0x0000007a007d7308 */ /* 0x000e620000000800 */
[----:B------:R-:W-:Y:S01]  /*5dd0*/  F2FP.BF16.F32.PACK_AB R24, R99, R98 ;  /* 0x000000626318723e */ /* 0x000fe200000010ff */
[----:B------:R-:W-:Y:S01]  /*5de0*/  FADD R28, R28, R129 ;  /* 0x000000811c1c7221 */ /* 0x000fe20000000000 */
[----:B------:R-:W-:Y:S01]  /*5df0*/  F2FP.BF16.F32.PACK_AB R26, R84, R101 ;  /* 0x00000065541a723e */ /* 0x000fe200000010ff */
[----:B------:R-:W-:Y:S01]  /*5e00*/  @!P5 FMUL R90, R90, 0.5 ;  /* 0x3f0000005a5ad820 */ /* 0x000fe20000400000 */
[----:B------:R-:W-:Y:S01]  /*5e10*/  FSETP.GEU.AND P1, PT, R119, -126, PT ;  /* 0xc2fc00007700780b */ /* 0x000fe20003f2e000 */
[----:B---3--:R-:W-:Y:S01]  /*5e20*/  @!P6 FMUL R128, R128, R128 ;  /* 0x000000808080e220 */ /* 0x008fe20000400000 */
[----:B------:R-:W-:Y:S01]  /*5e30*/  WARPGROUP.ARRIVE ;  /* 0x00000000000079c5 */ /* 0x000fe20000000000 */
[----:B------:R-:W-:Y:S01]  /*5e40*/  FSETP.GEU.AND P6, PT, R120, -126, PT ;  /* 0xc2fc00007800780b */ /* 0x000fe20003fce000 */
[----:B------:R-:W2:Y:S01]  /*5e50*/  MUFU.EX2 R131, R90 ;  /* 0x0000005a00837308 */ /* 0x000ea20000000800 */
[----:B------:R-:W-:-:S03]  /*5e60*/  FADD R11, R11, R128 ;  /* 0x000000800b0b7221 */ /* 0x000fc60000000000 */
[----:B------:R-:W-:Y:S01]  /*5e70*/  HGMMA.64x128x16.F32.BF16 R152, R24, gdesc[UR4].tnspB, R152, gsb0 ;  /* 0x41e0000418987df0 */ /* 0x000fe20008001898 */
[----:B------:R-:W-:Y:S01]  /*5e80*/  UIADD3 UR6, UR23, 0x1280, URZ ;  /* 0x0000128017067890 */ /* 0x000fe2000fffe03f */
[----:B------:R-:W-:Y:S01]  /*5e90*/  UMOV UR7, 0x40000040 ;  /* 0x4000004000077882 */ /* 0x000fe20000000000 */
[----:B-1----:R-:W-:Y:S02]  /*5ea0*/  @!P4 FMUL R125, R125, R125 ;  /* 0x0000007d7d7dc220 */ /* 0x002fe40000400000 */
[----:B------:R-:W-:Y:S01]  /*5eb0*/  @!P1 FMUL R119, R119, 0.5 ;  /* 0x3f00000077779820 */ /* 0x000fe20000400000 */
[----:B------:R-:W-:Y:S02]  /*5ec0*/  FSETP.GEU.AND P4, PT, R105, -126, PT ;  /* 0xc2fc00006900780b */ /* 0x000fe40003f8e000 */
[----:B------:R-:W-:Y:S01]  /*5ed0*/  @!P6 FMUL R120, R120, 0.5 ;  /* 0x3f0000007878e820 */ /* 0x000fe20000400000 */
[----:B------:R-:W1:Y:S01]  /*5ee0*/  MUFU.EX2 R126, R119 ;  /* 0x00000077007e7308 */ /* 0x000e620000000800 */
[----:B------:R-:W-:Y:S01]  /*5ef0*/  FADD R50, R50, R125 ;  /* 0x0000007d32327221 */ /* 0x000fe20000000000 */
[----:B--2---:R-:W-:Y:S01]  /*5f00*/  @!P5 FMUL R131, R131, R131 ;  /* 0x000000838383d220 */ /* 0x004fe20000400000 */
[----:B------:R-:W-:-:S05]  /*5f10*/  FSETP.GEU.AND P5, PT, R76, -126, PT ;  /* 0xc2fc00004c00780b */ /* 0x000fca0003fae000 */
[----:B------:R-:W2:Y:S01]  /*5f20*/  MUFU.EX2 R123, R120 ;  /* 0x00000078007b7308 */ /* 0x000ea20000000800 */
[----:B------:R-:W-:Y:S01]  /*5f30*/  FADD R82, R82, R131 ;  /* 0x0000008352527221 */ /* 0x000fe20000000000 */
[----:B------:R-:W-:-:S06]  /*5f40*/  @!P4 FMUL R105, R105, 0.5 ;  /* 0x3f0000006969c820 */ /* 0x000fcc0000400000 */
[----:B------:R-:W3:Y:S01]  /*5f50*/  MUFU.EX2 R119, R116 ;  /* 0x0000007400777308 */ /* 0x000ee20000000800 */
[----:B-1----:R-:W-:Y:S01]  /*5f60*/  @!P1 FMUL R126, R126, R126 ;  /* 0x0000007e7e7e9220 */ /* 0x002fe20000400000 */
[----:B------:R-:W-:Y:S01]  /*5f70*/  FSETP.GEU.AND P1, PT, R117, -126, PT ;  /* 0xc2fc00007500780b */ /* 0x000fe20003f2e000 */
[----:B------:R-:W-:Y:S02]  /*5f80*/  @!P5 FMUL R76, R76, 0.5 ;  /* 0x3f0000004c4cd820 */ /* 0x000fe40000400000 */
[----:B------:R-:W-:-:S03]  /*5f90*/  FADD R47, R47, R126 ;  /* 0x0000007e2f2f7221 */ /* 0x000fc60000000000 */
[----:B------:R-:W1:Y:S01]  /*5fa0*/  MUFU.EX2 R105, R105 ;  /* 0x0000006900697308 */ /* 0x000e620000000800 */
[----:B--2---:R-:W-:Y:S01]  /*5fb0*/  @!P6 FMUL R123, R123, R123 ;  /* 0x0000007b7b7be220 */ /* 0x004fe20000400000 */
[----:B------:R-:W-:-:S03]  /*5fc0*/  FSETP.GEU.AND P6, PT, R118, -126, PT ;  /* 0xc2fc00007600780b */ /* 0x000fc60003fce000 */
[----:B------:R-:W-:Y:S02]  /*5fd0*/  FADD R48, R48, R123 ;  /* 0x0000007b30307221 */ /* 0x000fe40000000000 */
[----:B------:R-:W-:Y:S01]  /*5fe0*/  @!P1 FMUL R117, R117, 0.5 ;  /* 0x3f00000075759820 */ /* 0x000fe20000400000 */
[----:B---3--:R-:W-:Y:S01]  /*5ff0*/  @!P2 FMUL R119, R119, R119 ;  /* 0x000000777777a220 */ /* 0x008fe20000400000 */
[----:B------:R-:W-:Y:S02]  /*6000*/  FSETP.GEU.AND P2, PT, R103, -126, PT ;  /* 0xc2fc00006700780b */ /* 0x000fe40003f4e000 */
[----:B------:R-:W2:Y:S01]  /*6010*/  MUFU.EX2 R120, R117 ;  /* 0x0000007500787308 */ /* 0x000ea20000000800 */
[----:B------:R-:W-:-:S03]  /*6020*/  FADD R34, R34, R119 ;  /* 0x0000007722227221 */ /* 0x000fc60000000000 */
[----:B------:R-:W-:Y:S01]  /*6030*/  @!P6 FMUL R118, R118, 0.5 ;  /* 0x3f0000007676e820 */ /* 0x000fe20000400000 */
[----:B-1----:R-:W-:Y:S01]  /*6040*/  @!P4 FMUL R105, R105, R105 ;  /* 0x000000696969c220 */ /* 0x002fe20000400000 */
[----:B------:R-:W-:Y:S02]  /*6050*/  FSETP.GEU.AND P4, PT, R89, -126, PT ;  /* 0xc2fc00005900780b */ /* 0x000fe40003f8e000 */
[----:B------:R-:W1:Y:S01]  /*6060*/  MUFU.EX2 R121, R118 ;  /* 0x0000007600797308 */ /* 0x000e620000000800 */
[----:B------:R-:W-:Y:S02]  /*6070*/  FADD R62, R62, R105 ;  /* 0x000000693e3e7221 */ /* 0x000fe40000000000 */
[----:B------:R-:W-:Y:S01]  /*6080*/  @!P2 FMUL R103, R103, 0.5 ;  /* 0x3f0000006767a820 */ /* 0x000fe20000400000 */
[----:B--2---:R-:W-:Y:S01]  /*6090*/  @!P1 FMUL R120, R120, R120 ;  /* 0x0000007878789220 */ /* 0x004fe20000400000 */
[----:B------:R-:W-:-:S06]  /*60a0*/  FSETP.GEU.AND P1, PT, R108, -126, PT ;  /* 0xc2fc00006c00780b */ /* 0x000fcc0003f2e000 */
[----:B------:R-:W-:Y:S01]  /*60b0*/  @!P4 FMUL R89, R89, 0.5 ;  /* 0x3f0000005959c820 */ /* 0x000fe20000400000 */
[----:B------:R-:W-:Y:S01]  /*60c0*/  FADD R35, R35, R120 ;  /* 0x0000007823237221 */ /* 0x000fe20000000000 */
[----:B-1----:R-:W-:Y:S01]  /*60d0*/  @!P6 FMUL R121, R121, R121 ;  /* 0x000000797979e220 */ /* 0x002fe20000400000 */
[----:B------:R-:W-:-:S03]  /*60e0*/  FSETP.GEU.AND P6, PT, R107, -126, PT ;  /* 0xc2fc00006b00780b */ /* 0x000fc60003fce000 */
[----:B------:R-:W-:Y:S01]  /*60f0*/  FADD R36, R36, R121 ;  /* 0x0000007924247221 */ /* 0x000fe20000000000 */
[----:B------:R-:W-:-:S04]  /*6100*/  @!P1 FMUL R108, R108, 0.5 ;  /* 0x3f0000006c6c9820 */ /* 0x000fc80000400000 */
[----:B------:R-:W1:Y:S05]  /*6110*/  MUFU.EX2 R117, R108 ;  /* 0x0000006c00757308 */ /* 0x000e6a0000000800 */
[----:B------:R-:W-:-:S04]  /*6120*/  @!P6 FMUL R107, R107, 0.5 ;  /* 0x3f0000006b6be820 */ /* 0x000fc80000400000 */
[----:B------:R-:W2:Y:S08]  /*6130*/  MUFU.EX2 R116, R107 ;  /* 0x0000006b00747308 */ /* 0x000eb00000000800 */
[----:B------:R-:W3:Y:S01]  /*6140*/  MUFU.EX2 R107, R103 ;  /* 0x00000067006b7308 */ /* 0x000ee20000000800 */
[----:B-1----:R-:W-:Y:S01]  /*6150*/  @!P1 FMUL R117, R117, R117 ;  /* 0x0000007575759220 */ /* 0x002fe20000400000 */
[----:B------:R-:W-:-:S03]  /*6160*/  FSETP.GEU.AND P1, PT, R102, -126, PT ;  /* 0xc2fc00006600780b */ /* 0x000fc60003f2e000 */
[----:B------:R-:W-:Y:S01]  /*6170*/  FADD R78, R78, R117 ;  /* 0x000000754e4e7221 */ /* 0x000fe20000000000 */
[----:B--2---:R-:W-:Y:S01]  /*6180*/  @!P6 FMUL R116, R116, R116 ;  /* 0x000000747474e220 */ /* 0x004fe20000400000 */
[----:B------:R-:W-:-:S03]  /*6190*/  FSETP.GEU.AND P6, PT, R100, -126, PT ;  /* 0xc2fc00006400780b */ /* 0x000fc60003fce000 */
[----:B------:R-:W-:-:S05]  /*61a0*/  FADD R79, R79, R116 ;  /* 0x000000744f4f7221 */ /* 0x000fca0000000000 */
[----:B------:R-:W-:Y:S01]  /*61b0*/  @!P1 FMUL R102, R102, 0.5 ;  /* 0x3f00000066669820 */ /* 0x000fe20000400000 */
[----:B---3--:R-:W-:Y:S01]  /*61c0*/  @!P2 FMUL R107, R107, R107 ;  /* 0x0000006b6b6ba220 */ /* 0x008fe20000400000 */
[----:B------:R-:W-:Y:S02]  /*61d0*/  FSETP.GEU.AND P2, PT, R87, -126, PT ;  /* 0xc2fc00005700780b */ /* 0x000fe40003f4e000 */
[----:B------:R-:W1:Y:S01]  /*61e0*/  MUFU.EX2 R115, R102 ;  /* 0x0000006600737308 */ /* 0x000e620000000800 */
[----:B------:R-:W-:Y:S01]  /*61f0*/  FADD R64, R64, R107 ;  /* 0x0000006b40407221 */ /* 0x000fe20000000000 */
[----:B------:R-:W-:-:S06]  /*6200*/  @!P6 FMUL R100, R100, 0.5 ;  /* 0x3f0000006464e820 */ /* 0x000fcc0000400000 */
[----:B------:R-:W2:Y:S03]  /*6210*/  MUFU.EX2 R108, R100 ;  /* 0x00000064006c7308 */ /* 0x000ea60000000800 */
[----:B------:R-:W-:-:S05]  /*6220*/  @!P2 FMUL R87, R87, 0.5 ;  /* 0x3f0000005757a820 */ /* 0x000fca0000400000 */
[----:B------:R-:W3:Y:S01]  /*6230*/  MUFU.EX2 R102, R89 ;  /* 0x0000005900667308 */ /* 0x000ee20000000800 */
[----:B-1----:R-:W-:Y:S01]  /*6240*/  @!P1 FMUL R115, R115, R115 ;  /* 0x0000007373739220 */ /* 0x002fe20000400000 */
[----:B------:R-:W-:-:S03]  /*6250*/  FSETP.GEU.AND P1, PT, R92, -126, PT ;  /* 0xc2fc00005c00780b */ /* 0x000fc60003f2e000 */
[----:B------:R-:W-:Y:S01]  /*6260*/  FADD R66, R66, R115 ;  /* 0x0000007342427221 */ /* 0x000fe20000000000 */
[----:B--2---:R-:W-:Y:S01]  /*6270*/  @!P6 FMUL R108, R108, R108 ;  /* 0x0000006c6c6ce220 */ /* 0x004fe20000400000 */
[----:B------:R-:W-:Y:S01]  /*6280*/  FSETP.GEU.AND P6, PT, R91, -126, PT ;  /* 0xc2fc00005b00780b */ /* 0x000fe20003fce000 */
[----:B------:R-:W-:Y:S02]  /*6290*/  WARPGROUP.DEPBAR.LE gsb0, 0x0 ;  /* 0x00008000000079c5 */ /* 0x000fe40000010000 */
[----:B------:R-:W-:-:S05]  /*62a0*/  F2FP.BF16.F32.PACK_AB R25, R110, R109 ;  /* 0x0000006d6e19723e */ /* 0x000fca00000010ff */
[----:B------:R-:W-:Y:S01]  /*62b0*/  @!P1 FMUL R92, R92, 0.5 ;  /* 0x3f0000005c5c9820 */ /* 0x000fe20000400000 */
[----:B------:R-:W-:Y:S01]  /*62c0*/  F2FP.BF16.F32.PACK_AB R27, R112, R111 ;  /* 0x0000006f701b723e */ /* 0x000fe200000010ff */
[----:B---3--:R-:W-:Y:S01]  /*62d0*/  @!P4 FMUL R102, R102, R102 ;  /* 0x000000666666c220 */ /* 0x008fe20000400000 */
[----:B------:R-:W-:Y:S01]  /*62e0*/  F2FP.BF16.F32.PACK_AB R24, R94, R93 ;  /* 0x0000005d5e18723e */ /* 0x000fe200000010ff */
[----:B------:R-:W1:Y:S01]  /*62f0*/  MUFU.EX2 R103, R92 ;  /* 0x0000005c00677308 */ /* 0x000e620000000800 */
[----:B------:R-:W-:Y:S01]  /*6300*/  F2FP.BF16.F32.PACK_AB R26, R96, R95 ;  /* 0x0000005f601a723e */ /* 0x000fe200000010ff */
[----:B------:R-:W-:Y:S01]  /*6310*/  FADD R83, R83, R102 ;  /* 0x0000006653537221 */ /* 0x000fe20000000000 */
[----:B------:R-:W-:Y:S01]  /*6320*/  FSETP.GEU.AND P4, PT, R77, -126, PT ;  /* 0xc2fc00004d00780b */ /* 0x000fe20003f8e000 */
[----:B------:R-:W-:Y:S01]  /*6330*/  @!P6 FMUL R91, R91, 0.5 ;  /* 0x3f0000005b5be820 */ /* 0x000fe20000400000 */
[----:B------:R-:W-:Y:S01]  /*6340*/  WARPGROUP.ARRIVE ;  /* 0x00000000000079c5 */ /* 0x000fe20000000000 */
[----:B------:R-:W-:-:S02]  /*6350*/  FADD R51, R51, R108 ;  /* 0x0000006c33337221 */ /* 0x000fc40000000000 */
[----:B------:R-:W2:Y:S03]  /*6360*/  MUFU.EX2 R100, R91 ;  /* 0x0000005b00647308 */ /* 0x000ea60000000800 */
[----:B------:R-:W-:Y:S01]  /*6370*/  HGMMA.64x128x16.F32.BF16 R152, R24, gdesc[UR4].tnspB, R152, gsb0 ;  /* 0x41e0000418987df0 */ /* 0x000fe20008001898 */
[----:B------:R-:W-:Y:S01]  /*6380*/  UIADD3 UR6, UR23, 0x1300, URZ ;  /* 0x0000130017067890 */ /* 0x000fe2000fffe03f */
[----:B------:R-:W-:-:S03]  /*6390*/  UMOV UR7, 0x40000040 ;  /* 0x4000004000077882 */ /* 0x000fc60000000000 */
        /* <DEDUP_REMOVED lines=17> */
[----:B------:R-:W1:Y:S03]  /*64b0*/  MUFU.EX2 R89, R85 ;  /* 0x0000005500597308 */ /* 0x000e660000000800 */
[----:B------:R-:W-:-:S05]  /*64c0*/  @!P2 FMUL R72, R72, 0.5 ;  /* 0x3f0000004848a820 */ /* 0x000fca0000400000 */
[----:B------:R-:W3:Y:S01]  /*64d0*/  MUFU.EX2 R86, R77 ;  /* 0x0000004d00567308 */ /* 0x000ee20000000800 */
[----:B--2---:R-:W-:Y:S01]  /*64e0*/  @!P1 FMUL R90, R90, R90 ;  /* 0x0000005a5a5a9220 */ /* 0x004fe20000400000 */
[----:B------:R-:W-:Y:S01]  /*64f0*/  FSETP.GEU.AND P1, PT, R74, -126, PT ;  /* 0xc2fc00004a00780b */ /* 0x000fe20003f2e000 */
[----:B------:R-:W-:Y:S02]  /*6500*/  @!P5 FMUL R59, R59, 0.5 ;  /* 0x3f0000003b3bd820 */ /* 0x000fe40000400000 */
[----:B------:R-:W-:Y:S01]  /*6510*/  FADD R67, R67, R90 ;  /* 0x0000005a43437221 */ /* 0x000fe20000000000 */
[----:B-1----:R-:W-:Y:S01]  /*6520*/  @!P6 FMUL R89, R89, R89 ;  /* 0x000000595959e220 */ /* 0x002fe20000400000 */
[----:B------:R-:W-:-:S03]  /*6530*/  FSETP.GEU.AND P6, PT, R75, -126, PT ;  /* 0xc2fc00004b00780b */ /* 0x000fc60003fce000 */
[----:B------:R-:W-:-:S05]  /*6540*/  FADD R70, R70, R89 ;  /* 0x0000005946467221 */ /* 0x000fca0000000000 */
[----:B------:R-:W-:Y:S01]  /*6550*/  @!P1 FMUL R74, R74, 0.5 ;  /* 0x3f0000004a4a9820 */ /* 0x000fe20000400000 */
[----:B---3--:R-:W-:Y:S01]  /*6560*/  @!P4 FMUL R86, R86, R86 ;  /* 0x000000565656c220 */ /* 0x008fe20000400000 */
[----:B------:R-:W-:Y:S02]  /*6570*/  FSETP.GEU.AND P4, PT, R60, -126, PT ;  /* 0xc2fc00003c00780b */ /* 0x000fe40003f8e000 */
[----:B------:R-:W1:Y:S01]  /*6580*/  MUFU.EX2 R85, R74 ;  /* 0x0000004a00557308 */ /* 0x000e620000000800 */
[----:B------:R-:W-:-:S07]  /*6590*/  @!P6 FMUL R75, R75, 0.5 ;  /* 0x3f0000004b4be820 */ /* 0x000fce0000400000 */
[----:B------:R-:W2:Y:S03]  /*65a0*/  MUFU.EX2 R92, R75 ;  /* 0x0000004b005c7308 */ /* 0x000ea60000000800 */
[----:B------:R-:W-:-:S05]  /*65b0*/  @!P4 FMUL R60, R60, 0.5 ;  /* 0x3f0000003c3cc820 */ /* 0x000fca0000400000 */
[----:B------:R-:W3:Y:S01]  /*65c0*/  MUFU.EX2 R74, R72 ;  /* 0x00000048004a7308 */ /* 0x000ee20000000800 */
[----:B-1----:R-:W-:Y:S01]  /*65d0*/  @!P1 FMUL R85, R85, R85 ;  /* 0x0000005555559220 */ /* 0x002fe20000400000 */
[----:B------:R-:W-:-:S06]  /*65e0*/  FSETP.GEU.AND P1, PT, R71, -126, PT ;  /* 0xc2fc00004700780b */ /* 0x000fcc0003f2e000 */
[----:B------:R1:W4:Y:S01]  /*65f0*/  MUFU.EX2 R72, R59 ;  /* 0x0000003b00487308 */ /* 0x0003220000000800 */
[----:B--2---:R-:W-:Y:S01]  /*6600*/  @!P6 FMUL R92, R92, R92 ;  /* 0x0000005c5c5ce220 */ /* 0x004fe20000400000 */
[----:B------:R-:W-:-:S05]  /*6610*/  FSETP.GEU.AND P6, PT, R69, -126, PT ;  /* 0xc2fc00004500780b */ /* 0x000fca0003fce000 */
[----:B------:R-:W-:Y:S01]  /*6620*/  @!P1 FMUL R71, R71, 0.5 ;  /* 0x3f00000047479820 */ /* 0x000fe20000400000 */
[----:B---3--:R-:W-:Y:S01]  /*6630*/  @!P2 FMUL R74, R74, R74 ;  /* 0x0000004a4a4aa220 */ /* 0x008fe20000400000 */
[----:B------:R-:W-:Y:S02]  /*6640*/  FSETP.GEU.AND P2, PT, R53, -126, PT ;  /* 0xc2fc00003500780b */ /* 0x000fe40003f4e000 */
[----:B------:R-:W2:Y:S01]  /*6650*/  MUFU.EX2 R76, R71 ;  /* 0x00000047004c7308 */ /* 0x000ea20000000800 */
[----:B-1----:R-:W-:-:S03]  /*6660*/  FADD R59, R124, R85 ;  /* 0x000000557c3b7221 */ /* 0x002fc60000000000 */
[----:B------:R-:W-:Y:S01]  /*6670*/  @!P6 FMUL R69, R69, 0.5 ;  /* 0x3f0000004545e820 */ /* 0x000fe20000400000 */
[----:B------:R-:W-:Y:S01]  /*6680*/  FADD R56, R56, R59 ;  /* 0x0000003b38387221 */ /* 0x000fe20000000000 */
[----:B----4-:R-:W-:Y:S01]  /*6690*/  @!P5 FMUL R72, R72, R72 ;  /* 0x000000484848d220 */ /* 0x010fe20000400000 */
[----:B------:R-:W-:Y:S01]  /*66a0*/  FSETP.GEU.AND P5, PT, R45, -126, PT ;  /* 0xc2fc00002d00780b */ /* 0x000fe20003fae000 */
[----:B------:R-:W1:Y:S03]  /*66b0*/  MUFU.EX2 R75, R69 ;  /* 0x00000045004b7308 */ /* 0x000e660000000800 */
[----:B------:R-:W-:-:S05]  /*66c0*/  @!P2 FMUL R53, R53, 0.5 ;  /* 0x3f0000003535a820 */ /* 0x000fca0000400000 */
[----:B------:R-:W3:Y:S01]  /*66d0*/  MUFU.EX2 R71, R60 ;  /* 0x0000003c00477308 */ /* 0x000ee20000000800 */
[----:B--2---:R-:W-:Y:S01]  /*66e0*/  @!P1 FMUL R76, R76, R76 ;  /* 0x0000004c4c4c9220 */ /* 0x004fe20000400000 */
[----:B------:R-:W-:Y:S02]  /*66f0*/  FSETP.GEU.AND P1, PT, R57, -126, PT ;  /* 0xc2fc00003900780b */ /* 0x000fe40003f2e000 */
[----:B------:R-:W-:Y:S01]  /*6700*/  @!P5 FMUL R45, R45, 0.5 ;  /* 0x3f0000002d2dd820 */ /* 0x000fe20000400000 */
[----:B------:R-:W-:-:S03]  /*6710*/  FADD R101, R101, R76 ;  /* 0x0000004c65657221 */ /* 0x000fc60000000000 */
[----:B------:R-:W2:Y:S01]  /*6720*/  MUFU.EX2 R53, R53 ;  /* 0x0000003500357308 */ /* 0x000ea20000000800 */
[----:B-1----:R-:W-:Y:S01]  /*6730*/  @!P6 FMUL R75, R75, R75 ;  /* 0x0000004b4b4be220 */ /* 0x002fe20000400000 */
[----:B------:R-:W-:Y:S01]  /*6740*/  FSETP.GEU.AND P6, PT, R58, -126, PT ;  /* 0xc2fc00003a00780b */ /* 0x000fe20003fce000 */
[----:B------:R-:W-:Y:S02]  /*6750*/  FADD R28, R28, R101 ;  /* 0x000000651c1c7221 */ /* 0x000fe40000000000 */
[----:B------:R-:W-:Y:S02]  /*6760*/  FADD R84, R84, R75 ;  /* 0x0000004b54547221 */ /* 0x000fe40000000000 */
[----:B------:R-:W-:Y:S01]  /*6770*/  @!P1 FMUL R57, R57, 0.5 ;  /* 0x3f00000039399820 */ /* 0x000fe20000400000 */
[----:B------:R-:W1:Y:S01]  /*6780*/  MUFU.EX2 R45, R45 ;  /* 0x0000002d002d7308 */ /* 0x000e620000000800 */
[----:B---3--:R-:W-:Y:S01]  /*6790*/  @!P4 FMUL R71, R71, R71 ;  /* 0x000000474747c220 */ /* 0x008fe20000400000 */
[----:B------:R-:W-:Y:S01]  /*67a0*/  FSETP.GEU.AND P4, PT, R46, -126, PT ;  /* 0xc2fc00002e00780b */ /* 0x000fe20003f8e000 */
[----:B------:R-:W-:-:S04]  /*67b0*/  FADD R11, R11, R84 ;  /* 0x000000540b0b7221 */ /* 0x000fc80000000000 */
[----:B------:R-:W-:Y:S01]  /*67c0*/  @!P6 FMUL R58, R58, 0.5 ;  /* 0x3f0000003a3ae820 */ /* 0x000fe20000400000 */
[----:B------:R-:W3:Y:S01]  /*67d0*/  MUFU.EX2 R118, R57 ;  /* 0x0000003900767308 */ /* 0x000ee20000000800 */
[----:B--2---:R-:W-:Y:S01]  /*67e0*/  @!P2 FMUL R53, R53, R53 ;  /* 0x000000353535a220 */ /* 0x004fe20000400000 */
[----:B------:R-:W-:-:S05]  /*67f0*/  FSETP.GEU.AND P2, PT, R39, -126, PT ;  /* 0xc2fc00002700780b */ /* 0x000fca0003f4e000 */
[----:B------:R-:W-:Y:S01]  /*6800*/  @!P4 FMUL R46, R46, 0.5 ;  /* 0x3f0000002e2ec820 */ /* 0x000fe20000400000 */
[----:B------:R-:W-:Y:S02]  /*6810*/  WARPGROUP.DEPBAR.LE gsb0, 0x0 ;  /* 0x00008000000079c5 */ /* 0x000fe40000010000 */
[----:B------:R-:W-:Y:S01]  /*6820*/  F2FP.BF16.F32.PACK_AB R25, R146, R147 ;  /* 0x000000939219723e */ /* 0x000fe200000010ff */
[----:B------:R-:W2:Y:S01]  /*6830*/  MUFU.EX2 R69, R58 ;  /* 0x0000003a00457308 */ /* 0x000ea20000000800 */
[----:B------:R-:W-:Y:S01]  /*6840*/  F2FP.BF16.F32.PACK_AB R27, R149, R148 ;  /* 0x00000094951b723e */ /* 0x000fe200000010ff */
[----:B-1----:R-:W-:Y:S01]  /*6850*/  @!P5 FMUL R45, R45, R45 ;  /* 0x0000002d2d2dd220 */ /* 0x002fe20000400000 */
[----:B------:R-:W-:Y:S01]  /*6860*/  F2FP.BF16.F32.PACK_AB R24, R150, R143 ;  /* 0x0000008f9618723e */ /* 0x000fe200000010ff */
[----:B------:R-:W-:Y:S01]  /*6870*/  @!P2 FMUL R39, R39, 0.5 ;  /* 0x3f0000002727a820 */ /* 0x000fe20000400000 */
[----:B------:R-:W-:Y:S01]  /*6880*/  F2FP.BF16.F32.PACK_AB R26, R144, R145 ;  /* 0x00000091901a723e */ /* 0x000fe200000010ff */
[----:B---3--:R-:W-:Y:S01]  /*6890*/  @!P1 FMUL R118, R118, R118 ;  /* 0x0000007676769220 */ /* 0x008fe20000400000 */
[----:B------:R-:W-:Y:S01]  /*68a0*/  FSETP.GEU.AND P1, PT, R54, -126, PT ;  /* 0xc2fc00003600780b */ /* 0x000fe20003f2e000 */
[----:B------:R-:W1:Y:S01]  /*68b0*/  MUFU.EX2 R46, R46 ;  /* 0x0000002e002e7308 */ /* 0x000e620000000800 */
[----:B------:R-:W-:Y:S01]  /*68c0*/  WARPGROUP.ARRIVE ;  /* 0x00000000000079c5 */ /* 0x000fe20000000000 */
[----:B------:R-:W-:Y:S01]  /*68d0*/  FSETP.GEU.AND P5, PT, R31, -126, PT ;  /* 0xc2fc00001f00780b */ /* 0x000fe20003fae000 */
[----:B------:R-:W-:-:S04]  /*68e0*/  FADD R148, R148, R45 ;  /* 0x0000002d94947221 */ /* 0x000fc80000000000 */
[----:B------:R-:W-:Y:S01]  /*68f0*/  HGMMA.64x128x16.F32.BF16 R152, R24, gdesc[UR4].tnspB, R152, gsb0 ;  /* 0x41e0000418987df0 */ /* 0x000fe20008001898 */
[----:B------:R-:W-:Y:S01]  /*6900*/  UIADD3 UR6, UR23, 0x1380, URZ ;  /* 0x0000138017067890 */ /* 0x000fe2000fffe03f */
[----:B--2---:R-:W-:Y:S01]  /*6910*/  @!P6 FMUL R69, R69, R69 ;  /* 0x000000454545e220 */ /* 0x004fe20000400000 */
[----:B------:R-:W-:Y:S01]  /*6920*/  UMOV UR7, 0x40000040 ;  /* 0x4000004000077882 */ /* 0x000fe20000000000 */
[----:B------:R-:W-:Y:S01]  /*6930*/  FSETP.GEU.AND P6, PT, R55, -126, PT ;  /* 0xc2fc00003700780b */ /* 0x000fe20003fce000 */
[----:B------:R-:W-:Y:S01]  /*6940*/  @!P1 FMUL R54, R54, 0.5 ;  /* 0x3f00000036369820 */ /* 0x000fe20000400000 */
[----:B------:R-:W2:Y:S01]  /*6950*/  MUFU.EX2 R39, R39 ;  /* 0x0000002700277308 */ /* 0x000ea20000000800 */
[----:B------:R-:W-:Y:S01]  /*6960*/  FADD R61, R61, R148 ;  /* 0x000000943d3d7221 */ /* 0x000fe20000000000 */
[----:B------:R-:W-:Y:S01]  /*6970*/  @!P5 FMUL R31, R31, 0.5 ;  /* 0x3f0000001f1fd820 */ /* 0x000fe20000400000 */
[----:B-1----:R-:W-:Y:S01]  /*6980*/  @!P4 FMUL R46, R46, R46 ;  /* 0x0000002e2e2ec220 */ /* 0x002fe20000400000 */
[----:B------:R-:W-:-:S04]  /*6990*/  FSETP.GEU.AND P4, PT, R32, -126, PT ;  /* 0xc2fc00002000780b */ /* 0x000fc80003f8e000 */
[----:B------:R-:W1:Y:S01]  /*69a0*/  MUFU.EX2 R58, R54 ;  /* 0x00000036003a7308 */ /* 0x000e620000000800 */
[----:B------:R-:W-:Y:S02]  /*69b0*/  FADD R149, R149, R46 ;  /* 0x0000002e95957221 */ /* 0x000fe40000000000 */
[----:B------:R-:W-:Y:S02]  /*69c0*/  @!P6 FMUL R55, R55, 0.5 ;  /* 0x3f0000003737e820 */ /* 0x000fe40000400000 */
[----:B------:R-:W-:-:S03]  /*69d0*/  FADD R62, R62, R149 ;  /* 0x000000953e3e7221 */ /* 0x000fc60000000000 */
[----:B------:R-:W3:Y:S01]  /*69e0*/  MUFU.EX2 R57, R55 ;  /* 0x0000003700397308 */ /* 0x000ee20000000800 */
[----:B--2---:R-:W-:Y:S01]  /*69f0*/  @!P2 FMUL R39, R39, R39 ;  /* 0x000000272727a220 */ /* 0x004fe20000400000 */
[----:B------:R-:W-:Y:S01]  /*6a00*/  FSETP.GEU.AND P2, PT, R14, -126, PT ;  /* 0xc2fc00000e00780b */ /* 0x000fe20003f4e000 */
[----:B------:R-:W-:-:S05]  /*6a10*/  @!P4 FMUL R32, R32, 0.5 ;  /* 0x3f0000002020c820 */ /* 0x000fca0000400000 */
[----:B------:R2:W4:Y:S01]  /*6a20*/  MUFU.EX2 R54, R40 ;  /* 0x0000002800367308 */ /* 0x0005220000000800 */
[----:B-1----:R-:W-:Y:S01]  /*6a30*/  @!P1 FMUL R58, R58, R58 ;  /* 0x0000003a3a3a9220 */ /* 0x002fe20000400000 */
[----:B------:R-:W-:-:S05]  /*6a40*/  FSETP.GEU.AND P1, PT, R43, -126, PT ;  /* 0xc2fc00002b00780b */ /* 0x000fca0003f2e000 */
[----:B------:R-:W-:Y:S01]  /*6a50*/  @!P2 FMUL R14, R14, 0.5 ;  /* 0x3f0000000e0ea820 */ /* 0x000fe20000400000 */
[----:B------:R-:W1:Y:S01]  /*6a60*/  MUFU.EX2 R32, R32 ;  /* 0x0000002000207308 */ /* 0x000e620000000800 */
[----:B---3--:R-:W-:Y:S01]  /*6a70*/  @!P6 FMUL R57, R57, R57 ;  /* 0x000000393939e220 */ /* 0x008fe20000400000 */
[----:B------:R-:W-:Y:S01]  /*6a80*/  FSETP.GEU.AND P6, PT, R44, -126, PT ;  /* 0xc2fc00002c00780b */ /* 0x000fe20003fce000 */
[----:B--2---:R-:W-:-:S04]  /*6a90*/  FADD R40, R113, R92 ;  /* 0x0000005c71287221 */ /* 0x004fc80000000000 */
[----:B------:R-:W-:Y:S01]  /*6aa0*/  @!P1 FMUL R43, R43, 0.5 ;  /* 0x3f0000002b2b9820 */ /* 0x000fe20000400000 */
[----:B------:R-:W2:Y:S01]  /*6ab0*/  MUFU.EX2 R14, R14 ;  /* 0x0000000e000e7308 */ /* 0x000ea20000000800 */
[----:B----4-:R-:W-:Y:S01]  /*6ac0*/  @!P3 FMUL R54, R54, R54 ;  /* 0x000000363636b220 */ /* 0x010fe20000400000 */
[----:B------:R-:W-:Y:S01]  /*6ad0*/  FSETP.GEU.AND P3, PT, R13, -126, PT ;  /* 0xc2fc00000d00780b */ /* 0x000fe20003f6e000 */
[----:B------:R-:W-:-:S04]  /*6ae0*/  FADD R40, R41, R40 ;  /* 0x0000002829287221 */ /* 0x000fc80000000000 */
[----:B------:R-:W-:Y:S01]  /*6af0*/  @!P6 FMUL R44, R44, 0.5 ;  /* 0x3f0000002c2ce820 */ /* 0x000fe20000400000 */
[----:B-1----:R-:W-:-:S07]  /*6b00*/  @!P4 FMUL R32, R32, R32 ;  /* 0x000000202020c220 */ /* 0x002fce0000400000 */
[----:B------:R-:W-:Y:S01]  /*6b10*/  @!P3 FMUL R13, R13, 0.5 ;  /* 0x3f0000000d0db820 */ /* 0x000fe20000400000 */
[----:B--2---:R-:W-:-:S05]  /*6b20*/  @!P2 FMUL R14, R14, R14 ;  /* 0x0000000e0e0ea220 */ /* 0x004fca0000400000 */
[----:B------:R-:W1:Y:S02]  /*6b30*/  MUFU.EX2 R13, R13 ;  /* 0x0000000d000d7308 */ /* 0x000e640000000800 */
[----:B-1----:R-:W-:Y:S01]  /*6b40*/  @!P3 FMUL R13, R13, R13 ;  /* 0x0000000d0d0db220 */ /* 0x002fe20000400000 */
[----:B------:R-:W-:Y:S02]  /*6b50*/  WARPGROUP.DEPBAR.LE gsb0, 0x0 ;  /* 0x00008000000079c5 */ /* 0x000fe40000010000 */
[----:B------:R-:W-:Y:S02]  /*6b60*/  F2FP.BF16.F32.PACK_AB R25, R141, R136 ;  /* 0x000000888d19723e */ /* 0x000fe400000010ff */
[----:B------:R-:W-:Y:S02]  /*6b70*/  F2FP.BF16.F32.PACK_AB R27, R139, R138 ;  /* 0x0000008a8b1b723e */ /* 0x000fe400000010ff */
[----:B------:R-:W-:Y:S01]  /*6b80*/  F2FP.BF16.F32.PACK_AB R24, R137, R132 ;  /* 0x000000848918723e */ /* 0x000fe200000010ff */
[----:B------:R-:W-:Y:S01]  /*6b90*/  FADD R132, R132, R13 ;  /* 0x0000000d84847221 */ /* 0x000fe20000000000 */
[----:B------:R-:W-:Y:S01]  /*6ba0*/  F2FP.BF16.F32.PACK_AB R26, R151, R140 ;  /* 0x0000008c971a723e */ /* 0x000fe200000010ff */
[----:B------:R-:W-:-:S02]  /*6bb0*/  FADD R137, R137, R14 ;  /* 0x0000000e89897221 */ /* 0x000fc40000000000 */
[----:B------:R-:W-:Y:S01]  /*6bc0*/  FADD R132, R65, R132 ;  /* 0x0000008441847221 */ /* 0x000fe20000000000 */
[----:B------:R-:W-:Y:S01]  /*6bd0*/  WARPGROUP.ARRIVE ;  /* 0x00000000000079c5 */ /* 0x000fe20000000000 */
[----:B------:R-:W-:-:S05]  /*6be0*/  FADD R137, R68, R137 ;  /* 0x0000008944897221 */ /* 0x000fca0000000000 */
[----:B------:R-:W-:Y:S01]  /*6bf0*/  HGMMA.64x128x16.F32.BF16 R152, R24, gdesc[UR4].tnspB, R152, gsb0 ;  /* 0x41e0000418987df0 */ /* 0x000fe20008001898 */
[----:B------:R-:W-:Y:S01]  /*6c00*/  UIADD3 UR6, UR23, 0x1400, URZ ;  /* 0x0000140017067890 */ /* 0x000fe2000fffe03f */
[----:B------:R-:W-:Y:S01]  /*6c10*/  UMOV UR7, 0x40000040 ;  /* 0x4000004000077882 */ /* 0x000fe20000000000 */
[----:B------:R-:W-:Y:S02]  /*6c20*/  WARPGROUP.DEPBAR.LE gsb0, 0x0 ;  /* 0x00008000000079c5 */ /* 0x000fe40000010000 */
[----:B------:R-:W-:Y:S02]  /*6c30*/  F2FP.BF16.F32.PACK_AB R25, R142, R135 ;  /* 0x000000878e19723e */ /* 0x000fe400000010ff */
[----:B------:R-:W-:Y:S02]  /*6c40*/  F2FP.BF16.F32.PACK_AB R27, R134, R133 ;  /* 0x00000085861b723e */ /* 0x000fe400000010ff */
[----:B------:R-:W-:Y:S02]  /*6c50*/  F2FP.BF16.F32.PACK_AB R24, R130, R127 ;  /* 0x0000007f8218723e */ /* 0x000fe400000010ff */
[----:B------:R-:W-:-:S04]  /*6c60*/  F2FP.BF16.F32.PACK_AB R26, R128, R129 ;  /* 0x00000081801a723e */ /* 0x000fc800000010ff */
[----:B------:R-:W-:-:S06]  /*6c70*/  WARPGROUP.ARRIVE ;  /* 0x00000000000079c5 */ /* 0x000fcc0000000000 */
        /* <DEDUP_REMOVED lines=32> */
[----:B------:R-:W-:Y:S01]  /*6e80*/  F2FP.BF16.F32.PACK_AB R27, R86, R87 ;  /* 0x00000057561b723e */ /* 0x000fe200000010ff */
[----:B------:R-:W-:Y:S01]  /*6e90*/  FADD R86, R97, R86 ;  /* 0x0000005661567221 */ /* 0x000fe20000000000 */
[----:B------:R-:W-:Y:S01]  /*6ea0*/  F2FP.BF16.F32.PACK_AB R24, R74, R73 ;  /* 0x000000494a18723e */ /* 0x000fe200000010ff */
[----:B------:R-:W-:Y:S01]  /*6eb0*/  FADD R73, R98, R73 ;  /* 0x0000004962497221 */ /* 0x000fe20000000000 */
[----:B------:R-:W-:Y:S01]  /*6ec0*/  F2FP.BF16.F32.PACK_AB R26, R75, R76 ;  /* 0x0000004c4b1a723e */ /* 0x000fe200000010ff */
[----:B------:R-:W-:Y:S01]  /*6ed0*/  FADD R74, R99, R74 ;  /* 0x0000004a634a7221 */ /* 0x000fe20000000000 */
[----:B------:R-:W-:Y:S01]  /*6ee0*/  FADD R21, R21, R86 ;  /* 0x0000005615157221 */ /* 0x000fe20000000000 */
[----:B------:R-:W-:Y:S01]  /*6ef0*/  FADD R22, R22, R73 ;  /* 0x0000004916167221 */ /* 0x000fe20000000000 */
[----:B------:R-:W-:Y:S01]  /*6f00*/  WARPGROUP.ARRIVE ;  /* 0x00000000000079c5 */ /* 0x000fe20000000000 */
[----:B------:R-:W-:Y:S01]  /*6f10*/  FADD R23, R23, R74 ;  /* 0x0000004a17177221 */ /* 0x000fe20000000000 */
[----:B------:R-:W-:-:S04]  /*6f20*/  FADD R21, R21, R62 ;  /* 0x0000003e15157221 */ /* 0x000fc80000000000 */
[----:B------:R-:W-:Y:S01]  /*6f30*/  HGMMA.64x128x16.F32.BF16 R152, R24, gdesc[UR4].tnspB, R152, gsb0 ;  /* 0x41e0000418987df0 */ /* 0x000fe20008001898 */
[----:B------:R-:W-:Y:S01]  /*6f40*/  UIADD3 UR6, UR23, 0x1680, URZ ;  /* 0x0000168017067890 */ /* 0x000fe2000fffe03f */
[----:B------:R-:W-:Y:S01]  /*6f50*/  UMOV UR7, 0x40000040 ;  /* 0x4000004000077882 */ /* 0x000fe20000000000 */
[----:B------:R-:W-:Y:S02]  /*6f60*/  WARPGROUP.DEPBAR.LE gsb0, 0x0 ;  /* 0x00008000000079c5 */ /* 0x000fe40000010000 */
[----:B------:R-:W-:Y:S01]  /*6f70*/  F2FP.BF16.F32.PACK_AB R25, R69, R118 ;  /* 0x000000764519723e */ /* 0x000fe200000010ff */
[----:B------:R-:W-:Y:S01]  /*6f80*/  FADD R118, R109, R118 ;  /* 0x000000766d767221 */ /* 0x000fe20000000000 */
        /* <DEDUP_REMOVED lines=10> */
[----:B------:R-:W-:Y:S01]  /*7030*/  FADD R57, R96, R57 ;  /* 0x0000003960397221 */ /* 0x000fe20000000000 */
[----:B------:R-:W-:Y:S01]  /*7040*/  FADD R47, R47, R118 ;  /* 0x000000762f2f7221 */ /* 0x000fe20000000000 */
[----:B------:R-:W-:Y:S01]  /*7050*/  FADD R48, R48, R69 ;  /* 0x0000004530307221 */ /* 0x000fe20000000000 */
[----:B------:R-:W-:Y:S01]  /*7060*/  FADD R49, R49, R72 ;  /* 0x0000004831317221 */ /* 0x000fe20000000000 */
[----:B------:R-:W-:Y:S01]  /*7070*/  HGMMA.64x128x16.F32.BF16 R152, R24, gdesc[UR4].tnspB, R152, gsb0 ;  /* 0x41e0000418987df0 */ /* 0x000fe20008001898 */
[----:B------:R-:W-:Y:S01]  /*7080*/  UIADD3 UR6, UR23, 0x1700, URZ ;  /* 0x0000170017067890 */ /* 0x000fe2000fffe03f */
[----:B------:R-:W-:Y:S01]  /*7090*/  FADD R50, R50, R71 ;  /* 0x0000004732327221 */ /* 0x000fe20000000000 */
[----:B------:R-:W-:Y:S01]  /*70a0*/  UMOV UR7, 0x40000040 ;  /* 0x4000004000077882 */ /* 0x000fe20000000000 */
[----:B------:R-:W-:Y:S01]  /*70b0*/  FADD R33, R33, R52 ;  /* 0x0000003421217221 */ /* 0x000fe20000000000 */
[----:B------:R-:W-:Y:S01]  /*70c0*/  FADD R34, R34, R53 ;  /* 0x0000003522227221 */ /* 0x000fe20000000000 */
[----:B------:R-:W-:Y:S01]  /*70d0*/  FADD R35, R35, R58 ;  /* 0x0000003a23237221 */ /* 0x000fe20000000000 */
[----:B------:R-:W-:Y:S01]  /*70e0*/  FADD R36, R36, R57 ;  /* 0x0000003924247221 */ /* 0x000fe20000000000 */
[----:B------:R-:W-:Y:S01]  /*70f0*/  FADD R33, R33, R132 ;  /* 0x0000008421217221 */ /* 0x000fe20000000000 */
[----:B------:R-:W-:Y:S01]  /*7100*/  FADD R34, R34, R137 ;  /* 0x0000008922227221 */ /* 0x000fe20000000000 */
[----:B------:R-:W-:-:S02]  /*7110*/  WARPGROUP.DEPBAR.LE gsb0, 0x0 ;  /* 0x00008000000079c5 */ /* 0x000fc40000010000 */
[----:B------:R1:W2:Y:S01]  /*7120*/  MUFU.EX2 R24, R43 ;  /* 0x0000002b00187308 */ /* 0x0002a20000000800 */
[----:B------:R-:W-:-:S07]  /*7130*/  F2FP.BF16.F32.PACK_AB R27, R46, R45 ;  /* 0x0000002d2e1b723e */ /* 0x000fce00000010ff */
[----:B------:R-:W3:Y:S01]  /*7140*/  MUFU.EX2 R25, R44 ;  /* 0x0000002c00197308 */ /* 0x000ee20000000800 */
[----:B-1----:R-:W-:-:S04]  /*7150*/  FADD R43, R114, R87 ;  /* 0x00000057722b7221 */ /* 0x002fc80000000000 */
[----:B------:R-:W-:Y:S01]  /*7160*/  FADD R42, R42, R43 ;  /* 0x0000002b2a2a7221 */ /* 0x000fe20000000000 */
[----:B--2---:R-:W-:Y:S01]  /*7170*/  @!P1 FMUL R24, R24, R24 ;  /* 0x0000001818189220 */ /* 0x004fe20000400000 */
[----:B------:R-:W-:Y:S02]  /*7180*/  FSETP.GEU.AND P1, PT, R38, -126, PT ;  /* 0xc2fc00002600780b */ /* 0x000fe40003f2e000 */
[----:B------:R-:W-:Y:S01]  /*7190*/  FADD R42, R42, R61 ;  /* 0x0000003d2a2a7221 */ /* 0x000fe20000000000 */
[----:B------:R-:W-:Y:S01]  /*71a0*/  FADD R147, R147, R24 ;  /* 0x0000001893937221 */ /* 0x000fe20000000000 */
[----:B---3--:R-:W-:Y:S01]  /*71b0*/  @!P6 FMUL R25, R25, R25 ;  /* 0x000000191919e220 */ /* 0x008fe20000400000 */
[----:B------:R-:W-:Y:S02]  /*71c0*/  FSETP.GEU.AND P6, PT, R37, -126, PT ;  /* 0xc2fc00002500780b */ /* 0x000fe40003fce000 */
[----:B------:R-:W-:Y:S01]  /*71d0*/  FADD R147, R78, R147 ;  /* 0x000000934e937221 */ /* 0x000fe20000000000 */
[----:B------:R-:W-:Y:S01]  /*71e0*/  FADD R146, R146, R25 ;  /* 0x0000001992927221 */ /* 0x000fe20000000000 */
[----:B------:R-:W-:-:S04]  /*71f0*/  F2FP.BF16.F32.PACK_AB R25, R25, R24 ;  /* 0x000000181919723e */ /* 0x000fc800000010ff */
[----:B------:R-:W-:Y:S01]  /*7200*/  @!P1 FMUL R38, R38, 0.5 ;  /* 0x3f00000026269820 */ /* 0x000fe20000400000 */
[----:B------:R-:W-:Y:S01]  /*7210*/  F2FP.BF16.F32.PACK_AB R24, R39, R54 ;  /* 0x000000362718723e */ /* 0x000fe200000010ff */
[----:B------:R-:W-:Y:S01]  /*7220*/  FADD R54, R143, R54 ;  /* 0x000000368f367221 */ /* 0x000fe20000000000 */
[----:B------:R-:W-:Y:S01]  /*7230*/  FADD R39, R150, R39 ;  /* 0x0000002796277221 */ /* 0x000fe20000000000 */
[----:B------:R-:W-:Y:S01]  /*7240*/  FADD R79, R79, R146 ;  /* 0x000000924f4f7221 */ /* 0x000fe20000000000 */
[----:B------:R-:W-:Y:S01]  /*7250*/  FADD R56, R56, R147 ;  /* 0x0000009338387221 */ /* 0x000fe20000000000 */
[----:B------:R-:W1:Y:S01]  /*7260*/  MUFU.EX2 R38, R38 ;  /* 0x0000002600267308 */ /* 0x000e620000000800 */
[----:B------:R-:W-:Y:S01]  /*7270*/  FADD R63, R63, R54 ;  /* 0x000000363f3f7221 */ /* 0x000fe20000000000 */
[----:B------:R-:W-:Y:S01]  /*7280*/  @!P6 FMUL R37, R37, 0.5 ;  /* 0x3f0000002525e820 */ /* 0x000fe20000400000 */
[----:B------:R-:W-:Y:S01]  /*7290*/  FADD R64, R64, R39 ;  /* 0x0000002740407221 */ /* 0x000fe20000000000 */
[----:B------:R-:W-:Y:S01]  /*72a0*/  FADD R40, R40, R79 ;  /* 0x0000004f28287221 */ /* 0x000fe20000000000 */
[----:B------:R-:W-:-:S02]  /*72b0*/  FADD R22, R22, R63 ;  /* 0x0000003f16167221 */ /* 0x000fc40000000000 */
[----:B------:R-:W-:Y:S01]  /*72c0*/  FADD R23, R23, R64 ;  /* 0x0000004017177221 */ /* 0x000fe20000000000 */
[----:B------:R-:W2:Y:S01]  /*72d0*/  MUFU.EX2 R37, R37 ;  /* 0x0000002500257308 */ /* 0x000ea20000000800 */
[----:B------:R-:W-:Y:S02]  /*72e0*/  FADD R22, R22, R33 ;  /* 0x0000002116167221 */ /* 0x000fe40000000000 */
[----:B------:R-:W-:Y:S01]  /*72f0*/  FADD R23, R23, R34 ;  /* 0x0000002217177221 */ /* 0x000fe20000000000 */
[----:B-1----:R-:W-:Y:S01]  /*7300*/  @!P1 FMUL R38, R38, R38 ;  /* 0x0000002626269220 */ /* 0x002fe20000400000 */
[----:B------:R-:W-:-:S03]  /*7310*/  FSETP.GEU.AND P1, PT, R29, -126, PT ;  /* 0xc2fc00001d00780b */ /* 0x000fc60003f2e000 */
[----:B------:R-:W-:Y:S01]  /*7320*/  FADD R145, R145, R38 ;  /* 0x0000002691917221 */ /* 0x000fe20000000000 */
[----:B--2---:R-:W-:Y:S01]  /*7330*/  @!P6 FMUL R37, R37, R37 ;  /* 0x000000252525e220 */ /* 0x004fe20000400000 */
[----:B------:R-:W-:Y:S02]  /*7340*/  FSETP.GEU.AND P6, PT, R30, -126, PT ;  /* 0xc2fc00001e00780b */ /* 0x000fe40003fce000 */
[----:B------:R-:W-:Y:S01]  /*7350*/  FADD R145, R66, R145 ;  /* 0x0000009142917221 */ /* 0x000fe20000000000 */
[----:B------:R-:W-:Y:S01]  /*7360*/  FADD R144, R144, R37 ;  /* 0x0000002590907221 */ /* 0x000fe20000000000 */
[----:B------:R-:W-:-:S04]  /*7370*/  F2FP.BF16.F32.PACK_AB R26, R37, R38 ;  /* 0x00000026251a723e */ /* 0x000fc800000010ff */
[----:B------:R-:W-:Y:S01]  /*7380*/  @!P1 FMUL R29, R29, 0.5 ;  /* 0x3f0000001d1d9820 */ /* 0x000fe20000400000 */
[----:B------:R-:W-:Y:S01]  /*7390*/  FADD R28, R28, R145 ;  /* 0x000000911c1c7221 */ /* 0x000fe20000000000 */
[----:B------:R-:W-:Y:S01]  /*73a0*/  FADD R144, R51, R144 ;  /* 0x0000009033907221 */ /* 0x000fe20000000000 */
[----:B------:R-:W-:-:S03]  /*73b0*/  WARPGROUP.ARRIVE ;  /* 0x00000000000079c5 */ /* 0x000fc60000000000 */
[----:B------:R-:W-:Y:S01]  /*73c0*/  FADD R144, R11, R144 ;  /* 0x000000900b907221 */ /* 0x000fe20000000000 */
[----:B------:R-:W-:Y:S01]  /*73d0*/  IADD3 R11, R2, 0x44020, RZ ;  /* 0x00044020020b7810 */ /* 0x000fe20007ffe0ff */
[----:B------:R-:W-:Y:S01]  /*73e0*/  @!P6 FMUL R30, R30, 0.5 ;  /* 0x3f0000001e1ee820 */ /* 0x000fe20000400000 */
[----:B------:R-:W-:Y:S01]  /*73f0*/  HGMMA.64x128x16.F32.BF16 R152, R24, gdesc[UR4].tnspB, R152, gsb0 ;  /* 0x41e0000418987df0 */ /* 0x000fe20008001898 */
[----:B------:R-:W-:Y:S01]  /*7400*/  UIADD3 UR6, UR23, 0x1780, URZ ;  /* 0x0000178017067890 */ /* 0x000fe2000fffe03f */
[----:B------:R-:W-:-:S03]  /*7410*/  UMOV UR7, 0x40000040 ;  /* 0x4000004000077882 */ /* 0x000fc60000000000 */
[----:B------:R-:W1:Y:S02]  /*7420*/  MUFU.EX2 R30, R30 ;  /* 0x0000001e001e7308 */ /* 0x000e640000000800 */
[----:B-1----:R-:W-:Y:S01]  /*7430*/  @!P6 FMUL R30, R30, R30 ;  /* 0x0000001e1e1ee220 */ /* 0x002fe20000400000 */
[----:B------:R-:W-:-:S03]  /*7440*/  FSETP.GEU.AND P6, PT, R20, -126, PT ;  /* 0xc2fc00001400780b */ /* 0x000fc60003fce000 */
[----:B------:R-:W-:-:S04]  /*7450*/  FADD R44, R141, R30 ;  /* 0x0000001e8d2c7221 */ /* 0x000fc80000000000 */
[----:B------:R-:W-:-:S04]  /*7460*/  FADD R81, R81, R44 ;  /* 0x0000002c51517221 */ /* 0x000fc80000000000 */
[----:B------:R-:W-:Y:S02]  /*7470*/  FADD R81, R48, R81 ;  /* 0x0000005130517221 */ /* 0x000fe40000000000 */
[----:B------:R-:W-:Y:S02]  /*7480*/  @!P6 FMUL R20, R20, 0.5 ;  /* 0x3f0000001414e820 */ /* 0x000fe40000400000 */
[----:B------:R-:W-:-:S04]  /*7490*/  FADD R40, R40, R81 ;  /* 0x0000005128287221 */ /* 0x000fc80000000000 */
[----:B------:R-:W1:Y:S02]  /*74a0*/  MUFU.EX2 R20, R20 ;  /* 0x0000001400147308 */ /* 0x000e640000000800 */
[----:B-1----:R-:W-:-:S04]  /*74b0*/  @!P6 FMUL R20, R20, R20 ;  /* 0x000000141414e220 */ /* 0x002fc80000400000 */
[----:B------:R-:W-:-:S04]  /*74c0*/  FADD R151, R151, R20 ;  /* 0x0000001497977221 */ /* 0x000fc80000000000 */
[----:B------:R-:W-:-:S04]  /*74d0*/  FADD R151, R70, R151 ;  /* 0x0000009746977221 */ /* 0x000fc80000000000 */
[----:B------:R-:W-:-:S04]  /*74e0*/  FADD R151, R36, R151 ;  /* 0x0000009724977221 */ /* 0x000fc80000000000 */
[----:B------:R-:W-:-:S04]  /*74f0*/  FADD R144, R144, R151 ;  /* 0x0000009790907221 */ /* 0x000fc80000000000 */
[----:B------:R-:W-:Y:S01]  /*7500*/  FADD R23, R23, R144 ;  /* 0x0000009017177221 */ /* 0x000fe20000000000 */
[----:B------:R-:W-:Y:S02]  /*7510*/  WARPGROUP.DEPBAR.LE gsb0, 0x0 ;  /* 0x00008000000079c5 */ /* 0x000fe40000010000 */
[----:B------:R-:W1:Y:S01]  /*7520*/  MUFU.EX2 R25, R29 ;  /* 0x0000001d00197308 */ /* 0x000e620000000800 */
[----:B------:R-:W-:Y:S02]  /*7530*/  F2FP.BF16.F32.PACK_AB R24, R14, R13 ;  /* 0x0000000d0e18723e */ /* 0x000fe400000010ff */
[----:B------:R-:W-:-:S05]  /*7540*/  PRMT R13, RZ, 0x654, R11 ;  /* 0x00000654ff0d7816 */ /* 0x000fca000000000b */
[----:B------:R-:W2:Y:S01]  /*7550*/  MUFU.EX2 R27, R31 ;  /* 0x0000001f001b7308 */ /* 0x000ea20000000800 */
[----:B-1----:R-:W-:Y:S01]  /*7560*/  @!P1 FMUL R25, R25, R25 ;  /* 0x0000001919199220 */ /* 0x002fe20000400000 */
[----:B------:R-:W-:-:S03]  /*7570*/  FSETP.GEU.AND P1, PT, R15, -126, PT ;  /* 0xc2fc00000f00780b */ /* 0x000fc60003f2e000 */
[----:B------:R-:W-:Y:S01]  /*7580*/  FADD R29, R136, R25 ;  /* 0x00000019881d7221 */ /* 0x000fe20000000000 */
[----:B------:R-:W-:Y:S01]  /*7590*/  F2FP.BF16.F32.PACK_AB R25, R30, R25 ;  /* 0x000000191e19723e */ /* 0x000fe200000010ff */
[----:B------:R-:W-:Y:S01]  /*75a0*/  FADD R30, R139, R32 ;  /* 0x000000208b1e7221 */ /* 0x000fe20000000000 */
[----:B--2---:R-:W-:Y:S01]  /*75b0*/  @!P5 FMUL R27, R27, R27 ;  /* 0x0000001b1b1bd220 */ /* 0x004fe20000400000 */
[----:B------:R-:W-:Y:S02]  /*75c0*/  FADD R80, R80, R29 ;  /* 0x0000001d50507221 */ /* 0x000fe40000000000 */
[----:B------:R-:W-:Y:S01]  /*75d0*/  FADD R83, R83, R30 ;  /* 0x0000001e53537221 */ /* 0x000fe20000000000 */
[----:B------:R-:W-:Y:S01]  /*75e0*/  FADD R31, R138, R27 ;  /* 0x0000001b8a1f7221 */ /* 0x000fe20000000000 */
[----:B------:R-:W-:Y:S02]  /*75f0*/  F2FP.BF16.F32.PACK_AB R27, R32, R27 ;  /* 0x0000001b201b723e */ /* 0x000fe400000010ff */
[----:B------:R-:W-:Y:S01]  /*7600*/  @!P1 FMUL R15, R15, 0.5 ;  /* 0x3f0000000f0f9820 */ /* 0x000fe20000400000 */
[----:B------:R-:W-:Y:S01]  /*7610*/  FADD R47, R47, R80 ;  /* 0x000000502f2f7221 */ /* 0x000fe20000000000 */
[----:B------:R-:W-:Y:S01]  /*7620*/  FADD R82, R82, R31 ;  /* 0x0000001f52527221 */ /* 0x000fe20000000000 */
[----:B------:R-:W-:-:S02]  /*7630*/  FADD R50, R50, R83 ;  /* 0x0000005332327221 */ /* 0x000fc40000000000 */
[----:B------:R-:W-:Y:S01]  /*7640*/  FADD R47, R56, R47 ;  /* 0x0000002f382f7221 */ /* 0x000fe20000000000 */
[----:B------:R-:W1:Y:S01]  /*7650*/  MUFU.EX2 R15, R15 ;  /* 0x0000000f000f7308 */ /* 0x000e620000000800 */
[----:B------:R-:W-:Y:S01]  /*7660*/  FADD R49, R49, R82 ;  /* 0x0000005231317221 */ /* 0x000fe20000000000 */
[----:B------:R-:W-:-:S03]  /*7670*/  FADD R21, R21, R50 ;  /* 0x0000003215157221 */ /* 0x000fc60000000000 */
[----:B------:R-:W-:Y:S01]  /*7680*/  FADD R42, R42, R49 ;  /* 0x000000312a2a7221 */ /* 0x000fe20000000000 */
[----:B------:R-:W-:-:S03]  /*7690*/  FADD R21, R40, R21 ;  /* 0x0000001528157221 */ /* 0x000fc60000000000 */
[----:B------:R-:W-:Y:S01]  /*76a0*/  FADD R42, R47, R42 ;  /* 0x0000002a2f2a7221 */ /* 0x000fe20000000000 */
[----:B-1----:R-:W-:Y:S01]  /*76b0*/  @!P1 FMUL R15, R15, R15 ;  /* 0x0000000f0f0f9220 */ /* 0x002fe20000400000 */
[----:B------:R-:W-:Y:S02]  /*76c0*/  ISETP.GE.AND P1, PT, R12, 0x201, PT ;  /* 0x000002010c00780c */ /* 0x000fe40003f26270 */
[----:B------:R-:W-:Y:S01]  /*76d0*/  FADD R12, R42, R21 ;  /* 0x000000152a0c7221 */ /* 0x000fe20000000000 */
[----:B------:R-:W-:Y:S01]  /*76e0*/  FADD R140, R140, R15 ;  /* 0x0000000f8c8c7221 */ /* 0x000fe20000000000 */
[----:B------:R-:W-:Y:S02]  /*76f0*/  F2FP.BF16.F32.PACK_AB R26, R20, R15 ;  /* 0x0000000f141a723e */ /* 0x000fe400000010ff */
[----:B------:R-:W-:Y:S01]  /*7700*/  MOV R15, 0x2 ;  /* 0x00000002000f7802 */ /* 0x000fe20000000f00 */
[----:B------:R-:W-:Y:S01]  /*7710*/  FADD R140, R67, R140 ;  /* 0x0000008c438c7221 */ /* 0x000fe20000000000 */
[----:B------:R-:W-:-:S03]  /*7720*/  WARPGROUP.ARRIVE ;  /* 0x00000000000079c5 */ /* 0x000fc60000000000 */
[----:B------:R-:W-:-:S03]  /*7730*/  FADD R35, R35, R140 ;  /* 0x0000008c23237221 */ /* 0x000fc60000000000 */
[----:B------:R-:W-:Y:S01]  /*7740*/  HGMMA.64x128x16.F32.BF16 R152, R24, gdesc[UR4].tnspB, R152, gsb0 ;  /* 0x41e0000418987df0 */ /* 0x000fe20008001898 */
[----:B------:R-:W-:-:S04]  /*7750*/  FADD R35, R28, R35 ;  /* 0x000000231c237221 */ /* 0x000fc80000000000 */
[----:B------:R-:W-:Y:S01]  /*7760*/  FADD R22, R22, R35 ;  /* 0x0000002316167221 */ /* 0x000fe20000000000 */
[----:B------:R-:W-:Y:S02]  /*7770*/  WARPGROUP.DEPBAR.LE gsb0, 0x0 ;  /* 0x00008000000079c5 */ /* 0x000fe40000010000 */
[----:B------:R1:W-:Y:S02]  /*7780*/  SYNCS.ARRIVE.TRANS64.RED.A1T0 RZ, [R13+URZ], RZ ;  /* 0x000000ff0dff79a7 */ /* 0x0003e4000810043f */
[----:B-1----:R-:W-:Y:S01]  /*7790*/  FADD R13, R22, R23 ;  /* 0x00000017160d7221 */ /* 0x002fe20000000000 */
[----:B------:R-:W-:Y:S06]  /*77a0*/  @!P1 BRA `(.L_x_24) ;  /* 0x0000005000bc9947 */ /* 0x000fec0003800000 */
[----:B------:R-:W-:Y:S01]  /*77b0*/  MOV R21, R19 ;  /* 0x0000001300157202 */ /* 0x000fe20000000f00 */
[----:B------:R-:W-:Y:S01]  /*77c0*/  IMAD.MOV.U32 R15, RZ, RZ, 0x2 ;  /* 0x00000002ff0f7424 */ /* 0x000fe200078e00ff */
[----:B------:R-:W-:Y:S01]  /*77d0*/  MOV R23, R18 ;  /* 0x0000001200177202 */ /* 0x000fe20000000f00 */
[----:B------:R-:W-:Y:S01]  /*77e0*/  ULDC.64 UR60, c[0x0][0x198] ;  /* 0x00006600003c7ab9 */ /* 0x000fe20000000a00 */
[----:B------:R-:W-:Y:S01]  /*77f0*/  MOV R6, 0x1 ;  /* 0x0000000100067802 */ /* 0x000fe20000000f00 */
[----:B------:R-:W-:Y:S01]  /*7800*/  ULDC UR22, c[0x0][0x604] ;  /* 0x0001810000167ab9 */ /* 0x000fe20000000800 */
[----:B------:R-:W-:-:S07]  /*7810*/  MOV R3, RZ ;  /* 0x000000ff00037202 */ /* 0x000fce0000000f00 */
.L_x_36:
[----:B------:R-:W-:Y:S01]  /*7820*/  LEA R19, R15, R2, 0x3 ;  /* 0x000000020f137211 */ /* 0x000fe200078e18ff */
[----:B------:R-:W-:Y:S05]  /*7830*/  YIELD ;  /* 0x0000000000007946 */ /* 0x000fea0003800000 */
[----:B------:R-:W-:Y:S02]  /*7840*/  SHF.L.U32 R14, R3, 0x1f, RZ ;  /* 0x0000001f030e7819 */ /* 0x000fe400000006ff */
[C---:B------:R-:W-:Y:S01]  /*7850*/  ISETP.GT.AND P1, PT, R17.reuse, 0x2, PT ;  /* 0x000000021100780c */ /* 0x040fe20003f24270 */
[----:B------:R-:W-:Y:S01]  /*7860*/  VIADD R17, R17, 0xffffffff ;  /* 0xffffffff11117836 */ /* 0x000fe20000000000 */
[----:B------:R-:W1:Y:S02]  /*7870*/  SYNCS.PHASECHK.TRANS64.TRYWAIT P2, [R19+URZ+0x44000], R14 ;  /* 0x0440000e130075a7 */ /* 0x000e64000804017f */
[----:B-1----:R-:W-:Y:S09]  /*7880*/  @!P2 BRA `(.L_x_25) ;  /* 0x000000d40038a947 */ /* 0x002ff20003800000 */
.L_x_84:
[----:B------:R-:W-:Y:S05]  /*7890*/  WARPSYNC.ALL ;  /* 0x0000000000007948 */ /* 0x000fea0003800000 */
[----:B------:R-:W-:Y:S01]  /*78a0*/  R2UR UR58, R15 ;  /* 0x000000000f3a72ca */ /* 0x000fe200000e0000 */
[----:B------:R-:W-:Y:S01]  /*78b0*/  WARPGROUP.ARRIVE ;  /* 0x00000000000079c5 */ /* 0x000fe20000000000 */
[----:B------:R-:W-:Y:S01]  /*78c0*/  UMOV UR59, 0x40000040 ;  /* 0x40000040003b7882 */ /* 0x000fe20000000000 */
[----:B------:R-:W-:Y:S01]  /*78d0*/  UMOV UR55, 0x40000040 ;  /* 0x4000004000377882 */ /* 0x000fe20000000000 */
[----:B------:R-:W-:Y:S01]  /*78e0*/  UMOV UR51, 0x40000040 ;  /* 0x4000004000337882 */ /* 0x000fe20000000000 */
[----:B------:R-:W-:Y:S01]  /*78f0*/  UMOV UR47, 0x40000040 ;  /* 0x40000040002f7882 */ /* 0x000fe20000000000 */
[----:B------:R-:W-:Y:S01]  /*7900*/  UMOV UR43, 0x40000040 ;  /* 0x40000040002b7882 */ /* 0x000fe20000000000 */
[----:B------:R-:W-:Y:S01]  /*7910*/  UMOV UR31, 0x40000040 ;  /* 0x40000040001f7882 */ /* 0x000fe20000000000 */
[----:B------:R-:W-:Y:S01]  /*7920*/  UMOV UR27, 0x40000040 ;  /* 0x40000040001b7882 */ /* 0x000fe20000000000 */
[----:B------:R-:W-:Y:S01]  /*7930*/  UMOV UR7, 0x40000040 ;  /* 0x4000004000077882 */ /* 0x000fe20000000000 */
[----:B------:R-:W-:-:S03]  /*7940*/  ISETP.NE.AND P2, PT, R9, RZ, PT ;  /* 0x000000ff0900720c */ /* 0x000fc60003f45270 */
[----:B------:R-:W-:-:S04]  /*7950*/  ULEA UR58, UR58, UR38, 0xc ;  /* 0x000000263a3a7291 */ /* 0x000fc8000f8e603f */
[----:B------:R-:W-:Y:S02]  /*7960*/  UIADD3 UR54, UR58, 0x2, URZ ;  /* 0x000000023a367890 */ /* 0x000fe4000fffe03f */
[----:B------:R-:W-:Y:S02]  /*7970*/  UIADD3 UR50, UR58, 0x4, URZ ;  /* 0x000000043a327890 */ /* 0x000fe4000fffe03f */
[----:B------:R-:W-:Y:S02]  /*7980*/  UIADD3 UR46, UR58, 0x6, URZ ;  /* 0x000000063a2e7890 */ /* 0x000fe4000fffe03f */
[----:B------:R-:W-:Y:S01]  /*7990*/  HGMMA.64x256x16.F32.BF16 R24, gdesc[UR56], RZ, !UPT, gsb0 ;  /* 0x03e00000381879f0 */ /* 0x000fe2000c0018ff */
[----:B------:R-:W-:Y:S02]  /*79a0*/  UIADD3 UR42, UR58, 0x800, URZ ;  /* 0x000008003a2a7890 */ /* 0x000fe4000fffe03f */
[----:B------:R-:W-:Y:S02]  /*79b0*/  UIADD3 UR30, UR58, 0x802, URZ ;  /* 0x000008023a1e7890 */ /* 0x000fe4000fffe03f */
[----:B------:R-:W-:-:S02]  /*79c0*/  UIADD3 UR26, UR58, 0x804, URZ ;  /* 0x000008043a1a7890 */ /* 0x000fc4000fffe03f */
[----:B------:R-:W-:Y:S01]  /*79d0*/  UIADD3 UR6, UR58, 0x806, URZ ;  /* 0x000008063a067890 */ /* 0x000fe2000fffe03f */
[----:B------:R-:W-:Y:S02]  /*79e0*/  WARPGROUP.DEPBAR.LE gsb0, 0x0 ;  /* 0x00008000000079c5 */ /* 0x000fe40000010000 */
[----:B------:R-:W-:-:S15]  /*79f0*/  WARPGROUP.ARRIVE ;  /* 0x00000000000079c5 */ /* 0x000fde0000000000 */
[----:B------:R-:W-:-:S03]  /*7a00*/  NOP ;  /* 0x0000000000007918 */ /* 0x000fc60000000000 */
[----:B------:R-:W-:Y:S03]  /*7a10*/  HGMMA.64x256x16.F32.BF16 R24, gdesc[UR52], R24, gsb0 ;  /* 0x03e00000341879f0 */ /* 0x000fe60008001818 */
[----:B------:R-:W-:Y:S02]  /*7a20*/  WARPGROUP.DEPBAR.LE gsb0, 0x0 ;  /* 0x00008000000079c5 */ /* 0x000fe40000010000 */
[----:B------:R-:W-:-:S15]  /*7a30*/  WARPGROUP.ARRIVE ;  /* 0x00000000000079c5 */ /* 0x000fde0000000000 */
[----:B------:R-:W-:-:S08]  /*7a40*/  NOP ;  /* 0x0000000000007918 */ /* 0x000fd00000000000 */
        /* <DEDUP_REMOVED lines=22> */
[----:B------:R-:W-:Y:S05]  /*7bb0*/  @P2 BRA `(.L_x_26) ;  /* 0x0000000000a02947 */ /* 0x000fea0003800000 */
[----:B------:R-:W-:-:S13]  /*7bc0*/  ISETP.LT.OR P3, PT, R7, 0x1, !P0 ;  /* 0x000000010700780c */ /* 0x000fda0004761670 */
[----:B------:R-:W-:Y:S05]  /*7bd0*/  @P3 BRA `(.L_x_27) ;  /* 0x0000000000943947 */ /* 0x000fea0003800000 */
[----:B-1----:R-:W-:Y:S02]  /*7be0*/  LEA R14, R5, R2, 0x3 ;  /* 0x00000002050e7211 */ /* 0x002fe400078e18ff */
[----:B------:R-:W-:Y:S02]  /*7bf0*/  SHF.L.U32 R19, R4, 0x1f, RZ ;  /* 0x0000001f04137819 */ /* 0x000fe400000006ff */
[----:B------:R-:W-:Y:S02]  /*7c00*/  ISETP.NE.AND P4, PT, R0, RZ, PT ;  /* 0x000000ff0000720c */ /* 0x000fe40003f85270 */
[----:B------:R-:W1:Y:S02]  /*7c10*/  SYNCS.PHASECHK.TRANS64.TRYWAIT P3, [R14+URZ+0x44020], R19 ;  /* 0x044020130e0075a7 */ /* 0x000e64000806017f */
[----:B-1----:R-:W-:Y:S09]  /*7c20*/  @!P3 BRA `(.L_x_28) ;  /* 0x000000d00064b947 */ /* 0x002ff20003800000 */
.L_x_85:
[----:B------:R-:W-:Y:S05]  /*7c30*/  @P4 BRA `(.L_x_29) ;  /* 0x0000000000144947 */ /* 0x000fea0003800000 */
[----:B------:R-:W-:Y:S02]  /*7c40*/  LOP3.LUT P3, RZ, R16, 0x1f, RZ, 0xc0, !PT ;  /* 0x0000001f10ff7812 */ /* 0x000fe4000786c0ff */
[----:B-1----:R-:W-:-:S04]  /*7c50*/  MOV R19, 0x10000 ;  /* 0x0001000000137802 */ /* 0x002fc80000000f00 */
[----:B------:R2:W-:Y:S07]  /*7c60*/  SYNCS.ARRIVE.TRANS64 RZ, [R14+URZ+0x44000], R19 ;  /* 0x044000130eff79a7 */ /* 0x0005ee000800003f */
[----:B------:R-:W-:Y:S05]  /*7c70*/  @!P3 BRA `(.L_x_29) ;  /* 0x000000000004b947 */ /* 0x000fea0003800000 */
[----:B------:R-:W-:Y:S01]  /*7c80*/  BPT.TRAP 0x1 ;  /* 0x000000040000795c */ /* 0x000fe20000300000 */
.L_x_29:
[C---:B------:R-:W-:Y:S01]  /*7c90*/  LEA R18, R5.reuse, R2, 0x10 ;  /* 0x0000000205127211 */ /* 0x040fe200078e80ff */
[----:B------:R-:W-:Y:S01]  /*7ca0*/  UIADD3 UR6, UP0, UR60, 0x1f0, URZ ;  /* 0x000001f03c067890 */ /* 0x000fe2000ff1e03f */
[----:B------:R-:W-:Y:S01]  /*7cb0*/  R2UR UR35, R8 ;  /* 0x00000000082372ca */ /* 0x000fe200000e0000 */
[----:B------:R-:W-:Y:S01]  /*7cc0*/  UMOV UR16, 0x0 ;  /* 0x0000000000107882 */ /* 0x000fe20000000000 */
[----:B------:R-:W-:Y:S01]  /*7cd0*/  R2UR UR33, R14 ;  /* 0x000000000e2172ca */ /* 0x000fe200000e0000 */
[----:B------:R-:W-:Y:S01]  /*7ce0*/  UIADD3.X UR7, URZ, UR61, URZ, UP0, !UPT ;  /* 0x0000003d3f077290 */ /* 0x000fe200087fe43f */
[----:B------:R-:W-:Y:S01]  /*7cf0*/  R2UR UR8, R18 ;  /* 0x00000000120872ca */ /* 0x000fe200000e0000 */
[----:B------:R-:W-:Y:S01]  /*7d00*/  UMOV UR17, 0x10000000 ;  /* 0x1000000000117882 */ /* 0x000fe20000000000 */
[----:B------:R-:W-:Y:S01]  /*7d10*/  UMOV UR34, URZ ;  /* 0x0000003f00227c82 */ /* 0x000fe20008000000 */
[----:B------:R-:W-:Y:S01]  /*7d20*/  UMOV UR10, 0x40 ;  /* 0x00000040000a7882 */ /* 0x000fe20000000000 */
[----:B------:R-:W-:Y:S01]  /*7d30*/  UMOV UR12, UR36 ;  /* 0x00000024000c7c82 */ /* 0x000fe20008000000 */
[----:B------:R-:W-:Y:S01]  /*7d40*/  UMOV UR13, UR37 ;  /* 0x00000025000d7c82 */ /* 0x000fe20008000000 */
[----:B------:R-:W-:-:S03]  /*7d50*/  VIADD R5, R5, 0x1 ;  /* 0x0000000105057836 */ /* 0x000fc60000000000 */
[----:B------:R-:W-:Y:S02]  /*7d60*/  USHF.L.U32 UR35, UR35, 0x8, URZ ;  /* 0x0000000823237899 */ /* 0x000fe4000800063f */
[----:B------:R-:W-:Y:S01]  /*7d70*/  UIADD3 UR33, UR33, 0x44000, URZ ;  /* 0x0004400021217890 */ /* 0x000fe2000fffe03f */
[C---:B------:R-:W-:Y:S01]  /*7d80*/  ISETP.NE.AND P3, PT, R5.reuse, 0x4, PT ;  /* 0x000000040500780c */ /* 0x040fe20003f65270 */
[----:B------:R-:W-:Y:S02]  /*7d90*/  UIADD3 UR32, UR8, 0x4000, URZ ;  /* 0x0000400008207890 */ /* 0x000fe4000fffe03f */
[----:B------:R-:W-:Y:S01]  /*7da0*/  UIADD3 UR8, UR8, 0xc000, URZ ;  /* 0x0000c00008087890 */ /* 0x000fe2000fffe03f */
[----:B-12---:R-:W-:Y:S01]  /*7db0*/  SEL R19, RZ, 0x1, P3 ;  /* 0x00000001ff137807 */ /* 0x006fe20001800000 */
[----:B------:R-:W-:Y:S01]  /*7dc0*/  UMOV UR11, UR35 ;  /* 0x00000023000b7c82 */ /* 0x000fe20008000000 */
[----:B------:R-:W-:Y:S01]  /*7dd0*/  UMOV UR9, UR33 ;  /* 0x0000002100097c82 */ /* 0x000fe20008000000 */
[----:B------:R-:W-:-:S02]  /*7de0*/  SEL R5, R5, RZ, P3 ;  /* 0x000000ff05057207 */ /* 0x000fc40001800000 */
[----:B------:R-:W-:Y:S01]  /*7df0*/  LOP3.LUT R4, R4, R19, RZ, 0x3c, !PT ;  /* 0x0000001304047212 */ /* 0x000fe200078e3cff */
[----:B------:R2:W-:Y:S02]  /*7e00*/  UTMALDG.4D [UR32], [UR6], desc[UR16] ;  /* 0x00001020060075b4 */ /* 0x0005e40008019000 */
[----:B------:R2:W-:Y:S02]  /*7e10*/  UTMALDG.4D [UR8], [UR6], desc[UR16] ;  /* 0x00001008060075b4 */ /* 0x0005e40008019000 */
[----:B--2---:R-:W-:Y:S02]  /*7e20*/  NOP ;  /* 0x0000000000007918 */ /* 0x004fe40000000000 */
.L_x_27:
[----:B------:R-:W-:-:S07]  /*7e30*/  IADD3 R7, R7, -0x1, RZ ;  /* 0xffffffff07077810 */ /* 0x000fce0007ffe0ff */
.L_x_26:
[----:B------:R-:W-:Y:S01]  /*7e40*/  IADD3 R15, R15, 0x1, RZ ;  /* 0x000000010f0f7810 */ /* 0x000fe20007ffe0ff */
[----:B------:R-:W-:Y:S05]  /*7e50*/  WARPSYNC.ALL ;  /* 0x0000000000007948 */ /* 0x000fea0003800000 */
[----:B------:R-:W-:-:S04]  /*7e60*/  ISETP.NE.AND P3, PT, R15, 0x4, PT ;  /* 0x000000040f00780c */ /* 0x000fc80003f65270 */
[----:B-1----:R-:W-:Y:S02]  /*7e70*/  SEL R14, RZ, 0x1, P3 ;  /* 0x00000001ff0e7807 */ /* 0x002fe40001800000 */
[----:B------:R-:W-:Y:S02]  /*7e80*/  SEL R15, R15, RZ, P3 ;  /* 0x000000ff0f0f7207 */ /* 0x000fe40001800000 */
[----:B------:R-:W-:Y:S02]  /*7e90*/  LOP3.LUT R3, R3, R14, RZ, 0x3c, !PT ;  /* 0x0000000e03037212 */ /* 0x000fe400078e3cff */
[----:B------:R-:W-:Y:S01]  /*7ea0*/  FMNMX R14, R24, R21, !PT ;  /* 0x00000015180e7209 */ /* 0x000fe20007800000 */
[----:B------:R-:W-:Y:S01]  /*7eb0*/  IMAD R219, R15, 0x8, R2 ;  /* 0x000000080fdb7824 */ /* 0x000fe200078e0202 */
        /* <DEDUP_REMOVED lines=122> */
[----:B------:R-:W-:Y:S02]  /*8660*/  LEA R216, R6, R11, 0x3 ;  /* 0x0000000b06d87211 */ /* 0x000fe400078e18ff */
[----:B------:R-:W-:Y:S02]  /*8670*/  FMNMX R14, R148, R19, !PT ;  /* 0x00000013940e7209 */ /* 0x000fe40007800000 */
[----:B------:R-:W-:Y:S02]  /*8680*/  FMNMX R19, R147, R18, !PT ;  /* 0x0000001293137209 */ /* 0x000fe40007800000 */
[----:B------:R-:W-:Y:S02]  /*8690*/  FMNMX R14, R149, R14, !PT ;  /* 0x0000000e950e7209 */ /* 0x000fe40007800000 */
[----:B------:R-:W-:Y:S02]  /*86a0*/  FMNMX R18, R150, R19, !PT ;  /* 0x0000001396127209 */ /* 0x000fe40007800000 */
[----:B------:R-:W-:Y:S01]  /*86b0*/  PRMT R216, RZ, 0x654, R216 ;  /* 0x00000654ffd87816 */ /* 0x000fe200000000d8 */
[----:B------:R-:W1:Y:S01]  /*86c0*/  SHFL.BFLY PT, R19, R14, 0x1, 0x1f ;  /* 0x0c201f000e137f89 */ /* 0x000e6200000e0000 */
[----:B------:R-:W-:-:S02]  /*86d0*/  FMNMX R20, R151, R18, !PT ;  /* 0x0000001297147209 */ /* 0x000fc40007800000 */
[----:B------:R2:W-:Y:S03]  /*86e0*/  SYNCS.ARRIVE.TRANS64.RED.A1T0 RZ, [R216+URZ], RZ ;  /* 0x000000ffd8ff79a7 */ /* 0x0005e6000810043f */
[----:B------:R-:W3:Y:S01]  /*86f0*/  SHFL.BFLY PT, R217, R20, 0x1, 0x1f ;  /* 0x0c201f0014d97f89 */ /* 0x000ee200000e0000 */
[----:B-1----:R-:W-:-:S05]  /*8700*/  FMNMX R22, R14, R19, !PT ;  /* 0x000000130e167209 */ /* 0x002fca0007800000 */
[----:B------:R-:W1:Y:S01]  /*8710*/  SHFL.BFLY PT, R19, R22, 0x2, 0x1f ;  /* 0x0c401f0016137f89 */ /* 0x000e6200000e0000 */
[----:B---3--:R-:W-:Y:S02]  /*8720*/  FMNMX R217, R20, R217, !PT ;  /* 0x000000d914d97209 */ /* 0x008fe40007800000 */
[----:B------:R-:W-:-:S03]  /*8730*/  SHF.L.U32 R20, R3, 0x1f, RZ ;  /* 0x0000001f03147819 */ /* 0x000fc600000006ff */
[----:B------:R-:W3:Y:S01]  /*8740*/  SHFL.BFLY PT, R18, R217, 0x2, 0x1f ;  /* 0x0c401f00d9127f89 */ /* 0x000ee200000e0000 */
[----:B------:R-:W4:Y:S01]  /*8750*/  SYNCS.PHASECHK.TRANS64.TRYWAIT P5, [R219+URZ+0x44000], R20 ;  /* 0x04400014db0075a7 */ /* 0x000f2200080a017f */
[----:B-1----:R-:W-:-:S04]  /*8760*/  FMNMX R19, R22, R19, !PT ;  /* 0x0000001316137209 */ /* 0x002fc80007800000 */
[----:B------:R-:W-:Y:S02]  /*8770*/  FSETP.NEU.AND P3, PT, R19, -INF , PT ;  /* 0xff8000001300780b */ /* 0x000fe40003f6d000 */
[----:B---3--:R-:W-:Y:S02]  /*8780*/  FMNMX R18, R217, R18, !PT ;  /* 0x00000012d9127209 */ /* 0x008fe40007800000 */
[----:B------:R-:W-:Y:S02]  /*8790*/  FSEL R220, R19, RZ, P3 ;  /* 0x000000ff13dc7208 */ /* 0x000fe40001800000 */
[----:B------:R-:W-:-:S03]  /*87a0*/  FSETP.NEU.AND P3, PT, R18, -INF , PT ;  /* 0xff8000001200780b */ /* 0x000fc60003f6d000 */
[----:B------:R-:W-:Y:S01]  /*87b0*/  FADD R14, -R220, R21 ;  /* 0x00000015dc0e7221 */ /* 0x000fe20000000100 */
[----:B------:R-:W-:-:S03]  /*87c0*/  FSEL R218, R18, RZ, P3 ;  /* 0x000000ff12da7208 */ /* 0x000fc60001800000 */
[----:B------:R-:W-:Y:S02]  /*87d0*/  FMUL R22, R14, UR22 ;  /* 0x000000160e167c20 */ /* 0x000fe40008400000 */
[----:B------:R-:W-:-:S03]  /*87e0*/  FADD R14, -R218, R23 ;  /* 0x00000017da0e7221 */ /* 0x000fc60000000100 */
[----:B------:R-:W-:Y:S01]  /*87f0*/  FSETP.GEU.AND P4, PT, R22, -126, PT ;  /* 0xc2fc00001600780b */ /* 0x000fe20003f8e000 */
[----:B------:R-:W-:Y:S01]  /*8800*/  FMUL R23, R14, UR22 ;  /* 0x000000160e177c20 */ /* 0x000fe20008400000 */
[----:B------:R-:W-:-:S04]  /*8810*/  FMUL R14, R218, UR22 ;  /* 0x00000016da0e7c20 */ /* 0x000fc80008400000 */
[----:B------:R-:W-:Y:S01]  /*8820*/  FSETP.GEU.AND P3, PT, R23, -126, PT ;  /* 0xc2fc00001700780b */ /* 0x000fe20003f6e000 */
[--C-:B------:R-:W-:Y:S01]  /*8830*/  FFMA R26, R26, UR22, -R14.reuse ;  /* 0x000000161a1a7c23 */ /* 0x100fe2000800080e */
[----:B------:R-:W-:-:S04]  /*8840*/  FFMA R27, R27, UR22, -R14 ;  /* 0x000000161b1b7c23 */ /* 0x000fc8000800080e */
[----:B------:R-:W-:Y:S01]  /*8850*/  FSETP.GEU.AND P6, PT, R26, -126, PT ;  /* 0xc2fc00001a00780b */ /* 0x000fe20003fce000 */
[----:B------:R-:W-:-:S06]  /*8860*/  @!P4 FMUL R22, R22, 0.5 ;  /* 0x3f0000001616c820 */ /* 0x000fcc0000400000 */
[----:B------:R-:W-:Y:S01]  /*8870*/  @!P3 FMUL R23, R23, 0.5 ;  /* 0x3f0000001717b820 */ /* 0x000fe20000400000 */
[----:B------:R-:W1:Y:S08]  /*8880*/  MUFU.EX2 R22, R22 ;  /* 0x0000001600167308 */ /* 0x000e700000000800 */
[----:B------:R-:W3:Y:S01]  /*8890*/  MUFU.EX2 R23, R23 ;  /* 0x0000001700177308 */ /* 0x000ee20000000800 */
[----:B--2-4-:R-:W-:Y:S05]  /*88a0*/  @!P5 BRA `(.L_x_30) ;  /* 0x000000c40058d947 */ /* 0x014fea0003800000 */
.L_x_86:
[--C-:B------:R-:W-:Y:S01]  /*88b0*/  FFMA R217, R30, UR22, -R14.reuse ;  /* 0x000000161ed97c23 */ /* 0x100fe2000800080e */
[----:B------:R-:W-:Y:S01]  /*88c0*/  FFMA R218, R31, UR22, -R14 ;  /* 0x000000161fda7c23 */ /* 0x000fe2000800080e */
[----:B-1----:R-:W-:Y:S01]  /*88d0*/  @!P4 FMUL R22, R22, R22 ;  /* 0x000000161616c220 */ /* 0x002fe20000400000 */
[----:B---3--:R-:W-:Y:S01]  /*88e0*/  @!P3 FMUL R23, R23, R23 ;  /* 0x000000171717b220 */ /* 0x008fe20000400000 */
[----:B------:R-:W-:Y:S01]  /*88f0*/  FSETP.GEU.AND P5, PT, R27, -126, PT ;  /* 0xc2fc00001b00780b */ /* 0x000fe20003fae000 */
[----:B------:R-:W-:Y:S01]  /*8900*/  @!P6 FMUL R26, R26, 0.5 ;  /* 0x3f0000001a1ae820 */ /* 0x000fe20000400000 */
[----:B------:R-:W-:Y:S01]  /*8910*/  FSETP.GEU.AND P4, PT, R217, -126, PT ;  /* 0xc2fc0000d900780b */ /* 0x000fe20003f8e000 */
[----:B--2---:R-:W-:Y:S01]  /*8920*/  FMUL R20, R220, UR22 ;  /* 0x00000016dc147c20 */ /* 0x004fe20008400000 */
[----:B------:R-:W-:Y:S01]  /*8930*/  FSETP.GEU.AND P3, PT, R218, -126, PT ;  /* 0xc2fc0000da00780b */ /* 0x000fe20003f6e000 */
[----:B------:R1:W2:Y:S01]  /*8940*/  MUFU.EX2 R216, R26 ;  /* 0x0000001a00d87308 */ /* 0x0002a20000000800 */
[----:B------:R-:W-:Y:S01]  /*8950*/  R2UR UR6, R15 ;  /* 0x000000000f0672ca */ /* 0x000fe200000e0000 */
[--C-:B------:R-:W-:Y:S01]  /*8960*/  FFMA R24, R24, UR22, -R20.reuse ;  /* 0x0000001618187c23 */ /* 0x100fe20008000814 */
[--C-:B------:R-:W-:Y:S01]  /*8970*/  FFMA R25, R25, UR22, -R20.reuse ;  /* 0x0000001619197c23 */ /* 0x100fe20008000814 */
[-C--:B------:R-:W-:Y:S01]  /*8980*/  FMUL R152, R152, R22.reuse ;  /* 0x0000001698987220 */ /* 0x080fe20000400000 */
[-C--:B------:R-:W-:Y:S01]  /*8990*/  FMUL R153, R153, R22.reuse ;  /* 0x0000001699997220 */ /* 0x080fe20000400000 */
[-C--:B------:R-:W-:Y:S01]  /*89a0*/  FMUL R156, R156, R22.reuse ;  /* 0x000000169c9c7220 */ /* 0x080fe20000400000 */
[-C--:B------:R-:W-:Y:S01]  /*89b0*/  FMUL R157, R157, R22.reuse ;  /* 0x000000169d9d7220 */ /* 0x080fe20000400000 */
[----:B------:R-:W-:Y:S01]  /*89c0*/  @!P5 FMUL R27, R27, 0.5 ;  /* 0x3f0000001b1bd820 */ /* 0x000fe20000400000 */
[--C-:B-1----:R-:W-:Y:S01]  /*89d0*/  FFMA R26, R28, UR22, -R20.reuse ;  /* 0x000000161c1a7c23 */ /* 0x102fe20008000814 */
[----:B------:R-:W-:Y:S01]  /*89e0*/  @!P4 FMUL R217, R217, 0.5 ;  /* 0x3f000000d9d9c820 */ /* 0x000fe20000400000 */
[-C--:B------:R-:W-:Y:S01]  /*89f0*/  FMUL R160, R160, R22.reuse ;  /* 0x00000016a0a07220 */ /* 0x080fe20000400000 */
[----:B------:R-:W-:Y:S01]  /*8a00*/  @!P3 FMUL R218, R218, 0.5 ;  /* 0x3f000000dadab820 */ /* 0x000fe20000400000 */
[----:B------:R1:W3:Y:S01]  /*8a10*/  MUFU.EX2 R31, R27 ;  /* 0x0000001b001f7308 */ /* 0x0002e20000000800 */
[-C--:B------:R-:W-:Y:S01]  /*8a20*/  FMUL R161, R161, R22.reuse ;  /* 0x00000016a1a17220 */ /* 0x080fe20000400000 */
[-C--:B------:R-:W-:Y:S01]  /*8a30*/  FMUL R164, R164, R22.reuse ;  /* 0x00000016a4a47220 */ /* 0x080fe20000400000 */
[----:B------:R-:W-:Y:S01]  /*8a40*/  FMUL R165, R165, R22 ;  /* 0x00000016a5a57220 */ /* 0x000fe20000400000 */
[----:B--2---:R-:W-:Y:S01]  /*8a50*/  @!P6 FMUL R216, R216, R216 ;  /* 0x000000d8d8d8e220 */ /* 0x004fe20000400000 */
[----:B------:R-:W-:Y:S01]  /*8a60*/  FSETP.GEU.AND P6, PT, R24, -126, PT ;  /* 0xc2fc00001800780b */ /* 0x000fe20003fce000 */
[-C--:B------:R-:W-:Y:S01]  /*8a70*/  FMUL R168, R168, R22.reuse ;  /* 0x00000016a8a87220 */ /* 0x080fe20000400000 */
[-C--:B------:R-:W-:Y:S01]  /*8a80*/  FMUL R169, R169, R22.reuse ;  /* 0x00000016a9a97220 */ /* 0x080fe20000400000 */
[----:B------:R-:W2:Y:S01]  /*8a90*/  MUFU.EX2 R30, R217 ;  /* 0x000000d9001e7308 */ /* 0x000ea20000000800 */
[----:B-1----:R-:W-:Y:S01]  /*8aa0*/  FFMA R27, R29, UR22, -R20 ;  /* 0x000000161d1b7c23 */ /* 0x002fe20008000814 */
[-C--:B------:R-:W-:Y:S01]  /*8ab0*/  FMUL R172, R172, R22.reuse ;  /* 0x00000016acac7220 */ /* 0x080fe20000400000 */
[-C--:B------:R-:W-:Y:S01]  /*8ac0*/  FMUL R173, R173, R22.reuse ;  /* 0x00000016adad7220 */ /* 0x080fe20000400000 */
[-C--:B------:R-:W-:Y:S01]  /*8ad0*/  FMUL R176, R176, R22.reuse ;  /* 0x00000016b0b07220 */ /* 0x080fe20000400000 */
[-C--:B------:R-:W-:Y:S01]  /*8ae0*/  FMUL R177, R177, R22.reuse ;  /* 0x00000016b1b17220 */ /* 0x080fe20000400000 */
[-C--:B------:R-:W-:Y:S01]  /*8af0*/  FMUL R180, R180, R22.reuse ;  /* 0x00000016b4b47220 */ /* 0x080fe20000400000 */
[-C--:B------:R-:W-:Y:S01]  /*8b00*/  FMUL R181, R181, R22.reuse ;  /* 0x00000016b5b57220 */ /* 0x080fe20000400000 */
[----:B------:R-:W1:Y:S01]  /*8b10*/  MUFU.EX2 R21, R218 ;  /* 0x000000da00157308 */ /* 0x000e620000000800 */
[----:B---3--:R-:W-:Y:S01]  /*8b20*/  @!P5 FMUL R31, R31, R31 ;  /* 0x0000001f1f1fd220 */ /* 0x008fe20000400000 */
[----:B------:R-:W-:Y:S01]  /*8b30*/  FSETP.GEU.AND P5, PT, R25, -126, PT ;  /* 0xc2fc00001900780b */ /* 0x000fe20003fae000 */
[----:B------:R-:W-:Y:S01]  /*8b40*/  @!P6 FMUL R24, R24, 0.5 ;  /* 0x3f0000001818e820 */ /* 0x000fe20000400000 */
[-C--:B------:R-:W-:Y:S01]  /*8b50*/  FMUL R184, R184, R22.reuse ;  /* 0x00000016b8b87220 */ /* 0x080fe20000400000 */
[-C--:B------:R-:W-:Y:S01]  /*8b60*/  FMUL R185, R185, R22.reuse ;  /* 0x00000016b9b97220 */ /* 0x080fe20000400000 */
[-C--:B------:R-:W-:Y:S01]  /*8b70*/  FMUL R188, R188, R22.reuse ;  /* 0x00000016bcbc7220 */ /* 0x080fe20000400000 */
[----:B------:R-:W-:Y:S01]  /*8b80*/  FMUL R189, R189, R22 ;  /* 0x00000016bdbd7220 */ /* 0x000fe20000400000 */
[----:B------:R-:W3:Y:S01]  /*8b90*/  MUFU.EX2 R219, R24 ;  /* 0x0000001800db7308 */ /* 0x000ee20000000800 */
[----:B--2---:R-:W-:Y:S01]  /*8ba0*/  @!P4 FMUL R30, R30, R30 ;  /* 0x0000001e1e1ec220 */ /* 0x004fe20000400000 */
[----:B------:R-:W-:Y:S01]  /*8bb0*/  FSETP.GEU.AND P4, PT, R26, -126, PT ;  /* 0xc2fc00001a00780b */ /* 0x000fe20003f8e000 */
[-C--:B------:R-:W-:Y:S01]  /*8bc0*/  FMUL R192, R192, R22.reuse ;  /* 0x00000016c0c07220 */ /* 0x080fe20000400000 */
[-C--:B------:R-:W-:Y:S01]  /*8bd0*/  FMUL R193, R193, R22.reuse ;  /* 0x00000016c1c17220 */ /* 0x080fe20000400000 */
[-C--:B------:R-:W-:Y:S01]  /*8be0*/  FMUL R196, R196, R22.reuse ;  /* 0x00000016c4c47220 */ /* 0x080fe20000400000 */
[-C--:B------:R-:W-:Y:S01]  /*8bf0*/  FMUL R197, R197, R22.reuse ;  /* 0x00000016c5c57220 */ /* 0x080fe20000400000 */
[----:B------:R-:W-:Y:S01]  /*8c00*/  @!P5 FMUL R25, R25, 0.5 ;  /* 0x3f0000001919d820 */ /* 0x000fe20000400000 */
[-C--:B------:R-:W-:Y:S01]  /*8c10*/  FMUL R200, R200, R22.reuse ;  /* 0x00000016c8c87220 */ /* 0x080fe20000400000 */
[----:B-1----:R-:W-:Y:S01]  /*8c20*/  @!P3 FMUL R21, R21, R21 ;  /* 0x000000151515b220 */ /* 0x002fe20000400000 */
[----:B------:R-:W-:Y:S01]  /*8c30*/  FSETP.GEU.AND P3, PT, R27, -126, PT ;  /* 0xc2fc00001b00780b */ /* 0x000fe20003f6e000 */
[----:B------:R-:W1:Y:S01]  /*8c40*/  MUFU.EX2 R217, R25 ;  /* 0x0000001900d97308 */ /* 0x000e620000000800 */
[-C--:B------:R-:W-:Y:S01]  /*8c50*/  FMUL R201, R201, R22.reuse ;  /* 0x00000016c9c97220 */ /* 0x080fe20000400000 */
[-C--:B------:R-:W-:Y:S01]  /*8c60*/  FMUL R204, R204, R22.reuse ;  /* 0x00000016cccc7220 */ /* 0x080fe20000400000 */
[-C--:B------:R-:W-:Y:S01]  /*8c70*/  FMUL R205, R205, R22.reuse ;  /* 0x00000016cdcd7220 */ /* 0x080fe20000400000 */
[----:B------:R-:W-:Y:S01]  /*8c80*/  @!P4 FMUL R26, R26, 0.5 ;  /* 0x3f0000001a1ac820 */ /* 0x000fe20000400000 */
[-C--:B------:R-:W-:Y:S01]  /*8c90*/  FMUL R208, R208, R22.reuse ;  /* 0x00000016d0d07220 */ /* 0x080fe20000400000 */
[----:B---3--:R-:W-:Y:S01]  /*8ca0*/  @!P6 FMUL R219, R219, R219 ;  /* 0x000000dbdbdbe220 */ /* 0x008fe20000400000 */
[-C--:B------:R-:W-:Y:S01]  /*8cb0*/  FMUL R209, R209, R22.reuse ;  /* 0x00000016d1d17220 */ /* 0x080fe20000400000 */
[----:B------:R-:W2:Y:S01]  /*8cc0*/  MUFU.EX2 R29, R26 ;  /* 0x0000001a001d7308 */ /* 0x000ea20000000800 */
[-C--:B------:R-:W-:Y:S01]  /*8cd0*/  FMUL R212, R212, R22.reuse ;  /* 0x00000016d4d47220 */ /* 0x080fe20000400000 */
[----:B------:R-:W-:Y:S01]  /*8ce0*/  FMUL R213, R213, R22 ;  /* 0x00000016d5d57220 */ /* 0x000fe20000400000 */
[-C--:B------:R-:W-:Y:S01]  /*8cf0*/  FMUL R154, R154, R23.reuse ;  /* 0x000000179a9a7220 */ /* 0x080fe20000400000 */
[----:B------:R-:W-:Y:S01]  /*8d00*/  @!P3 FMUL R27, R27, 0.5 ;  /* 0x3f0000001b1bb820 */ /* 0x000fe20000400000 */
[-C--:B------:R-:W-:Y:S01]  /*8d10*/  FMUL R155, R155, R23.reuse ;  /* 0x000000179b9b7220 */ /* 0x080fe20000400000 */
[-C--:B------:R-:W-:Y:S01]  /*8d20*/  FMUL R158, R158, R23.reuse ;  /* 0x000000179e9e7220 */ /* 0x080fe20000400000 */
[----:B------:R-:W-:Y:S01]  /*8d30*/  FMUL R159, R159, R23 ;  /* 0x000000179f9f7220 */ /* 0x000fe20000400000 */
[----:B------:R-:W3:Y:S01]  /*8d40*/  MUFU.EX2 R28, R27 ;  /* 0x0000001b001c7308 */ /* 0x000ee20000000800 */
[----:B-1----:R-:W-:Y:S01]  /*8d50*/  @!P5 FMUL R217, R217, R217 ;  /* 0x000000d9d9d9d220 */ /* 0x002fe20000400000 */
[-C--:B------:R-:W-:Y:S01]  /*8d60*/  FMUL R162, R162, R23.reuse ;  /* 0x00000017a2a27220 */ /* 0x080fe20000400000 */
[-C--:B------:R-:W-:Y:S01]  /*8d70*/  FMUL R163, R163, R23.reuse ;  /* 0x00000017a3a37220 */ /* 0x080fe20000400000 */
[-C--:B------:R-:W-:Y:S01]  /*8d80*/  FMUL R166, R166, R23.reuse ;  /* 0x00000017a6a67220 */ /* 0x080fe20000400000 */
[-C--:B------:R-:W-:Y:S01]  /*8d90*/  FMUL R167, R167, R23.reuse ;  /* 0x00000017a7a77220 */ /* 0x080fe20000400000 */
[-C--:B------:R-:W-:Y:S01]  /*8da0*/  FMUL R170, R170, R23.reuse ;  /* 0x00000017aaaa7220 */ /* 0x080fe20000400000 */
[-C--:B------:R-:W-:Y:S01]  /*8db0*/  FMUL R171, R171, R23.reuse ;  /* 0x00000017abab7220 */ /* 0x080fe20000400000 */
[----:B------:R-:W-:Y:S01]  /*8dc0*/  FMUL R174, R174, R23 ;  /* 0x00000017aeae7220 */ /* 0x000fe20000400000 */
[----:B--2---:R-:W-:Y:S01]  /*8dd0*/  @!P4 FMUL R29, R29, R29 ;  /* 0x0000001d1d1dc220 */ /* 0x004fe20000400000 */
[-C--:B------:R-:W-:Y:S01]  /*8de0*/  FMUL R175, R175, R23.reuse ;  /* 0x00000017afaf7220 */ /* 0x080fe20000400000 */
[-C--:B------:R-:W-:Y:S01]  /*8df0*/  FMUL R178, R178, R23.reuse ;  /* 0x00000017b2b27220 */ /* 0x080fe20000400000 */
[-C--:B------:R-:W-:Y:S01]  /*8e00*/  FMUL R179, R179, R23.reuse ;  /* 0x00000017b3b37220 */ /* 0x080fe20000400000 */
[-C--:B------:R-:W-:Y:S01]  /*8e10*/  FMUL R182, R182, R23.reuse ;  /* 0x00000017b6b67220 */ /* 0x080fe20000400000 */
[-C--:B------:R-:W-:Y:S01]  /*8e20*/  FMUL R183, R183, R23.reuse ;  /* 0x00000017b7b77220 */ /* 0x080fe20000400000 */
[-C--:B------:R-:W-:Y:S01]  /*8e30*/  FMUL R186, R186, R23.reuse ;  /* 0x00000017baba7220 */ /* 0x080fe20000400000 */
[-C--:B------:R-:W-:Y:S01]  /*8e40*/  FMUL R187, R187, R23.reuse ;  /* 0x00000017bbbb7220 */ /* 0x080fe20000400000 */
[----:B---3--:R-:W-:Y:S01]  /*8e50*/  @!P3 FMUL R28, R28, R28 ;  /* 0x0000001c1c1cb220 */ /* 0x008fe20000400000 */
[-C--:B------:R-:W-:Y:S01]  /*8e60*/  FMUL R190, R190, R23.reuse ;  /* 0x00000017bebe7220 */ /* 0x080fe20000400000 */
        /* <DEDUP_REMOVED lines=12> */
[----:B------:R-:W-:Y:S01]  /*8f30*/  FMUL R215, R215, R23 ;  /* 0x00000017d7d77220 */ /* 0x000fe20000400000 */
[----:B------:R-:W-:Y:S01]  /*8f40*/  F2FP.BF16.F32.PACK_AB R25, R31, R216 ;  /* 0x000000d81f19723e */ /* 0x000fe200000010ff */
[----:B------:R-:W-:Y:S01]  /*8f50*/  ULEA UR6, UR6, UR23, 0xc ;  /* 0x0000001706067291 */ /* 0x000fe2000f8e603f */
[----:B------:R-:W-:Y:S01]  /*8f60*/  F2FP.BF16.F32.PACK_AB R27, R21, R30 ;  /* 0x0000001e151b723e */ /* 0x000fe200000010ff */
[----:B------:R-:W-:Y:S01]  /*8f70*/  UMOV UR7, 0x40000040 ;  /* 0x4000004000077882 */ /* 0x000fe20000000000 */
[----:B------:R-:W-:Y:S01]  /*8f80*/  F2FP.BF16.F32.PACK_AB R24, R217, R219 ;  /* 0x000000dbd918723e */ /* 0x000fe200000010ff */
[--C-:B------:R-:W-:Y:S01]  /*8f90*/  FFMA R218, R34, UR22, -R14.reuse ;  /* 0x0000001622da7c23 */ /* 0x100fe2000800080e */
[----:B------:R-:W-:Y:S01]  /*8fa0*/  F2FP.BF16.F32.PACK_AB R26, R28, R29 ;  /* 0x0000001d1c1a723e */ /* 0x000fe200000010ff */
[--C-:B------:R-:W-:Y:S01]  /*8fb0*/  FFMA R34, R38, UR22, -R14.reuse ;  /* 0x0000001626227c23 */ /* 0x100fe2000800080e */
[--C-:B------:R-:W-:Y:S01]  /*8fc0*/  FFMA R220, R39, UR22, -R14.reuse ;  /* 0x0000001627dc7c23 */ /* 0x100fe2000800080e */
[----:B------:R-:W-:Y:S01]  /*8fd0*/  UIADD3 UR8, UR6, 0x80, URZ ;  /* 0x0000008006087890 */ /* 0x000fe2000fffe03f */
[----:B------:R-:W-:Y:S01]  /*8fe0*/  WARPGROUP.ARRIVE ;  /* 0x00000000000079c5 */ /* 0x000fe20000000000 */
[----:B------:R-:W-:Y:S01]  /*8ff0*/  FSETP.GEU.AND P3, PT, R218, -126, PT ;  /* 0xc2fc0000da00780b */ /* 0x000fe20003f6e000 */
[----:B------:R-:W-:Y:S01]  /*9000*/  UMOV UR11, 0x40000040 ;  /* 0x40000040000b7882 */ /* 0x000fe20000000000 */
[----:B------:R-:W-:Y:S01]  /*9010*/  FSETP.GEU.AND P6, PT, R34, -126, PT ;  /* 0xc2fc00002200780b */ /* 0x000fe20003fce000 */
[--C-:B------:R-:W-:Y:S01]  /*9020*/  FFMA R221, R47, UR22, -R14.reuse ;  /* 0x000000162fdd7c23 */ /* 0x100fe2000800080e */
[----:B------:R-:W-:Y:S01]  /*9030*/  FSETP.GEU.AND P5, PT, R220, -126, PT ;  /* 0xc2fc0000dc00780b */ /* 0x000fe20003fae000 */
[----:B------:R-:W-:Y:S01]  /*9040*/  HGMMA.64x128x16.F32.BF16 R152, R24, gdesc[UR4].tnspB, R152, gsb0 ;  /* 0x41e0000418987df0 */ /* 0x000fe20008001898 */
[----:B------:R-:W-:Y:S01]  /*9050*/  UMOV UR10, UR8 ;  /* 0x00000008000a7c82 */ /* 0x000fe20008000000 */
[----:B------:R-:W-:Y:S01]  /*9060*/  UIADD3 UR8, UR6, 0x100, URZ ;  /* 0x0000010006087890 */ /* 0x000fe2000fffe03f */
[--C-:B------:R-:W-:Y:S01]  /*9070*/  FFMA R78, R78, UR22, -R14.reuse ;  /* 0x000000164e4e7c23 */ /* 0x100fe2000800080e */
[----:B------:R-:W-:Y:S01]  /*9080*/  FFMA R86, R86, UR22, -R14 ;  /* 0x0000001656567c23 */ /* 0x000fe2000800080e */
[----:B------:R-:W-:Y:S01]  /*9090*/  FFMA R88, R88, UR22, -R20 ;  /* 0x0000001658587c23 */ /* 0x000fe20008000814 */
[----:B------:R-:W-:Y:S01]  /*90a0*/  FFMA R118, R118, UR22, -R14 ;  /* 0x0000001676767c23 */ /* 0x000fe2000800080e */
[----:B------:R-:W-:Y:S01]  /*90b0*/  FFMA R112, R112, UR22, -R20 ;  /* 0x0000001670707c23 */ /* 0x000fe20008000814 */
[----:B------:R-:W-:Y:S01]  /*90c0*/  @!P3 FMUL R218, R218, 0.5 ;  /* 0x3f000000dadab820 */ /* 0x000fe20000400000 */
[----:B------:R-:W-:Y:S01]  /*90d0*/  FFMA R126, R126, UR22, -R14 ;  /* 0x000000167e7e7c23 */ /* 0x000fe2000800080e */
[----:B------:R-:W-:Y:S01]  /*90e0*/  @!P6 FMUL R34, R34, 0.5 ;  /* 0x3f0000002222e820 */ /* 0x000fe20000400000 */
[----:B------:R-:W-:Y:S01]  /*90f0*/  FFMA R120, R120, UR22, -R20 ;  /* 0x0000001678787c23 */ /* 0x000fe20008000814 */
[----:B------:R-:W-:Y:S01]  /*9100*/  @!P5 FMUL R220, R220, 0.5 ;  /* 0x3f000000dcdcd820 */ /* 0x000fe20000400000 */
[----:B------:R1:W2:Y:S01]  /*9110*/  MUFU.EX2 R38, R218 ;  /* 0x000000da00267308 */ /* 0x0002a20000000800 */
[----:B------:R-:W-:Y:S01]  /*9120*/  FFMA R134, R134, UR22, -R14 ;  /* 0x0000001686867c23 */ /* 0x000fe2000800080e */
[--C-:B------:R-:W-:Y:S01]  /*9130*/  FFMA R128, R128, UR22, -R20.reuse ;  /* 0x0000001680807c23 */ /* 0x100fe20008000814 */
[--C-:B------:R-:W-:Y:S01]  /*9140*/  FFMA R129, R129, UR22, -R20.reuse ;  /* 0x0000001681817c23 */ /* 0x100fe20008000814 */
[--C-:B------:R-:W-:Y:S01]  /*9150*/  FFMA R132, R132, UR22, -R20.reuse ;  /* 0x0000001684847c23 */ /* 0x100fe20008000814 */
[----:B------:R-:W-:Y:S01]  /*9160*/  FFMA R133, R133, UR22, -R20 ;  /* 0x0000001685857c23 */ /* 0x000fe20008000814 */
[----:B------:R-:W-:Y:S01]  /*9170*/  FFMA R12, R23, R12, R216 ;  /* 0x0000000c170c7223 */ /* 0x000fe200000000d8 */
[----:B------:R-:W-:Y:S01]  /*9180*/  FFMA R22, R22, R13, R219 ;  /* 0x0000000d16167223 */ /* 0x000fe200000000db */
[----:B------:R-:W3:Y:S01]  /*9190*/  MUFU.EX2 R34, R34 ;  /* 0x0000002200227308 */ /* 0x000ee20000000800 */
[----:B-1----:R-:W-:Y:S01]  /*91a0*/  FFMA R218, R37, UR22, -R20 ;  /* 0x0000001625da7c23 */ /* 0x002fe20008000814 */
[----:B------:R-:W-:Y:S01]  /*91b0*/  FADD R31, R12, R31 ;  /* 0x0000001f0c1f7221 */ /* 0x000fe20000000000 */
[----:B------:R-:W-:Y:S01]  /*91c0*/  FADD R22, R22, R217 ;  /* 0x000000d916167221 */ /* 0x000fe20000000000 */
[--C-:B------:R-:W-:Y:S01]  /*91d0*/  FFMA R12, R138, UR22, -R14.reuse ;  /* 0x000000168a0c7c23 */ /* 0x100fe2000800080e */
[----:B------:R-:W-:Y:S01]  /*91e0*/  FFMA R13, R139, UR22, -R14 ;  /* 0x000000168b0d7c23 */ /* 0x000fe2000800080e */
[----:B------:R-:W-:Y:S01]  /*91f0*/  FADD R30, R31, R30 ;  /* 0x0000001e1f1e7221 */ /* 0x000fe20000000000 */
[----:B------:R-:W-:Y:S01]  /*9200*/  FADD R29, R22, R29 ;  /* 0x0000001d161d7221 */ /* 0x000fe20000000000 */
[----:B------:R1:W4:Y:S01]  /*9210*/  MUFU.EX2 R39, R220 ;  /* 0x000000dc00277308 */ /* 0x0003220000000800 */
[----:B--2---:R-:W-:Y:S01]  /*9220*/  @!P3 FMUL R38, R38, R38 ;  /* 0x000000262626b220 */ /* 0x004fe20000400000 */
[----:B------:R-:W-:Y:S01]  /*9230*/  FADD R21, R30, R21 ;  /* 0x000000151e157221 */ /* 0x000fe20000000000 */
[----:B------:R-:W-:Y:S01]  /*9240*/  FFMA R22, R143, UR22, -R14 ;  /* 0x000000168f167c23 */ /* 0x000fe2000800080e */
[----:B------:R-:W-:Y:S01]  /*9250*/  FADD R28, R29, R28 ;  /* 0x0000001c1d1c7221 */ /* 0x000fe20000000000 */
[--C-:B------:R-:W-:Y:S01]  /*9260*/  FFMA R23, R136, UR22, -R20.reuse ;  /* 0x0000001688177c23 */ /* 0x100fe20008000814 */
[--C-:B------:R-:W-:Y:S01]  /*9270*/  FFMA R29, R140, UR22, -R20.reuse ;  /* 0x000000168c1d7c23 */ /* 0x100fe20008000814 */
[----:B------:R-:W-:Y:S01]  /*9280*/  FFMA R30, R141, UR22, -R20 ;  /* 0x000000168d1e7c23 */ /* 0x000fe20008000814 */
[--C-:B------:R-:W-:Y:S01]  /*9290*/  FFMA R146, R146, UR22, -R14.reuse ;  /* 0x0000001692927c23 */ /* 0x100fe2000800080e */
[----:B---3--:R-:W-:Y:S01]  /*92a0*/  @!P6 FMUL R34, R34, R34 ;  /* 0x000000222222e220 */ /* 0x008fe20000400000 */
[--C-:B-1----:R-:W-:Y:S01]  /*92b0*/  FFMA R220, R42, UR22, -R14.reuse ;  /* 0x000000162adc7c23 */ /* 0x102fe2000800080e */
[--C-:B------:R-:W-:Y:S01]  /*92c0*/  FFMA R42, R46, UR22, -R14.reuse ;  /* 0x000000162e2a7c23 */ /* 0x100fe2000800080e */
[--C-:B------:R-:W-:Y:S01]  /*92d0*/  FFMA R147, R147, UR22, -R14.reuse ;  /* 0x0000001693937c23 */ /* 0x100fe2000800080e */
[----:B------:R-:W-:Y:S01]  /*92e0*/  FFMA R150, R150, UR22, -R14 ;  /* 0x0000001696967c23 */ /* 0x000fe2000800080e */
[--C-:B------:R-:W-:Y:S01]  /*92f0*/  FFMA R144, R144, UR22, -R20.reuse ;  /* 0x0000001690907c23 */ /* 0x100fe20008000814 */
[--C-:B------:R-:W-:Y:S01]  /*9300*/  FFMA R145, R145, UR22, -R20.reuse ;  /* 0x0000001691917c23 */ /* 0x100fe20008000814 */
[----:B------:R-:W-:Y:S01]  /*9310*/  FFMA R149, R149, UR22, -R20 ;  /* 0x0000001695957c23 */ /* 0x000fe20008000814 */
[----:B----4-:R-:W-:Y:S01]  /*9320*/  @!P5 FMUL R39, R39, R39 ;  /* 0x000000272727d220 */ /* 0x010fe20000400000 */
[----:B------:R-:W-:Y:S01]  /*9330*/  FSETP.GEU.AND P5, PT, R218, -126, PT ;  /* 0xc2fc0000da00780b */ /* 0x000fe20003fae000 */
[----:B------:R-:W-:Y:S01]  /*9340*/  UMOV UR7, 0x40000040 ;  /* 0x4000004000077882 */ /* 0x000fe20000000000 */
[----:B------:R-:W-:-:S02]  /*9350*/  IADD3 R6, R6, 0x1, RZ ;  /* 0x0000000106067810 */ /* 0x000fc40007ffe0ff */
[----:B------:R-:W-:-:S09]  /*9360*/  IADD3 R15, R15, 0x1, RZ ;  /* 0x000000010f0f7810 */ /* 0x000fd20007ffe0ff */
[----:B------:R-:W-:Y:S01]  /*9370*/  @!P5 FMUL R218, R218, 0.5 ;  /* 0x3f000000dadad820 */ /* 0x000fe20000400000 */
[----:B------:R-:W-:Y:S02]  /*9380*/  WARPGROUP.DEPBAR.LE gsb0, 0x0 ;  /* 0x00008000000079c5 */ /* 0x000fe40000010000 */
[----:B------:R-:W-:Y:S01]  /*9390*/  FFMA R27, R35, UR22, -R14 ;  /* 0x00000016231b7c23 */ /* 0x000fe2000800080e */
[--C-:B------:R-:W-:Y:S01]  /*93a0*/  FFMA R24, R32, UR22, -R20.reuse ;  /* 0x0000001620187c23 */ /* 0x100fe20008000814 */
[--C-:B------:R-:W-:Y:S01]  /*93b0*/  FFMA R25, R33, UR22, -R20.reuse ;  /* 0x0000001621197c23 */ /* 0x100fe20008000814 */
[----:B------:R-:W-:Y:S01]  /*93c0*/  FFMA R26, R36, UR22, -R20 ;  /* 0x00000016241a7c23 */ /* 0x000fe20008000814 */
[----:B------:R1:W2:Y:S01]  /*93d0*/  MUFU.EX2 R32, R218 ;  /* 0x000000da00207308 */ /* 0x0002a20000000800 */
[----:B------:R-:W-:Y:S02]  /*93e0*/  FSETP.GEU.AND P4, PT, R27, -126, PT ;  /* 0xc2fc00001b00780b */ /* 0x000fe40003f8e000 */
[----:B------:R-:W-:-:S02]  /*93f0*/  FSETP.GEU.AND P3, PT, R24, -126, PT ;  /* 0xc2fc00001800780b */ /* 0x000fc40003f6e000 */
[----:B------:R-:W-:Y:S01]  /*9400*/  FSETP.GEU.AND P6, PT, R26, -126, PT ;  /* 0xc2fc00001a00780b */ /* 0x000fe20003fce000 */
[----:B-1----:R-:W-:-:S08]  /*9410*/  FFMA R218, R45, UR22, -R20 ;  /* 0x000000162dda7c23 */ /* 0x002fd00008000814 */
[----:B------:R-:W-:Y:S02]  /*9420*/  @!P4 FMUL R27, R27, 0.5 ;  /* 0x3f0000001b1bc820 */ /* 0x000fe40000400000 */
[----:B------:R-:W-:Y:S01]  /*9430*/  @!P3 FMUL R24, R24, 0.5 ;  /* 0x3f0000001818b820 */ /* 0x000fe20000400000 */
[----:B--2---:R-:W-:Y:S01]  /*9440*/  @!P5 FMUL R32, R32, R32 ;  /* 0x000000202020d220 */ /* 0x004fe20000400000 */
[----:B------:R1:W2:Y:S01]  /*9450*/  MUFU.EX2 R35, R27 ;  /* 0x0000001b00237308 */ /* 0x0002a20000000800 */
[----:B------:R-:W-:Y:S01]  /*9460*/  @!P6 FMUL R26, R26, 0.5 ;  /* 0x3f0000001a1ae820 */ /* 0x000fe20000400000 */
[----:B------:R-:W-:-:S06]  /*9470*/  FSETP.GEU.AND P5, PT, R221, -126, PT ;  /* 0xc2fc0000dd00780b */ /* 0x000fcc0003fae000 */
[----:B------:R-:W3:Y:S01]  /*9480*/  MUFU.EX2 R37, R24 ;  /* 0x0000001800257308 */ /* 0x000ee20000000800 */
[----:B-1----:R-:W-:-:S06]  /*9490*/  F2FP.BF16.F32.PACK_AB R27, R39, R34 ;  /* 0x00000022271b723e */ /* 0x002fcc00000010ff */
[----:B------:R-:W-:Y:S01]  /*94a0*/  @!P5 FMUL R221, R221, 0.5 ;  /* 0x3f000000ddddd820 */ /* 0x000fe20000400000 */
[----:B------:R-:W1:Y:S01]  /*94b0*/  MUFU.EX2 R33, R26 ;  /* 0x0000001a00217308 */ /* 0x000e620000000800 */
[----:B--2---:R-:W-:Y:S01]  /*94c0*/  @!P4 FMUL R35, R35, R35 ;  /* 0x000000232323c220 */ /* 0x004fe20000400000 */
[----:B------:R-:W-:-:S06]  /*94d0*/  FSETP.GEU.AND P4, PT, R25, -126, PT ;  /* 0xc2fc00001900780b */ /* 0x000fcc0003f8e000 */
[----:B------:R2:W4:Y:S01]  /*94e0*/  MUFU.EX2 R47, R221 ;  /* 0x000000dd002f7308 */ /* 0x0005220000000800 */
[----:B---3--:R-:W-:Y:S01]  /*94f0*/  @!P3 FMUL R37, R37, R37 ;  /* 0x000000252525b220 */ /* 0x008fe20000400000 */
[----:B------:R-:W-:-:S05]  /*9500*/  FSETP.GEU.AND P3, PT, R220, -126, PT ;  /* 0xc2fc0000dc00780b */ /* 0x000fca0003f6e000 */
[----:B------:R-:W-:Y:S01]  /*9510*/  @!P4 FMUL R25, R25, 0.5 ;  /* 0x3f0000001919c820 */ /* 0x000fe20000400000 */
[----:B-1----:R-:W-:Y:S01]  /*9520*/  @!P6 FMUL R33, R33, R33 ;  /* 0x000000212121e220 */ /* 0x002fe20000400000 */
[----:B------:R-:W-:Y:S02]  /*9530*/  FSETP.GEU.AND P6, PT, R42, -126, PT ;  /* 0xc2fc00002a00780b */ /* 0x000fe40003fce000 */
[----:B------:R1:W3:Y:S01]  /*9540*/  MUFU.EX2 R36, R25 ;  /* 0x0000001900247308 */ /* 0x0002e20000000800 */
[----:B--2---:R-:W-:Y:S01]  /*9550*/  FFMA R221, R55, UR22, -R14 ;  /* 0x0000001637dd7c23 */ /* 0x004fe2000800080e */
[----:B------:R-:W-:Y:S02]  /*9560*/  F2FP.BF16.F32.PACK_AB R26, R32, R33 ;  /* 0x00000021201a723e */ /* 0x000fe400000010ff */
[----:B------:R-:W-:Y:S01]  /*9570*/  @!P3 FMUL R220, R220, 0.5 ;  /* 0x3f000000dcdcb820 */ /* 0x000fe20000400000 */
[----:B----4-:R-:W-:Y:S01]  /*9580*/  @!P5 FMUL R47, R47, R47 ;  /* 0x0000002f2f2fd220 */ /* 0x010fe20000400000 */
[----:B------:R-:W-:-:S02]  /*9590*/  FSETP.GEU.AND P5, PT, R218, -126, PT ;  /* 0xc2fc0000da00780b */ /* 0x000fc40003fae000 */
[----:B------:R2:W4:Y:S01]  /*95a0*/  MUFU.EX2 R46, R220 ;  /* 0x000000dc002e7308 */ /* 0x0005220000000800 */
[----:B-1----:R-:W-:Y:S01]  /*95b0*/  F2FP.BF16.F32.PACK_AB R25, R35, R38 ;  /* 0x000000262319723e */ /* 0x002fe200000010ff */
[----:B------:R-:W-:Y:S01]  /*95c0*/  FADD R38, R21, R38 ;  /* 0x0000002615267221 */ /* 0x000fe20000000000 */
[----:B------:R-:W-:Y:S01]  /*95d0*/  FFMA R21, R142, UR22, -R14 ;  /* 0x000000168e157c23 */ /* 0x000fe2000800080e */
[----:B------:R-:W-:Y:S02]  /*95e0*/  @!P6 FMUL R42, R42, 0.5 ;  /* 0x3f0000002a2ae820 */ /* 0x000fe40000400000 */
[----:B------:R-:W-:Y:S01]  /*95f0*/  FADD R35, R38, R35 ;  /* 0x0000002326237221 */ /* 0x000fe20000000000 */
[----:B---3--:R-:W-:-:S03]  /*9600*/  @!P4 FMUL R36, R36, R36 ;  /* 0x000000242424c220 */ /* 0x008fc60000400000 */
[----:B------:R-:W1:Y:S01]  /*9610*/  MUFU.EX2 R42, R42 ;  /* 0x0000002a002a7308 */ /* 0x000e620000000800 */
[--C-:B--2---:R-:W-:Y:S01]  /*9620*/  FFMA R220, R50, UR22, -R14.reuse ;  /* 0x0000001632dc7c23 */ /* 0x104fe2000800080e */
[----:B------:R-:W-:Y:S01]  /*9630*/  @!P5 FMUL R218, R218, 0.5 ;  /* 0x3f000000dadad820 */ /* 0x000fe20000400000 */
[----:B------:R-:W-:Y:S01]  /*9640*/  FFMA R50, R54, UR22, -R14 ;  /* 0x0000001636327c23 */ /* 0x000fe2000800080e */
[----:B------:R-:W-:Y:S01]  /*9650*/  F2FP.BF16.F32.PACK_AB R24, R36, R37 ;  /* 0x000000252418723e */ /* 0x000fe200000010ff */
[----:B------:R-:W-:Y:S01]  /*9660*/  FADD R37, R28, R37 ;  /* 0x000000251c257221 */ /* 0x000fe20000000000 */
[----:B------:R-:W-:Y:S01]  /*9670*/  FFMA R28, R137, UR22, -R20 ;  /* 0x00000016891c7c23 */ /* 0x000fe20008000814 */
[----:B----4-:R-:W-:Y:S01]  /*9680*/  @!P3 FMUL R46, R46, R46 ;  /* 0x0000002e2e2eb220 */ /* 0x010fe20000400000 */
[----:B------:R-:W-:Y:S01]  /*9690*/  WARPGROUP.ARRIVE ;  /* 0x00000000000079c5 */ /* 0x000fe20000000000 */
[----:B------:R-:W-:Y:S01]  /*96a0*/  FADD R36, R37, R36 ;  /* 0x0000002425247221 */ /* 0x000fe20000000000 */
[----:B------:R-:W-:-:S03]  /*96b0*/  FADD R34, R35, R34 ;  /* 0x0000002223227221 */ /* 0x000fc60000000000 */
[----:B------:R-:W-:Y:S01]  /*96c0*/  FADD R33, R36, R33 ;  /* 0x0000002124217221 */ /* 0x000fe20000000000 */
[----:B------:R-:W-:Y:S01]  /*96d0*/  HGMMA.64x128x16.F32.BF16 R152, R24, gdesc[UR8].tnspB, R152, gsb0 ;  /* 0x41e0000818987df0 */ /* 0x000fe20008001898 */
[----:B------:R-:W-:Y:S01]  /*96e0*/  UMOV UR10, UR8 ;  /* 0x00000008000a7c82 */ /* 0x000fe20008000000 */
[----:B------:R-:W-:Y:S01]  /*96f0*/  UMOV UR11, 0x40000040 ;  /* 0x40000040000b7882 */ /* 0x000fe20000000000 */
[----:B-1----:R-:W-:Y:S01]  /*9700*/  @!P6 FMUL R42, R42, R42 ;  /* 0x0000002a2a2ae220 */ /* 0x002fe20000400000 */
[----:B------:R-:W-:Y:S01]  /*9710*/  UIADD3 UR8, UR6, 0x180, URZ ;  /* 0x0000018006087890 */ /* 0x000fe2000fffe03f */
[----:B------:R-:W-:Y:S01]  /*9720*/  FADD R39, R34, R39 ;  /* 0x0000002722277221 */ /* 0x000fe20000000000 */
[----:B------:R-:W-:Y:S01]  /*9730*/  FADD R32, R33, R32 ;  /* 0x0000002021207221 */ /* 0x000fe20000000000 */
[----:B------:R-:W-:Y:S02]  /*9740*/  WARPGROUP.DEPBAR.LE gsb0, 0x0 ;  /* 0x00008000000079c5 */ /* 0x000fe40000010000 */
[----:B------:R-:W-:Y:S01]  /*9750*/  FFMA R27, R43, UR22, -R14 ;  /* 0x000000162b1b7c23 */ /* 0x000fe2000800080e */
[--C-:B------:R-:W-:Y:S01]  /*9760*/  FFMA R24, R40, UR22, -R20.reuse ;  /* 0x0000001628187c23 */ /* 0x100fe20008000814 */
[--C-:B------:R-:W-:Y:S01]  /*9770*/  FFMA R25, R41, UR22, -R20.reuse ;  /* 0x0000001629197c23 */ /* 0x100fe20008000814 */
[----:B------:R-:W-:Y:S01]  /*9780*/  FFMA R26, R44, UR22, -R20 ;  /* 0x000000162c1a7c23 */ /* 0x000fe20008000814 */
[----:B------:R1:W2:Y:S01]  /*9790*/  MUFU.EX2 R40, R218 ;  /* 0x000000da00287308 */ /* 0x0002a20000000800 */
[----:B------:R-:W-:-:S02]  /*97a0*/  FSETP.GEU.AND P4, PT, R27, -126, PT ;  /* 0xc2fc00001b00780b */ /* 0x000fc40003f8e000 */
[----:B------:R-:W-:Y:S02]  /*97b0*/  FSETP.GEU.AND P3, PT, R24, -126, PT ;  /* 0xc2fc00001800780b */ /* 0x000fe40003f6e000 */
        /* <DEDUP_REMOVED lines=29> */
[----:B------:R-:W-:-:S03]  /*9990*/  @!P6 FMUL R50, R50, 0.5 ;  /* 0x3f0000003232e820 */ /* 0x000fc60000400000 */
[----:B------:R-:W-:Y:S01]  /*99a0*/  FADD R43, R46, R43 ;  /* 0x0000002b2e2b7221 */ /* 0x000fe20000000000 */
[----:B---3--:R-:W-:Y:S02]  /*99b0*/  @!P4 FMUL R44, R44, R44 ;  /* 0x0000002c2c2cc220 */ /* 0x008fe40000400000 */
[----:B------:R-:W1:Y:S01]  /*99c0*/  MUFU.EX2 R50, R50 ;  /* 0x0000003200327308 */ /* 0x000e620000000800 */
[--C-:B--2---:R-:W-:Y:S01]  /*99d0*/  FFMA R220, R58, UR22, -R14.reuse ;  /* 0x000000163adc7c23 */ /* 0x104fe2000800080e */
[----:B------:R-:W-:Y:S01]  /*99e0*/  @!P5 FMUL R218, R218, 0.5 ;  /* 0x3f000000dadad820 */ /* 0x000fe20000400000 */
[----:B------:R-:W-:Y:S01]  /*99f0*/  FFMA R58, R62, UR22, -R14 ;  /* 0x000000163e3a7c23 */ /* 0x000fe2000800080e */
[----:B------:R-:W-:Y:S01]  /*9a00*/  F2FP.BF16.F32.PACK_AB R24, R44, R45 ;  /* 0x0000002d2c18723e */ /* 0x000fe200000010ff */
[----:B------:R-:W-:Y:S01]  /*9a10*/  FADD R45, R32, R45 ;  /* 0x0000002d202d7221 */ /* 0x000fe20000000000 */
[----:B------:R-:W-:Y:S01]  /*9a20*/  FADD R42, R43, R42 ;  /* 0x0000002a2b2a7221 */ /* 0x000fe20000000000 */
        /* <DEDUP_REMOVED lines=90> */
[----:B------:R-:W-:Y:S01]  /*9fd0*/  FSETP.GEU.AND P4, PT, R25, -126, PT ;  /* 0xc2fc00001900780b */ /* 0x000fe20003f8e000 */
[----:B---3--:R-:W-:Y:S01]  /*9fe0*/  @!P3 FMUL R61, R61, R61 ;  /* 0x0000003d3d3db220 */ /* 0x008fe20000400000 */
[----:B------:R-:W-:-:S11]  /*9ff0*/  FSETP.GEU.AND P3, PT, R220, -126, PT ;  /* 0xc2fc0000dc00780b */ /* 0x000fd60003f6e000 */
[----:B------:R-:W-:Y:S01]  /*a000*/  @!P4 FMUL R25, R25, 0.5 ;  /* 0x3f0000001919c820 */ /* 0x000fe20000400000 */
[----:B-1----:R-:W-:Y:S01]  /*a010*/  @!P6 FMUL R57, R57, R57 ;  /* 0x000000393939e220 */ /* 0x002fe20000400000 */
[----:B------:R-:W-:Y:S02]  /*a020*/  FSETP.GEU.AND P6, PT, R66, -126, PT ;  /* 0xc2fc00004200780b */ /* 0x000fe40003fce000 */
[----:B------:R1:W2:Y:S02]  /*a030*/  MUFU.EX2 R60, R25 ;  /* 0x00000019003c7308 */ /* 0x0002a40000000800 */
[----:B------:R-:W-:Y:S01]  /*a040*/  F2FP.BF16.F32.PACK_AB R26, R56, R57 ;  /* 0x00000039381a723e */ /* 0x000fe200000010ff */
[----:B------:R-:W-:-:S05]  /*a050*/  @!P3 FMUL R220, R220, 0.5 ;  /* 0x3f000000dcdcb820 */ /* 0x000fca0000400000 */
[----:B------:R3:W4:Y:S01]  /*a060*/  MUFU.EX2 R71, R220 ;  /* 0x000000dc00477308 */ /* 0x0007220000000800 */
[----:B-1----:R-:W-:Y:S01]  /*a070*/  F2FP.BF16.F32.PACK_AB R25, R59, R62 ;  /* 0x0000003e3b19723e */ /* 0x002fe200000010ff */
[----:B------:R-:W-:Y:S01]  /*a080*/  FADD R62, R55, R62 ;  /* 0x0000003e373e7221 */ /* 0x000fe20000000000 */
[----:B------:R-:W-:-:S03]  /*a090*/  @!P6 FMUL R66, R66, 0.5 ;  /* 0x3f0000004242e820 */ /* 0x000fc60000400000 */
[----:B------:R-:W-:Y:S01]  /*a0a0*/  FADD R59, R62, R59 ;  /* 0x0000003b3e3b7221 */ /* 0x000fe20000000000 */
[----:B--2---:R-:W-:Y:S02]  /*a0b0*/  @!P4 FMUL R60, R60, R60 ;  /* 0x0000003c3c3cc220 */ /* 0x004fe40000400000 */
[----:B------:R-:W1:Y:S01]  /*a0c0*/  MUFU.EX2 R66, R66 ;  /* 0x0000004200427308 */ /* 0x000e620000000800 */
[----:B---3--:R-:W-:Y:S01]  /*a0d0*/  FFMA R220, R74, UR22, -R14 ;  /* 0x000000164adc7c23 */ /* 0x008fe2000800080e */
[----:B------:R-:W-:Y:S01]  /*a0e0*/  FADD R58, R59, R58 ;  /* 0x0000003a3b3a7221 */ /* 0x000fe20000000000 */
[----:B------:R-:W-:Y:S01]  /*a0f0*/  F2FP.BF16.F32.PACK_AB R24, R60, R61 ;  /* 0x0000003d3c18723e */ /* 0x000fe200000010ff */
[----:B------:R-:W-:Y:S02]  /*a100*/  FADD R61, R48, R61 ;  /* 0x0000003d303d7221 */ /* 0x000fe40000000000 */
[----:B------:R-:W-:Y:S01]  /*a110*/  FADD R58, R58, R63 ;  /* 0x0000003f3a3a7221 */ /* 0x000fe20000000000 */
[----:B----4-:R-:W-:Y:S01]  /*a120*/  @!P3 FMUL R71, R71, R71 ;  /* 0x000000474747b220 */ /* 0x010fe20000400000 */
[----:B------:R-:W-:Y:S01]  /*a130*/  WARPGROUP.ARRIVE ;  /* 0x00000000000079c5 */ /* 0x000fe20000000000 */
[----:B------:R-:W-:-:S04]  /*a140*/  FADD R60, R61, R60 ;  /* 0x0000003c3d3c7221 */ /* 0x000fc80000000000 */
        /* <DEDUP_REMOVED lines=10> */
[----:B------:R1:W2:Y:S01]  /*a1f0*/  MUFU.EX2 R67, R221 ;  /* 0x000000dd00437308 */ /* 0x0002a20000000800 */
[--C-:B------:R-:W-:Y:S01]  /*a200*/  FFMA R25, R65, UR22, -R20.reuse ;  /* 0x0000001641197c23 */ /* 0x100fe20008000814 */
[----:B------:R-:W-:Y:S01]  /*a210*/  FFMA R26, R68, UR22, -R20 ;  /* 0x00000016441a7c23 */ /* 0x000fe20008000814 */
[----:B------:R-:W-:-:S02]  /*a220*/  FSETP.GEU.AND P4, PT, R27, -126, PT ;  /* 0xc2fc00001b00780b */ /* 0x000fc40003f8e000 */
[----:B------:R-:W-:Y:S02]  /*a230*/  FSETP.GEU.AND P3, PT, R24, -126, PT ;  /* 0xc2fc00001800780b */ /* 0x000fe40003f6e000 */
[----:B------:R-:W-:Y:S01]  /*a240*/  FSETP.GEU.AND P6, PT, R26, -126, PT ;  /* 0xc2fc00001a00780b */ /* 0x000fe20003fce000 */
[----:B-1----:R-:W-:-:S08]  /*a250*/  FFMA R221, R79, UR22, -R14 ;  /* 0x000000164fdd7c23 */ /* 0x002fd0000800080e */
[----:B------:R-:W-:Y:S01]  /*a260*/  @!P4 FMUL R27, R27, 0.5 ;  /* 0x3f0000001b1bc820 */ /* 0x000fe20000400000 */
[----:B--2---:R-:W-:Y:S01]  /*a270*/  @!P5 FMUL R67, R67, R67 ;  /* 0x000000434343d220 */ /* 0x004fe20000400000 */
[----:B------:R-:W-:Y:S01]  /*a280*/  FSETP.GEU.AND P5, PT, R218, -126, PT ;  /* 0xc2fc0000da00780b */ /* 0x000fe20003fae000 */
[----:B------:R-:W-:Y:S01]  /*a290*/  @!P3 FMUL R24, R24, 0.5 ;  /* 0x3f0000001818b820 */ /* 0x000fe20000400000 */
[----:B------:R1:W2:Y:S01]  /*a2a0*/  MUFU.EX2 R70, R27 ;  /* 0x0000001b00467308 */ /* 0x0002a20000000800 */
[----:B------:R-:W-:-:S07]  /*a2b0*/  @!P6 FMUL R26, R26, 0.5 ;  /* 0x3f0000001a1ae820 */ /* 0x000fce0000400000 */
[----:B------:R-:W3:Y:S01]  /*a2c0*/  MUFU.EX2 R69, R24 ;  /* 0x0000001800457308 */ /* 0x000ee20000000800 */
[----:B-1----:R-:W-:Y:S02]  /*a2d0*/  F2FP.BF16.F32.PACK_AB R27, R67, R66 ;  /* 0x00000042431b723e */ /* 0x002fe400000010ff */
[----:B------:R-:W-:-:S05]  /*a2e0*/  @!P5 FMUL R218, R218, 0.5 ;  /* 0x3f000000dadad820 */ /* 0x000fca0000400000 */
        /* <DEDUP_REMOVED lines=10> */
[----:B--2---:R-:W-:-:S03]  /*a390*/  FFMA R218, R77, UR22, -R20 ;  /* 0x000000164dda7c23 */ /* 0x004fc60008000814 */
[----:B------:R-:W-:Y:S01]  /*a3a0*/  @!P3 FMUL R220, R220, 0.5 ;  /* 0x3f000000dcdcb820 */ /* 0x000fe20000400000 */
[----:B----4-:R-:W-:Y:S01]  /*a3b0*/  @!P5 FMUL R64, R64, R64 ;  /* 0x000000404040d220 */ /* 0x010fe20000400000 */
[----:B------:R-:W-:Y:S02]  /*a3c0*/  FSETP.GEU.AND P5, PT, R221, -126, PT ;  /* 0xc2fc0000dd00780b */ /* 0x000fe40003fae000 */
[----:B------:R2:W4:Y:S01]  /*a3d0*/  MUFU.EX2 R74, R220 ;  /* 0x000000dc004a7308 */ /* 0x0005220000000800 */
[----:B-1----:R-:W-:Y:S01]  /*a3e0*/  F2FP.BF16.F32.PACK_AB R25, R70, R71 ;  /* 0x000000474619723e */ /* 0x002fe200000010ff */
[----:B------:R-:W-:Y:S01]  /*a3f0*/  FADD R71, R58, R71 ;  /* 0x000000473a477221 */ /* 0x000fe20000000000 */
[----:B------:R-:W-:Y:S01]  /*a400*/  F2FP.BF16.F32.PACK_AB R26, R64, R65 ;  /* 0x00000041401a723e */ /* 0x000fe200000010ff */
[----:B------:R-:W-:Y:S02]  /*a410*/  @!P6 FMUL R78, R78, 0.5 ;  /* 0x3f0000004e4ee820 */ /* 0x000fe40000400000 */
[----:B------:R-:W-:Y:S01]  /*a420*/  FADD R71, R71, R70 ;  /* 0x0000004647477221 */ /* 0x000fe20000000000 */
[----:B---3--:R-:W-:-:S03]  /*a430*/  @!P4 FMUL R68, R68, R68 ;  /* 0x000000444444c220 */ /* 0x008fc60000400000 */
[----:B------:R-:W1:Y:S01]  /*a440*/  MUFU.EX2 R78, R78 ;  /* 0x0000004e004e7308 */ /* 0x000e620000000800 */
[----:B--2---:R-:W-:Y:S01]  /*a450*/  FFMA R220, R82, UR22, -R14 ;  /* 0x0000001652dc7c23 */ /* 0x004fe2000800080e */
[----:B------:R-:W-:Y:S01]  /*a460*/  @!P5 FMUL R221, R221, 0.5 ;  /* 0x3f000000ddddd820 */ /* 0x000fe20000400000 */
[----:B------:R-:W-:Y:S01]  /*a470*/  FADD R66, R71, R66 ;  /* 0x0000004247427221 */ /* 0x000fe20000000000 */
[----:B------:R-:W-:Y:S01]  /*a480*/  F2FP.BF16.F32.PACK_AB R24, R68, R69 ;  /* 0x000000454418723e */ /* 0x000fe200000010ff */
[----:B------:R-:W-:Y:S01]  /*a490*/  FADD R69, R56, R69 ;  /* 0x0000004538457221 */ /* 0x000fe20000000000 */
[----:B----4-:R-:W-:Y:S02]  /*a4a0*/  @!P3 FMUL R74, R74, R74 ;  /* 0x0000004a4a4ab220 */ /* 0x010fe40000400000 */
[----:B------:R-:W-:Y:S01]  /*a4b0*/  WARPGROUP.ARRIVE ;  /* 0x00000000000079c5 */ /* 0x000fe20000000000 */
[----:B------:R2:W3:Y:S01]  /*a4c0*/  MUFU.EX2 R79, R221 ;  /* 0x000000dd004f7308 */ /* 0x0004e20000000800 */
[----:B------:R-:W-:Y:S01]  /*a4d0*/  FADD R68, R69, R68 ;  /* 0x0000004445447221 */ /* 0x000fe20000000000 */
[----:B------:R-:W-:-:S03]  /*a4e0*/  FADD R67, R66, R67 ;  /* 0x0000004342437221 */ /* 0x000fc60000000000 */
[----:B------:R-:W-:Y:S01]  /*a4f0*/  HGMMA.64x128x16.F32.BF16 R152, R24, gdesc[UR8].tnspB, R152, gsb0 ;  /* 0x41e0000818987df0 */ /* 0x000fe20008001898 */
[----:B------:R-:W-:Y:S01]  /*a500*/  UMOV UR10, UR8 ;  /* 0x00000008000a7c82 */ /* 0x000fe20008000000 */
[----:B------:R-:W-:Y:S01]  /*a510*/  UMOV UR11, 0x40000040 ;  /* 0x40000040000b7882 */ /* 0x000fe20000000000 */
[----:B-1----:R-:W-:Y:S01]  /*a520*/  @!P6 FMUL R78, R78, R78 ;  /* 0x0000004e4e4ee220 */ /* 0x002fe20000400000 */
[----:B--2---:R-:W-:Y:S01]  /*a530*/  FFMA R221, R87, UR22, -R14 ;  /* 0x0000001657dd7c23 */ /* 0x004fe2000800080e */
[----:B------:R-:W-:Y:S01]  /*a540*/  UIADD3 UR8, UR6, 0x380, URZ ;  /* 0x0000038006087890 */ /* 0x000fe2000fffe03f */
[----:B------:R-:W-:-:S04]  /*a550*/  FADD R65, R68, R65 ;  /* 0x0000004144417221 */ /* 0x000fc80000000000 */
[----:B------:R-:W-:Y:S01]  /*a560*/  FADD R64, R65, R64 ;  /* 0x0000004041407221 */ /* 0x000fe20000000000 */
[----:B---3--:R-:W-:Y:S01]  /*a570*/  @!P5 FMUL R79, R79, R79 ;  /* 0x0000004f4f4fd220 */ /* 0x008fe20000400000 */
[----:B------:R-:W-:-:S13]  /*a580*/  FSETP.GEU.AND P5, PT, R218, -126, PT ;  /* 0xc2fc0000da00780b */ /* 0x000fda0003fae000 */
        /* <DEDUP_REMOVED lines=63> */
[----:B------:R-:W-:-:S02]  /*a980*/  FFMA R26, R84, UR22, -R20 ;  /* 0x00000016541a7c23 */ /* 0x000fc40008000814 */
[----:B------:R-:W-:Y:S01]  /*a990*/  FSETP.GEU.AND P4, PT, R27, -126, PT ;  /* 0xc2fc00001b00780b */ /* 0x000fe20003f8e000 */
[----:B------:R1:W2:Y:S01]  /*a9a0*/  MUFU.EX2 R84, R218 ;  /* 0x000000da00547308 */ /* 0x0002a20000000800 */
[----:B------:R-:W-:Y:S02]  /*a9b0*/  FSETP.GEU.AND P3, PT, R24, -126, PT ;  /* 0xc2fc00001800780b */ /* 0x000fe40003f6e000 */
[----:B------:R-:W-:Y:S01]  /*a9c0*/  FSETP.GEU.AND P6, PT, R26, -126, PT ;  /* 0xc2fc00001a00780b */ /* 0x000fe20003fce000 */
[----:B-1----:R-:W-:-:S08]  /*a9d0*/  FFMA R218, R93, UR22, -R20 ;  /* 0x000000165dda7c23 */ /* 0x002fd00008000814 */
[----:B------:R-:W-:Y:S02]  /*a9e0*/  @!P4 FMUL R27, R27, 0.5 ;  /* 0x3f0000001b1bc820 */ /* 0x000fe40000400000 */
[----:B------:R-:W-:Y:S02]  /*a9f0*/  @!P3 FMUL R24, R24, 0.5 ;  /* 0x3f0000001818b820 */ /* 0x000fe40000400000 */
[----:B------:R1:W3:Y:S01]  /*aa00*/  MUFU.EX2 R83, R27 ;  /* 0x0000001b00537308 */ /* 0x0002e20000000800 */
[----:B------:R-:W-:Y:S01]  /*aa10*/  @!P6 FMUL R26, R26, 0.5 ;  /* 0x3f0000001a1ae820 */ /* 0x000fe20000400000 */
[----:B--2---:R-:W-:-:S06]  /*aa20*/  @!P5 FMUL R84, R84, R84 ;  /* 0x000000545454d220 */ /* 0x004fcc0000400000 */
[----:B------:R-:W2:Y:S01]  /*aa30*/  MUFU.EX2 R85, R24 ;  /* 0x0000001800557308 */ /* 0x000ea20000000800 */
[----:B-1----:R-:W-:-:S07]  /*aa40*/  F2FP.BF16.F32.PACK_AB R27, R87, R86 ;  /* 0x00000056571b723e */ /* 0x002fce00000010ff */
[----:B------:R-:W1:Y:S01]  /*aa50*/  MUFU.EX2 R81, R26 ;  /* 0x0000001a00517308 */ /* 0x000e620000000800 */
[----:B---3--:R-:W-:Y:S01]  /*aa60*/  @!P4 FMUL R83, R83, R83 ;  /* 0x000000535353c220 */ /* 0x008fe20000400000 */
[----:B------:R-:W-:Y:S01]  /*aa70*/  FSETP.GEU.AND P4, PT, R25, -126, PT ;  /* 0xc2fc00001900780b */ /* 0x000fe20003f8e000 */
[----:B--2---:R-:W-:Y:S01]  /*aa80*/  @!P3 FMUL R85, R85, R85 ;  /* 0x000000555555b220 */ /* 0x004fe20000400000 */
[----:B------:R-:W-:-:S11]  /*aa90*/  FSETP.GEU.AND P3, PT, R220, -126, PT ;  /* 0xc2fc0000dc00780b */ /* 0x000fd60003f6e000 */
[----:B------:R-:W-:Y:S01]  /*aaa0*/  @!P4 FMUL R25, R25, 0.5 ;  /* 0x3f0000001919c820 */ /* 0x000fe20000400000 */
[----:B-1----:R-:W-:Y:S01]  /*aab0*/  @!P6 FMUL R81, R81, R81 ;  /* 0x000000515151e220 */ /* 0x002fe20000400000 */
[----:B------:R-:W-:Y:S02]  /*aac0*/  FSETP.GEU.AND P6, PT, R90, -126, PT ;  /* 0xc2fc00005a00780b */ /* 0x000fe40003fce000 */
[----:B------:R1:W2:Y:S02]  /*aad0*/  MUFU.EX2 R80, R25 ;  /* 0x0000001900507308 */ /* 0x0002a40000000800 */
[----:B------:R-:W-:Y:S01]  /*aae0*/  F2FP.BF16.F32.PACK_AB R26, R84, R81 ;  /* 0x00000051541a723e */ /* 0x000fe200000010ff */
[----:B------:R-:W-:Y:S01]  /*aaf0*/  @!P3 FMUL R220, R220, 0.5 ;  /* 0x3f000000dcdcb820 */ /* 0x000fe20000400000 */
[----:B-1----:R-:W-:Y:S01]  /*ab00*/  F2FP.BF16.F32.PACK_AB R25, R83, R82 ;  /* 0x000000525319723e */ /* 0x002fe200000010ff */
[----:B------:R-:W-:-:S06]  /*ab10*/  FADD R82, R79, R82 ;  /* 0x000000524f527221 */ /* 0x000fcc0000000000 */
[----:B------:R-:W-:Y:S01]  /*ab20*/  @!P6 FMUL R90, R90, 0.5 ;  /* 0x3f0000005a5ae820 */ /* 0x000fe20000400000 */
[----:B------:R-:W-:Y:S01]  /*ab30*/  FADD R83, R82, R83 ;  /* 0x0000005352537221 */ /* 0x000fe20000000000 */
[----:B--2---:R-:W-:-:S04]  /*ab40*/  @!P4 FMUL R80, R80, R80 ;  /* 0x000000505050c220 */ /* 0x004fc80000400000 */
[----:B------:R-:W1:Y:S01]  /*ab50*/  MUFU.EX2 R90, R90 ;  /* 0x0000005a005a7308 */ /* 0x000e620000000800 */
[----:B------:R-:W-:Y:S01]  /*ab60*/  FADD R86, R83, R86 ;  /* 0x0000005653567221 */ /* 0x000fe20000000000 */
[----:B------:R-:W-:Y:S01]  /*ab70*/  F2FP.BF16.F32.PACK_AB R24, R80, R85 ;  /* 0x000000555018723e */ /* 0x000fe200000010ff */
[----:B------:R-:W-:Y:S02]  /*ab80*/  FADD R85, R76, R85 ;  /* 0x000000554c557221 */ /* 0x000fe40000000000 */
[----:B------:R-:W-:Y:S01]  /*ab90*/  FADD R86, R86, R87 ;  /* 0x0000005756567221 */ /* 0x000fe20000000000 */
        /* <DEDUP_REMOVED lines=10> */
[--C-:B------:R-:W-:Y:S01]  /*ac40*/  FFMA R25, R91, UR22, -R14.reuse ;  /* 0x000000165b197c23 */ /* 0x100fe2000800080e */
[----:B------:R-:W-:Y:S01]  /*ac50*/  FFMA R27, R95, UR22, -R14 ;  /* 0x000000165f1b7c23 */ /* 0x000fe2000800080e */
[----:B------:R1:W2:Y:S01]  /*ac60*/  MUFU.EX2 R91, R220 ;  /* 0x000000dc005b7308 */ /* 0x0002a20000000800 */
[--C-:B------:R-:W-:Y:S01]  /*ac70*/  FFMA R24, R89, UR22, -R20.reuse ;  /* 0x0000001659187c23 */ /* 0x100fe20008000814 */
[----:B------:R-:W-:Y:S01]  /*ac80*/  FFMA R26, R92, UR22, -R20 ;  /* 0x000000165c1a7c23 */ /* 0x000fe20008000814 */
[----:B------:R-:W-:-:S02]  /*ac90*/  FSETP.GEU.AND P4, PT, R25, -126, PT ;  /* 0xc2fc00001900780b */ /* 0x000fc40003f8e000 */
[----:B------:R-:W-:Y:S02]  /*aca0*/  FSETP.GEU.AND P5, PT, R27, -126, PT ;  /* 0xc2fc00001b00780b */ /* 0x000fe40003fae000 */
[----:B------:R-:W-:Y:S01]  /*acb0*/  FSETP.GEU.AND P6, PT, R26, -126, PT ;  /* 0xc2fc00001a00780b */ /* 0x000fe20003fce000 */
[--C-:B-1----:R-:W-:Y:S01]  /*acc0*/  FFMA R220, R98, UR22, -R14.reuse ;  /* 0x0000001662dc7c23 */ /* 0x102fe2000800080e */
[----:B------:R-:W-:-:S07]  /*acd0*/  FFMA R98, R102, UR22, -R14 ;  /* 0x0000001666627c23 */ /* 0x000fce000800080e */
[----:B------:R-:W-:Y:S01]  /*ace0*/  @!P4 FMUL R25, R25, 0.5 ;  /* 0x3f0000001919c820 */ /* 0x000fe20000400000 */
[----:B--2---:R-:W-:Y:S01]  /*acf0*/  @!P3 FMUL R91, R91, R91 ;  /* 0x0000005b5b5bb220 */ /* 0x004fe20000400000 */
[----:B------:R-:W-:Y:S01]  /*ad00*/  @!P5 FMUL R27, R27, 0.5 ;  /* 0x3f0000001b1bd820 */ /* 0x000fe20000400000 */
[----:B------:R-:W-:Y:S01]  /*ad10*/  FSETP.GEU.AND P3, PT, R88, -126, PT ;  /* 0xc2fc00005800780b */ /* 0x000fe20003f6e000 */
[----:B------:R-:W1:Y:S01]  /*ad20*/  MUFU.EX2 R94, R25 ;  /* 0x00000019005e7308 */ /* 0x000e620000000800 */
[----:B------:R-:W-:-:S07]  /*ad30*/  @!P6 FMUL R26, R26, 0.5 ;  /* 0x3f0000001a1ae820 */ /* 0x000fce0000400000 */
[----:B------:R-:W2:Y:S04]  /*ad40*/  MUFU.EX2 R95, R27 ;  /* 0x0000001b005f7308 */ /* 0x000ea80000000800 */
[----:B------:R-:W-:-:S04]  /*ad50*/  @!P3 FMUL R88, R88, 0.5 ;  /* 0x3f0000005858b820 */ /* 0x000fc80000400000 */
[----:B------:R-:W3:Y:S01]  /*ad60*/  MUFU.EX2 R92, R26 ;  /* 0x0000001a005c7308 */ /* 0x000ee20000000800 */
[----:B-1----:R-:W-:Y:S01]  /*ad70*/  @!P4 FMUL R94, R94, R94 ;  /* 0x0000005e5e5ec220 */ /* 0x002fe20000400000 */
[----:B------:R-:W-:-:S04]  /*ad80*/  FSETP.GEU.AND P4, PT, R24, -126, PT ;  /* 0xc2fc00001800780b */ /* 0x000fc80003f8e000 */
[----:B------:R-:W-:Y:S01]  /*ad90*/  F2FP.BF16.F32.PACK_AB R25, R94, R91 ;  /* 0x0000005b5e19723e */ /* 0x000fe200000010ff */
[----:B------:R-:W-:Y:S01]  /*ada0*/  FADD R91, R86, R91 ;  /* 0x0000005b565b7221 */ /* 0x000fe20000000000 */
[----:B------:R-:W1:Y:S01]  /*adb0*/  MUFU.EX2 R88, R88 ;  /* 0x0000005800587308 */ /* 0x000e620000000800 */
[----:B--2---:R-:W-:Y:S01]  /*adc0*/  @!P5 FMUL R95, R95, R95 ;  /* 0x0000005f5f5fd220 */ /* 0x004fe20000400000 */
[----:B------:R-:W-:Y:S01]  /*add0*/  FSETP.GEU.AND P5, PT, R218, -126, PT ;  /* 0xc2fc0000da00780b */ /* 0x000fe20003fae000 */
[----:B------:R-:W-:-:S03]  /*ade0*/  FADD R91, R91, R94 ;  /* 0x0000005e5b5b7221 */ /* 0x000fc60000000000 */
[----:B------:R-:W-:Y:S01]  /*adf0*/  F2FP.BF16.F32.PACK_AB R27, R95, R90 ;  /* 0x0000005a5f1b723e */ /* 0x000fe200000010ff */
[----:B------:R-:W-:Y:S01]  /*ae00*/  @!P4 FMUL R24, R24, 0.5 ;  /* 0x3f0000001818c820 */ /* 0x000fe20000400000 */
[----:B------:R-:W-:Y:S01]  /*ae10*/  FADD R90, R91, R90 ;  /* 0x0000005a5b5a7221 */ /* 0x000fe20000000000 */
[----:B---3--:R-:W-:Y:S01]  /*ae20*/  @!P6 FMUL R92, R92, R92 ;  /* 0x0000005c5c5ce220 */ /* 0x008fe20000400000 */
[----:B------:R-:W-:Y:S01]  /*ae30*/  FSETP.GEU.AND P6, PT, R98, -126, PT ;  /* 0xc2fc00006200780b */ /* 0x000fe20003fce000 */
[----:B------:R-:W2:Y:S01]  /*ae40*/  MUFU.EX2 R89, R24 ;  /* 0x0000001800597308 */ /* 0x000ea20000000800 */
[----:B------:R-:W-:-:S03]  /*ae50*/  FADD R90, R90, R95 ;  /* 0x0000005f5a5a7221 */ /* 0x000fc60000000000 */
[----:B------:R-:W-:Y:S01]  /*ae60*/  @!P5 FMUL R218, R218, 0.5 ;  /* 0x3f000000dadad820 */ /* 0x000fe20000400000 */
[----:B-1----:R-:W-:Y:S01]  /*ae70*/  @!P3 FMUL R88, R88, R88 ;  /* 0x000000585858b220 */ /* 0x002fe20000400000 */
[----:B------:R-:W-:Y:S02]  /*ae80*/  FSETP.GEU.AND P3, PT, R220, -126, PT ;  /* 0xc2fc0000dc00780b */ /* 0x000fe40003f6e000 */
[----:B------:R1:W3:Y:S04]  /*ae90*/  MUFU.EX2 R93, R218 ;  /* 0x000000da005d7308 */ /* 0x0002e80000000800 */
[----:B------:R-:W-:Y:S01]  /*aea0*/  @!P6 FMUL R98, R98, 0.5 ;  /* 0x3f0000006262e820 */ /* 0x000fe20000400000 */
[----:B--2---:R-:W-:-:S05]  /*aeb0*/  @!P4 FMUL R89, R89, R89 ;  /* 0x000000595959c220 */ /* 0x004fca0000400000 */
[----:B------:R-:W2:Y:S01]  /*aec0*/  MUFU.EX2 R98, R98 ;  /* 0x0000006200627308 */ /* 0x000ea20000000800 */
[----:B-1----:R-:W-:Y:S01]  /*aed0*/  FFMA R218, R101, UR22, -R20 ;  /* 0x0000001665da7c23 */ /* 0x002fe20008000814 */
[----:B------:R-:W-:Y:S01]  /*aee0*/  @!P3 FMUL R220, R220, 0.5 ;  /* 0x3f000000dcdcb820 */ /* 0x000fe20000400000 */
[----:B------:R-:W-:Y:S01]  /*aef0*/  F2FP.BF16.F32.PACK_AB R24, R89, R88 ;  /* 0x000000585918723e */ /* 0x000fe200000010ff */
[----:B------:R-:W-:Y:S01]  /*af00*/  FADD R88, R81, R88 ;  /* 0x0000005851587221 */ /* 0x000fe20000000000 */
[----:B---3--:R-:W-:Y:S01]  /*af10*/  @!P5 FMUL R93, R93, R93 ;  /* 0x0000005d5d5dd220 */ /* 0x008fe20000400000 */
[----:B------:R-:W-:Y:S02]  /*af20*/  FSETP.GEU.AND P5, PT, R221, -126, PT ;  /* 0xc2fc0000dd00780b */ /* 0x000fe40003fae000 */
[----:B------:R-:W-:Y:S02]  /*af30*/  FADD R89, R88, R89 ;  /* 0x0000005958597221 */ /* 0x000fe40000000000 */
[----:B------:R-:W-:-:S02]  /*af40*/  F2FP.BF16.F32.PACK_AB R26, R93, R92 ;  /* 0x0000005c5d1a723e */ /* 0x000fc400000010ff */
[----:B------:R-:W-:Y:S02]  /*af50*/  FADD R92, R89, R92 ;  /* 0x0000005c595c7221 */ /* 0x000fe40000000000 */
[----:B------:R-:W-:Y:S01]  /*af60*/  WARPGROUP.ARRIVE ;  /* 0x00000000000079c5 */ /* 0x000fe20000000000 */
[----:B--2---:R-:W-:Y:S01]  /*af70*/  @!P6 FMUL R98, R98, R98 ;  /* 0x000000626262e220 */ /* 0x004fe20000400000 */
[----:B------:R-:W-:-:S03]  /*af80*/  FADD R93, R92, R93 ;  /* 0x0000005d5c5d7221 */ /* 0x000fc60000000000 */
[----:B------:R-:W-:Y:S01]  /*af90*/  @!P5 FMUL R221, R221, 0.5 ;  /* 0x3f000000ddddd820 */ /* 0x000fe20000400000 */
[----:B------:R-:W-:Y:S01]  /*afa0*/  HGMMA.64x128x16.F32.BF16 R152, R24, gdesc[UR8].tnspB, R152, gsb0 ;  /* 0x41e0000818987df0 */ /* 0x000fe20008001898 */
[----:B------:R-:W-:Y:S01]  /*afb0*/  UMOV UR10, UR8 ;  /* 0x00000008000a7c82 */ /* 0x000fe20008000000 */
[----:B------:R-:W-:Y:S01]  /*afc0*/  UMOV UR11, 0x40000040 ;  /* 0x40000040000b7882 */ /* 0x000fe20000000000 */
[----:B------:R1:W2:Y:S01]  /*afd0*/  MUFU.EX2 R103, R221 ;  /* 0x000000dd00677308 */ /* 0x0002a20000000800 */
[----:B------:R-:W-:Y:S01]  /*afe0*/  UIADD3 UR8, UR6, 0x500, URZ ;  /* 0x0000050006087890 */ /* 0x000fe2000fffe03f */
[----:B-1----:R-:W-:Y:S01]  /*aff0*/  FFMA R221, R111, UR22, -R14 ;  /* 0x000000166fdd7c23 */ /* 0x002fe2000800080e */
[----:B--2---:R-:W-:Y:S01]  /*b000*/  @!P5 FMUL R103, R103, R103 ;  /* 0x000000676767d220 */ /* 0x004fe20000400000 */
[----:B------:R-:W-:-:S13]  /*b010*/  FSETP.GEU.AND P5, PT, R218, -126, PT ;  /* 0xc2fc0000da00780b */ /* 0x000fda0003fae000 */
[----:B------:R-:W-:Y:S01]  /*b020*/  @!P5 FMUL R218, R218, 0.5 ;  /* 0x3f000000dadad820 */ /* 0x000fe20000400000 */
[----:B------:R-:W-:Y:S02]  /*b030*/  WARPGROUP.DEPBAR.LE gsb0, 0x0 ;  /* 0x00008000000079c5 */ /* 0x000fe40000010000 */
[----:B------:R-:W-:Y:S01]  /*b040*/  FFMA R27, R99, UR22, -R14 ;  /* 0x00000016631b7c23 */ /* 0x000fe2000800080e */
[--C-:B------:R-:W-:Y:S01]  /*b050*/  FFMA R24, R96, UR22, -R20.reuse ;  /* 0x0000001660187c23 */ /* 0x100fe20008000814 */
[----:B------:R1:W2:Y:S01]  /*b060*/  MUFU.EX2 R99, R220 ;  /* 0x000000dc00637308 */ /* 0x0002a20000000800 */
[--C-:B------:R-:W-:Y:S01]  /*b070*/  FFMA R25, R97, UR22, -R20.reuse ;  /* 0x0000001661197c23 */ /* 0x100fe20008000814 */
[----:B------:R-:W-:Y:S01]  /*b080*/  FFMA R26, R100, UR22, -R20 ;  /* 0x00000016641a7c23 */ /* 0x000fe20008000814 */
[----:B------:R-:W-:-:S04]  /*b090*/  FSETP.GEU.AND P4, PT, R27, -126, PT ;  /* 0xc2fc00001b00780b */ /* 0x000fc80003f8e000 */
[----:B------:R-:W-:Y:S01]  /*b0a0*/  FSETP.GEU.AND P6, PT, R26, -126, PT ;  /* 0xc2fc00001a00780b */ /* 0x000fe20003fce000 */
[----:B------:R3:W4:Y:S01]  /*b0b0*/  MUFU.EX2 R97, R218 ;  /* 0x000000da00617308 */ /* 0x0007220000000800 */
[--C-:B-1----:R-:W-:Y:S01]  /*b0c0*/  FFMA R220, R106, UR22, -R14.reuse ;  /* 0x000000166adc7c23 */ /* 0x102fe2000800080e */
[----:B------:R-:W-:-:S06]  /*b0d0*/  FFMA R106, R110, UR22, -R14 ;  /* 0x000000166e6a7c23 */ /* 0x000fcc000800080e */
[----:B------:R-:W-:Y:S01]  /*b0e0*/  @!P4 FMUL R27, R27, 0.5 ;  /* 0x3f0000001b1bc820 */ /* 0x000fe20000400000 */
[----:B--2---:R-:W-:Y:S01]  /*b0f0*/  @!P3 FMUL R99, R99, R99 ;  /* 0x000000636363b220 */ /* 0x004fe20000400000 */
[----:B------:R-:W-:Y:S01]  /*b100*/  FSETP.GEU.AND P3, PT, R24, -126, PT ;  /* 0xc2fc00001800780b */ /* 0x000fe20003f6e000 */
[----:B---3--:R-:W-:Y:S01]  /*b110*/  FFMA R218, R109, UR22, -R20 ;  /* 0x000000166dda7c23 */ /* 0x008fe20008000814 */
[----:B------:R1:W2:Y:S01]  /*b120*/  MUFU.EX2 R102, R27 ;  /* 0x0000001b00667308 */ /* 0x0002a20000000800 */
[----:B------:R-:W-:Y:S01]  /*b130*/  @!P6 FMUL R26, R26, 0.5 ;  /* 0x3f0000001a1ae820 */ /* 0x000fe20000400000 */
[----:B----4-:R-:W-:Y:S01]  /*b140*/  @!P5 FMUL R97, R97, R97 ;  /* 0x000000616161d220 */ /* 0x010fe20000400000 */
[----:B------:R-:W-:-:S05]  /*b150*/  FSETP.GEU.AND P5, PT, R221, -126, PT ;  /* 0xc2fc0000dd00780b */ /* 0x000fca0003fae000 */
[----:B------:R-:W3:Y:S01]  /*b160*/  MUFU.EX2 R96, R26 ;  /* 0x0000001a00607308 */ /* 0x000ee20000000800 */
[----:B-1----:R-:W-:Y:S02]  /*b170*/  F2FP.BF16.F32.PACK_AB R27, R103, R98 ;  /* 0x00000062671b723e */ /* 0x002fe400000010ff */
[----:B------:R-:W-:-:S05]  /*b180*/  @!P3 FMUL R24, R24, 0.5 ;  /* 0x3f0000001818b820 */ /* 0x000fca0000400000 */
[----:B------:R-:W1:Y:S01]  /*b190*/  MUFU.EX2 R100, R24 ;  /* 0x0000001800647308 */ /* 0x000e620000000800 */
[----:B--2---:R-:W-:Y:S01]  /*b1a0*/  @!P4 FMUL R102, R102, R102 ;  /* 0x000000666666c220 */ /* 0x004fe20000400000 */
[----:B------:R-:W-:Y:S01]  /*b1b0*/  FSETP.GEU.AND P4, PT, R25, -126, PT ;  /* 0xc2fc00001900780b */ /* 0x000fe20003f8e000 */
[----:B------:R-:W-:Y:S01]  /*b1c0*/  @!P5 FMUL R221, R221, 0.5 ;  /* 0x3f000000ddddd820 */ /* 0x000fe20000400000 */
[----:B---3--:R-:W-:Y:S01]  /*b1d0*/  @!P6 FMUL R96, R96, R96 ;  /* 0x000000606060e220 */ /* 0x008fe20000400000 */
[----:B------:R-:W-:-:S04]  /*b1e0*/  FSETP.GEU.AND P6, PT, R106, -126, PT ;  /* 0xc2fc00006a00780b */ /* 0x000fc80003fce000 */
[----:B------:R-:W-:-:S06]  /*b1f0*/  F2FP.BF16.F32.PACK_AB R26, R97, R96 ;  /* 0x00000060611a723e */ /* 0x000fcc00000010ff */
[----:B------:R-:W-:Y:S01]  /*b200*/  @!P4 FMUL R25, R25, 0.5 ;  /* 0x3f0000001919c820 */ /* 0x000fe20000400000 */
[----:B-1----:R-:W-:Y:S01]  /*b210*/  @!P3 FMUL R100, R100, R100 ;  /* 0x000000646464b220 */ /* 0x002fe20000400000 */
[----:B------:R-:W-:Y:S02]  /*b220*/  FSETP.GEU.AND P3, PT, R220, -126, PT ;  /* 0xc2fc0000dc00780b */ /* 0x000fe40003f6e000 */
[----:B------:R1:W2:Y:S01]  /*b230*/  MUFU.EX2 R101, R25 ;  /* 0x0000001900657308 */ /* 0x0002a20000000800 */
[----:B------:R-:W-:Y:S01]  /*b240*/  @!P6 FMUL R106, R106, 0.5 ;  /* 0x3f0000006a6ae820 */ /* 0x000fe20000400000 */
[----:B-1----:R-:W-:-:S06]  /*b250*/  F2FP.BF16.F32.PACK_AB R25, R102, R99 ;  /* 0x000000636619723e */ /* 0x002fcc00000010ff */
[----:B------:R-:W1:Y:S01]  /*b260*/  MUFU.EX2 R106, R106 ;  /* 0x0000006a006a7308 */ /* 0x000e620000000800 */
[----:B------:R-:W-:Y:S02]  /*b270*/  FADD R99, R90, R99 ;  /* 0x000000635a637221 */ /* 0x000fe40000000000 */
[----:B------:R-:W-:Y:S02]  /*b280*/  @!P3 FMUL R220, R220, 0.5 ;  /* 0x3f000000dcdcb820 */ /* 0x000fe40000400000 */
[----:B------:R-:W-:Y:S01]  /*b290*/  FADD R99, R99, R102 ;  /* 0x0000006663637221 */ /* 0x000fe20000000000 */
[----:B--2---:R-:W-:Y:S02]  /*b2a0*/  @!P4 FMUL R101, R101, R101 ;  /* 0x000000656565c220 */ /* 0x004fe40000400000 */
[----:B------:R2:W3:Y:S01]  /*b2b0*/  MUFU.EX2 R111, R220 ;  /* 0x000000dc006f7308 */ /* 0x0004e20000000800 */
[----:B------:R-:W-:Y:S02]  /*b2c0*/  FADD R98, R99, R98 ;  /* 0x0000006263627221 */ /* 0x000fe40000000000 */
[----:B------:R-:W-:Y:S01]  /*b2d0*/  F2FP.BF16.F32.PACK_AB R24, R101, R100 ;  /* 0x000000646518723e */ /* 0x000fe200000010ff */
[----:B------:R-:W-:Y:S01]  /*b2e0*/  FADD R100, R93, R100 ;  /* 0x000000645d647221 */ /* 0x000fe20000000000 */
[----:B------:R-:W-:-:S02]  /*b2f0*/  FADD R98, R98, R103 ;  /* 0x0000006762627221 */ /* 0x000fc40000000000 */
[----:B------:R-:W-:Y:S01]  /*b300*/  WARPGROUP.ARRIVE ;  /* 0x00000000000079c5 */ /* 0x000fe20000000000 */
[----:B-1----:R-:W-:Y:S01]  /*b310*/  @!P6 FMUL R106, R106, R106 ;  /* 0x0000006a6a6ae220 */ /* 0x002fe20000400000 */
[----:B--2---:R-:W-:Y:S01]  /*b320*/  FFMA R220, R114, UR22, -R14 ;  /* 0x0000001672dc7c23 */ /* 0x004fe2000800080e */
[----:B------:R-:W-:-:S03]  /*b330*/  FADD R101, R100, R101 ;  /* 0x0000006564657221 */ /* 0x000fc60000000000 */
[----:B------:R-:W-:Y:S01]  /*b340*/  HGMMA.64x128x16.F32.BF16 R152, R24, gdesc[UR8].tnspB, R152, gsb0 ;  /* 0x41e0000818987df0 */ /* 0x000fe20008001898 */
[----:B------:R-:W-:Y:S01]  /*b350*/  UMOV UR10, UR8 ;  /* 0x00000008000a7c82 */ /* 0x000fe20008000000 */
[----:B------:R-:W-:Y:S01]  /*b360*/  UMOV UR11, 0x40000040 ;  /* 0x40000040000b7882 */ /* 0x000fe20000000000 */
[----:B---3--:R-:W-:Y:S01]  /*b370*/  @!P3 FMUL R111, R111, R111 ;  /* 0x0000006f6f6fb220 */ /* 0x008fe20000400000 */
[----:B------:R-:W-:Y:S01]  /*b380*/  UIADD3 UR8, UR6, 0x580, URZ ;  /* 0x0000058006087890 */ /* 0x000fe2000fffe03f */
[----:B------:R-:W-:-:S04]  /*b390*/  FADD R96, R101, R96 ;  /* 0x0000006065607221 */ /* 0x000fc80000000000 */
[----:B------:R-:W-:Y:S01]  /*b3a0*/  FADD R96, R96, R97 ;  /* 0x0000006160607221 */ /* 0x000fe20000000000 */
[----:B------:R-:W-:Y:S02]  /*b3b0*/  WARPGROUP.DEPBAR.LE gsb0, 0x0 ;  /* 0x00008000000079c5 */ /* 0x000fe40000010000 */
[----:B------:R-:W-:Y:S01]  /*b3c0*/  FFMA R27, R107, UR22, -R14 ;  /* 0x000000166b1b7c23 */ /* 0x000fe2000800080e */
[--C-:B------:R-:W-:Y:S01]  /*b3d0*/  FFMA R24, R104, UR22, -R20.reuse ;  /* 0x0000001668187c23 */ /* 0x100fe20008000814 */
[----:B------:R-:W1:Y:S01]  /*b3e0*/  MUFU.EX2 R107, R221 ;  /* 0x000000dd006b7308 */ /* 0x000e620000000800 */
[--C-:B------:R-:W-:Y:S01]  /*b3f0*/  FFMA R25, R105, UR22, -R20.reuse ;  /* 0x0000001669197c23 */ /* 0x100fe20008000814 */
[----:B------:R-:W-:Y:S01]  /*b400*/  FFMA R26, R108, UR22, -R20 ;  /* 0x000000166c1a7c23 */ /* 0x000fe20008000814 */
[----:B------:R-:W-:Y:S02]  /*b410*/  FSETP.GEU.AND P4, PT, R27, -126, PT ;  /* 0xc2fc00001b00780b */ /* 0x000fe40003f8e000 */
[----:B------:R-:W-:-:S02]  /*b420*/  FSETP.GEU.AND P3, PT, R24, -126, PT ;  /* 0xc2fc00001800780b */ /* 0x000fc40003f6e000 */
[----:B------:R-:W-:-:S09]  /*b430*/  FSETP.GEU.AND P6, PT, R26, -126, PT ;  /* 0xc2fc00001a00780b */ /* 0x000fd20003fce000 */
[----:B------:R-:W-:Y:S01]  /*b440*/  @!P4 FMUL R27, R27, 0.5 ;  /* 0x3f0000001b1bc820 */ /* 0x000fe20000400000 */
[----:B-1----:R-:W-:Y:S01]  /*b450*/  @!P5 FMUL R107, R107, R107 ;  /* 0x0000006b6b6bd220 */ /* 0x002fe20000400000 */
        /* <DEDUP_REMOVED lines=19> */
[----:B----4-:R-:W-:-:S03]  /*b590*/  @!P5 FMUL R108, R108, R108 ;  /* 0x0000006c6c6cd220 */ /* 0x010fc60000400000 */
        /* <DEDUP_REMOVED lines=9> */
[----:B------:R-:W-:Y:S01]  /*b630*/  FADD R106, R111, R106 ;  /* 0x0000006a6f6a7221 */ /* 0x000fe20000000000 */
[----:B------:R-:W-:Y:S01]  /*b640*/  F2FP.BF16.F32.PACK_AB R24, R104, R109 ;  /* 0x0000006d6818723e */ /* 0x000fe200000010ff */
[----:B------:R-:W-:Y:S02]  /*b650*/  FADD R109, R96, R109 ;  /* 0x0000006d606d7221 */ /* 0x000fe40000000000 */
[----:B------:R-:W-:Y:S01]  /*b660*/  FADD R107, R106, R107 ;  /* 0x0000006b6a6b7221 */ /* 0x000fe20000000000 */
[----:B----4-:R-:W-:Y:S01]  /*b670*/  @!P3 FMUL R114, R114, R114 ;  /* 0x000000727272b220 */ /* 0x010fe20000400000 */
[----:B------:R-:W-:Y:S01]  /*b680*/  WARPGROUP.ARRIVE ;  /* 0x00000000000079c5 */ /* 0x000fe20000000000 */
[----:B------:R-:W-:Y:S01]  /*b690*/  FSETP.GEU.AND P3, PT, R112, -126, PT ;  /* 0xc2fc00007000780b */ /* 0x000fe20003f6e000 */
[----:B------:R-:W-:-:S04]  /*b6a0*/  FADD R104, R109, R104 ;  /* 0x000000686d687221 */ /* 0x000fc80000000000 */
[----:B------:R-:W-:Y:S01]  /*b6b0*/  HGMMA.64x128x16.F32.BF16 R152, R24, gdesc[UR8].tnspB, R152, gsb0 ;  /* 0x41e0000818987df0 */ /* 0x000fe20008001898 */
[----:B------:R-:W-:Y:S01]  /*b6c0*/  UMOV UR10, UR8 ;  /* 0x00000008000a7c82 */ /* 0x000fe20008000000 */
[----:B------:R-:W-:Y:S01]  /*b6d0*/  UMOV UR11, 0x40000040 ;  /* 0x40000040000b7882 */ /* 0x000fe20000000000 */
[----:B-1----:R-:W-:Y:S01]  /*b6e0*/  @!P6 FMUL R118, R118, R118 ;  /* 0x000000767676e220 */ /* 0x002fe20000400000 */
[----:B------:R-:W-:Y:S01]  /*b6f0*/  UIADD3 UR8, UR6, 0x600, URZ ;  /* 0x0000060006087890 */ /* 0x000fe2000fffe03f */
[----:B------:R-:W-:-:S03]  /*b700*/  FADD R105, R104, R105 ;  /* 0x0000006968697221 */ /* 0x000fc60000000000 */
[----:B------:R-:W-:Y:S01]  /*b710*/  @!P3 FMUL R112, R112, 0.5 ;  /* 0x3f0000007070b820 */ /* 0x000fe20000400000 */
[----:B------:R-:W-:-:S05]  /*b720*/  FADD R105, R105, R108 ;  /* 0x0000006c69697221 */ /* 0x000fca0000000000 */
[----:B------:R-:W1:Y:S02]  /*b730*/  MUFU.EX2 R112, R112 ;  /* 0x0000007000707308 */ /* 0x000e640000000800 */
[----:B-1----:R-:W-:Y:S01]  /*b740*/  @!P3 FMUL R112, R112, R112 ;  /* 0x000000707070b220 */ /* 0x002fe20000400000 */
[----:B------:R-:W-:-:S13]  /*b750*/  FSETP.GEU.AND P3, PT, R220, -126, PT ;  /* 0xc2fc0000dc00780b */ /* 0x000fda0003f6e000 */
[----:B------:R-:W-:-:S04]  /*b760*/  @!P3 FMUL R220, R220, 0.5 ;  /* 0x3f000000dcdcb820 */ /* 0x000fc80000400000 */
[----:B------:R1:W2:Y:S02]  /*b770*/  MUFU.EX2 R122, R220 ;  /* 0x000000dc007a7308 */ /* 0x0002a40000000800 */
[----:B-1----:R-:W-:Y:S01]  /*b780*/  FFMA R220, R130, UR22, -R14 ;  /* 0x0000001682dc7c23 */ /* 0x002fe2000800080e */
[----:B--2---:R-:W-:Y:S01]  /*b790*/  @!P3 FMUL R122, R122, R122 ;  /* 0x0000007a7a7ab220 */ /* 0x004fe20000400000 */
[----:B------:R-:W-:-:S13]  /*b7a0*/  FSETP.GEU.AND P3, PT, R120, -126, PT ;  /* 0xc2fc00007800780b */ /* 0x000fda0003f6e000 */
[----:B------:R-:W-:-:S06]  /*b7b0*/  @!P3 FMUL R120, R120, 0.5 ;  /* 0x3f0000007878b820 */ /* 0x000fcc0000400000 */
[----:B------:R-:W1:Y:S02]  /*b7c0*/  MUFU.EX2 R120, R120 ;  /* 0x0000007800787308 */ /* 0x000e640000000800 */
[----:B-1----:R-:W-:Y:S01]  /*b7d0*/  @!P3 FMUL R120, R120, R120 ;  /* 0x000000787878b220 */ /* 0x002fe20000400000 */
[----:B------:R-:W-:Y:S02]  /*b7e0*/  WARPGROUP.DEPBAR.LE gsb0, 0x0 ;  /* 0x00008000000079c5 */ /* 0x000fe40000010000 */
[--C-:B------:R-:W-:Y:S01]  /*b7f0*/  FFMA R25, R115, UR22, -R14.reuse ;  /* 0x0000001673197c23 */ /* 0x100fe2000800080e */
[----:B------:R-:W-:Y:S01]  /*b800*/  FFMA R27, R119, UR22, -R14 ;  /* 0x00000016771b7c23 */ /* 0x000fe2000800080e */
[--C-:B------:R-:W-:Y:S01]  /*b810*/  FFMA R24, R113, UR22, -R20.reuse ;  /* 0x0000001671187c23 */ /* 0x100fe20008000814 */
[----:B------:R-:W-:Y:S02]  /*b820*/  FFMA R26, R116, UR22, -R20 ;  /* 0x00000016741a7c23 */ /* 0x000fe40008000814 */
[----:B------:R-:W-:-:S02]  /*b830*/  FSETP.GEU.AND P4, PT, R25, -126, PT ;  /* 0xc2fc00001900780b */ /* 0x000fc40003f8e000 */
[----:B------:R-:W-:Y:S02]  /*b840*/  FSETP.GEU.AND P5, PT, R27, -126, PT ;  /* 0xc2fc00001b00780b */ /* 0x000fe40003fae000 */
[----:B------:R-:W-:-:S09]  /*b850*/  FSETP.GEU.AND P6, PT, R26, -126, PT ;  /* 0xc2fc00001a00780b */ /* 0x000fd20003fce000 */
[----:B------:R-:W-:Y:S02]  /*b860*/  @!P4 FMUL R25, R25, 0.5 ;  /* 0x3f0000001919c820 */ /* 0x000fe40000400000 */
[----:B------:R-:W-:Y:S02]  /*b870*/  @!P5 FMUL R27, R27, 0.5 ;  /* 0x3f0000001b1bd820 */ /* 0x000fe40000400000 */
[----:B------:R-:W1:Y:S01]  /*b880*/  MUFU.EX2 R115, R25 ;  /* 0x0000001900737308 */ /* 0x000e620000000800 */
[----:B------:R-:W-:-:S07]  /*b890*/  @!P6 FMUL R26, R26, 0.5 ;  /* 0x3f0000001a1ae820 */ /* 0x000fce0000400000 */
[----:B------:R-:W2:Y:S08]  /*b8a0*/  MUFU.EX2 R119, R27 ;  /* 0x0000001b00777308 */ /* 0x000eb00000000800 */
[----:B------:R-:W3:Y:S01]  /*b8b0*/  MUFU.EX2 R116, R26 ;  /* 0x0000001a00747308 */ /* 0x000ee20000000800 */
[----:B-1----:R-:W-:Y:S01]  /*b8c0*/  @!P4 FMUL R115, R115, R115 ;  /* 0x000000737373c220 */ /* 0x002fe20000400000 */
[----:B------:R-:W-:-:S04]  /*b8d0*/  FSETP.GEU.AND P4, PT, R24, -126, PT ;  /* 0xc2fc00001800780b */ /* 0x000fc80003f8e000 */
[----:B------:R-:W-:Y:S01]  /*b8e0*/  F2FP.BF16.F32.PACK_AB R25, R115, R114 ;  /* 0x000000727319723e */ /* 0x000fe200000010ff */
[----:B------:R-:W-:Y:S01]  /*b8f0*/  FADD R114, R107, R114 ;  /* 0x000000726b727221 */ /* 0x000fe20000000000 */
[----:B--2---:R-:W-:Y:S01]  /*b900*/  @!P5 FMUL R119, R119, R119 ;  /* 0x000000777777d220 */ /* 0x004fe20000400000 */
[----:B------:R-:W-:Y:S02]  /*b910*/  FSETP.GEU.AND P5, PT, R218, -126, PT ;  /* 0xc2fc0000da00780b */ /* 0x000fe40003fae000 */
[----:B------:R-:W-:Y:S02]  /*b920*/  FADD R115, R114, R115 ;  /* 0x0000007372737221 */ /* 0x000fe40000000000 */
[----:B------:R-:W-:Y:S02]  /*b930*/  F2FP.BF16.F32.PACK_AB R27, R119, R118 ;  /* 0x00000076771b723e */ /* 0x000fe400000010ff */
[----:B------:R-:W-:Y:S01]  /*b940*/  @!P4 FMUL R24, R24, 0.5 ;  /* 0x3f0000001818c820 */ /* 0x000fe20000400000 */
[----:B------:R-:W-:Y:S01]  /*b950*/  FADD R118, R115, R118 ;  /* 0x0000007673767221 */ /* 0x000fe20000000000 */
[----:B---3--:R-:W-:Y:S01]  /*b960*/  @!P6 FMUL R116, R116, R116 ;  /* 0x000000747474e220 */ /* 0x008fe20000400000 */
[----:B------:R-:W-:Y:S01]  /*b970*/  FSETP.GEU.AND P6, PT, R126, -126, PT ;  /* 0xc2fc00007e00780b */ /* 0x000fe20003fce000 */
[----:B------:R-:W1:Y:S01]  /*b980*/  MUFU.EX2 R113, R24 ;  /* 0x0000001800717308 */ /* 0x000e620000000800 */
[----:B------:R-:W-:-:S02]  /*b990*/  FADD R119, R118, R119 ;  /* 0x0000007776777221 */ /* 0x000fc40000000000 */
[----:B------:R-:W-:-:S05]  /*b9a0*/  @!P5 FMUL R218, R218, 0.5 ;  /* 0x3f000000dadad820 */ /* 0x000fca0000400000 */
[----:B------:R2:W3:Y:S04]  /*b9b0*/  MUFU.EX2 R117, R218 ;  /* 0x000000da00757308 */ /* 0x0004e80000000800 */
[----:B------:R-:W-:Y:S01]  /*b9c0*/  @!P6 FMUL R126, R126, 0.5 ;  /* 0x3f0000007e7ee820 */ /* 0x000fe20000400000 */
[----:B-1----:R-:W-:-:S05]  /*b9d0*/  @!P4 FMUL R113, R113, R113 ;  /* 0x000000717171c220 */ /* 0x002fca0000400000 */
[----:B------:R-:W1:Y:S01]  /*b9e0*/  MUFU.EX2 R126, R126 ;  /* 0x0000007e007e7308 */ /* 0x000e620000000800 */
[----:B--2---:R-:W-:Y:S01]  /*b9f0*/  FFMA R218, R125, UR22, -R20 ;  /* 0x000000167dda7c23 */ /* 0x004fe20008000814 */
[----:B------:R-:W-:Y:S01]  /*ba00*/  F2FP.BF16.F32.PACK_AB R24, R113, R112 ;  /* 0x000000707118723e */ /* 0x000fe200000010ff */
[----:B------:R-:W-:Y:S01]  /*ba10*/  FADD R112, R105, R112 ;  /* 0x0000007069707221 */ /* 0x000fe20000000000 */
[----:B---3--:R-:W-:-:S03]  /*ba20*/  @!P5 FMUL R117, R117, R117 ;  /* 0x000000757575d220 */ /* 0x008fc60000400000 */
[----:B------:R-:W-:Y:S02]  /*ba30*/  FADD R113, R112, R113 ;  /* 0x0000007170717221 */ /* 0x000fe40000000000 */
[----:B------:R-:W-:Y:S02]  /*ba40*/  F2FP.BF16.F32.PACK_AB R26, R117, R116 ;  /* 0x00000074751a723e */ /* 0x000fe400000010ff */
[----:B------:R-:W-:Y:S02]  /*ba50*/  FADD R116, R113, R116 ;  /* 0x0000007471747221 */ /* 0x000fe40000000000 */
[----:B------:R-:W-:Y:S01]  /*ba60*/  WARPGROUP.ARRIVE ;  /* 0x00000000000079c5 */ /* 0x000fe20000000000 */
[----:B-1----:R-:W-:Y:S01]  /*ba70*/  @!P6 FMUL R126, R126, R126 ;  /* 0x0000007e7e7ee220 */ /* 0x002fe20000400000 */
[----:B------:R-:W-:-:S04]  /*ba80*/  FADD R117, R116, R117 ;  /* 0x0000007574757221 */ /* 0x000fc80000000000 */
[----:B------:R-:W-:Y:S01]  /*ba90*/  HGMMA.64x128x16.F32.BF16 R152, R24, gdesc[UR8].tnspB, R152, gsb0 ;  /* 0x41e0000818987df0 */ /* 0x000fe20008001898 */
[----:B------:R-:W-:Y:S01]  /*baa0*/  UMOV UR10, UR8 ;  /* 0x00000008000a7c82 */ /* 0x000fe20008000000 */
[----:B------:R-:W-:Y:S01]  /*bab0*/  UMOV UR11, 0x40000040 ;  /* 0x40000040000b7882 */ /* 0x000fe20000000000 */
[----:B------:R-:W-:Y:S01]  /*bac0*/  UIADD3 UR8, UR6, 0x680, URZ ;  /* 0x0000068006087890 */ /* 0x000fe2000fffe03f */
[----:B------:R-:W-:Y:S02]  /*bad0*/  WARPGROUP.DEPBAR.LE gsb0, 0x0 ;  /* 0x00008000000079c5 */ /* 0x000fe40000010000 */
[--C-:B------:R-:W-:Y:S01]  /*bae0*/  FFMA R25, R123, UR22, -R14.reuse ;  /* 0x000000167b197c23 */ /* 0x100fe2000800080e */
[----:B------:R-:W-:Y:S01]  /*baf0*/  FFMA R27, R127, UR22, -R14 ;  /* 0x000000167f1b7c23 */ /* 0x000fe2000800080e */
[--C-:B------:R-:W-:Y:S01]  /*bb00*/  FFMA R24, R121, UR22, -R20.reuse ;  /* 0x0000001679187c23 */ /* 0x100fe20008000814 */
[--C-:B------:R-:W-:Y:S01]  /*bb10*/  FFMA R26, R124, UR22, -R20.reuse ;  /* 0x000000167c1a7c23 */ /* 0x100fe20008000814 */
[----:B------:R-:W-:Y:S01]  /*bb20*/  FFMA R20, R148, UR22, -R20 ;  /* 0x0000001694147c23 */ /* 0x000fe20008000814 */
        /* <DEDUP_REMOVED lines=24> */
[----:B------:R-:W2:Y:S04]  /*bcb0*/  MUFU.EX2 R125, R218 ;  /* 0x000000da007d7308 */ /* 0x000ea80000000800 */
[----:B------:R-:W-:-:S04]  /*bcc0*/  @!P6 FMUL R220, R220, 0.5 ;  /* 0x3f000000dcdce820 */ /* 0x000fc80000400000 */
[----:B------:R-:W3:Y:S01]  /*bcd0*/  MUFU.EX2 R130, R220 ;  /* 0x000000dc00827308 */ /* 0x000ee20000000800 */
[----:B-1----:R-:W-:Y:S01]  /*bce0*/  @!P4 FMUL R121, R121, R121 ;  /* 0x000000797979c220 */ /* 0x002fe20000400000 */
[----:B------:R-:W-:-:S04]  /*bcf0*/  FSETP.GEU.AND P4, PT, R134, -126, PT ;  /* 0xc2fc00008600780b */ /* 0x000fc80003f8e000 */
[----:B------:R-:W-:Y:S01]  /*bd00*/  F2FP.BF16.F32.PACK_AB R24, R121, R120 ;  /* 0x000000787918723e */ /* 0x000fe200000010ff */
[----:B------:R-:W-:Y:S01]  /*bd10*/  FADD R120, R117, R120 ;  /* 0x0000007875787221 */ /* 0x000fe20000000000 */
[----:B--2---:R-:W-:-:S03]  /*bd20*/  @!P5 FMUL R125, R125, R125 ;  /* 0x0000007d7d7dd220 */ /* 0x004fc60000400000 */
[----:B------:R-:W-:Y:S02]  /*bd30*/  FADD R121, R120, R121 ;  /* 0x0000007978797221 */ /* 0x000fe40000000000 */
[----:B------:R-:W-:Y:S02]  /*bd40*/  F2FP.BF16.F32.PACK_AB R26, R125, R124 ;  /* 0x0000007c7d1a723e */ /* 0x000fe400000010ff */
[----:B------:R-:W-:Y:S01]  /*bd50*/  @!P4 FMUL R134, R134, 0.5 ;  /* 0x3f0000008686c820 */ /* 0x000fe20000400000 */
[----:B------:R-:W-:Y:S01]  /*bd60*/  FADD R124, R121, R124 ;  /* 0x0000007c797c7221 */ /* 0x000fe20000000000 */
[----:B---3--:R-:W-:Y:S01]  /*bd70*/  @!P6 FMUL R130, R130, R130 ;  /* 0x000000828282e220 */ /* 0x008fe20000400000 */
[----:B------:R-:W-:Y:S01]  /*bd80*/  WARPGROUP.ARRIVE ;  /* 0x00000000000079c5 */ /* 0x000fe20000000000 */
[----:B------:R-:W-:Y:S01]  /*bd90*/  FSETP.GEU.AND P6, PT, R128, -126, PT ;  /* 0xc2fc00008000780b */ /* 0x000fe20003fce000 */
[----:B------:R-:W-:Y:S01]  /*bda0*/  FADD R125, R124, R125 ;  /* 0x0000007d7c7d7221 */ /* 0x000fe20000000000 */
[----:B------:R-:W1:Y:S03]  /*bdb0*/  MUFU.EX2 R134, R134 ;  /* 0x0000008600867308 */ /* 0x000e660000000800 */
[----:B------:R-:W-:Y:S01]  /*bdc0*/  HGMMA.64x128x16.F32.BF16 R152, R24, gdesc[UR8].tnspB, R152, gsb0 ;  /* 0x41e0000818987df0 */ /* 0x000fe20008001898 */
[----:B------:R-:W-:Y:S01]  /*bdd0*/  UMOV UR10, UR8 ;  /* 0x00000008000a7c82 */ /* 0x000fe20008000000 */
[----:B------:R-:W-:Y:S01]  /*bde0*/  UMOV UR11, 0x40000040 ;  /* 0x40000040000b7882 */ /* 0x000fe20000000000 */
[----:B------:R-:W-:-:S02]  /*bdf0*/  UIADD3 UR8, UR6, 0x700, URZ ;  /* 0x0000070006087890 */ /* 0x000fc4000fffe03f */
[----:B------:R-:W-:-:S03]  /*be00*/  UIADD3 UR6, UR6, 0x780, URZ ;  /* 0x0000078006067890 */ /* 0x000fc6000fffe03f */
[----:B------:R-:W-:Y:S01]  /*be10*/  @!P6 FMUL R128, R128, 0.5 ;  /* 0x3f0000008080e820 */ /* 0x000fe20000400000 */
[----:B-1----:R-:W-:Y:S01]  /*be20*/  @!P4 FMUL R134, R134, R134 ;  /* 0x000000868686c220 */ /* 0x002fe20000400000 */
[----:B------:R-:W-:-:S04]  /*be30*/  FSETP.GEU.AND P4, PT, R132, -126, PT ;  /* 0xc2fc00008400780b */ /* 0x000fc80003f8e000 */
[----:B------:R-:W1:Y:S09]  /*be40*/  MUFU.EX2 R128, R128 ;  /* 0x0000008000807308 */ /* 0x000e720000000800 */
[----:B------:R-:W-:Y:S01]  /*be50*/  @!P4 FMUL R132, R132, 0.5 ;  /* 0x3f0000008484c820 */ /* 0x000fe20000400000 */
[----:B-1----:R-:W-:-:S05]  /*be60*/  @!P6 FMUL R128, R128, R128 ;  /* 0x000000808080e220 */ /* 0x002fca0000400000 */
[----:B------:R-:W1:Y:S01]  /*be70*/  MUFU.EX2 R132, R132 ;  /* 0x0000008400847308 */ /* 0x000e620000000800 */
[----:B------:R-:W-:-:S13]  /*be80*/  FSETP.GEU.AND P6, PT, R12, -126, PT ;  /* 0xc2fc00000c00780b */ /* 0x000fda0003fce000 */
[----:B------:R-:W-:Y:S01]  /*be90*/  @!P6 FMUL R12, R12, 0.5 ;  /* 0x3f0000000c0ce820 */ /* 0x000fe20000400000 */
[----:B-1----:R-:W-:Y:S01]  /*bea0*/  @!P4 FMUL R132, R132, R132 ;  /* 0x000000848484c220 */ /* 0x002fe20000400000 */
[----:B------:R-:W-:-:S04]  /*beb0*/  FSETP.GEU.AND P4, PT, R21, -126, PT ;  /* 0xc2fc00001500780b */ /* 0x000fc80003f8e000 */
[----:B------:R-:W1:Y:S09]  /*bec0*/  MUFU.EX2 R12, R12 ;  /* 0x0000000c000c7308 */ /* 0x000e720000000800 */
[----:B------:R-:W-:-:S06]  /*bed0*/  @!P4 FMUL R21, R21, 0.5 ;  /* 0x3f0000001515c820 */ /* 0x000fcc0000400000 */
[----:B------:R-:W2:Y:S01]  /*bee0*/  MUFU.EX2 R21, R21 ;  /* 0x0000001500157308 */ /* 0x000ea20000000800 */
[----:B-1----:R-:W-:Y:S01]  /*bef0*/  @!P6 FMUL R12, R12, R12 ;  /* 0x0000000c0c0ce220 */ /* 0x002fe20000400000 */
[----:B------:R-:W-:-:S13]  /*bf00*/  FSETP.GEU.AND P6, PT, R23, -126, PT ;  /* 0xc2fc00001700780b */ /* 0x000fda0003fce000 */
[----:B------:R-:W-:Y:S01]  /*bf10*/  @!P6 FMUL R23, R23, 0.5 ;  /* 0x3f0000001717e820 */ /* 0x000fe20000400000 */
[----:B--2---:R-:W-:Y:S01]  /*bf20*/  @!P4 FMUL R21, R21, R21 ;  /* 0x000000151515c220 */ /* 0x004fe20000400000 */
        /* <DEDUP_REMOVED lines=10> */
[----:B------:R-:W-:Y:S01]  /*bfd0*/  @!P4 FMUL R147, R147, 0.5 ;  /* 0x3f0000009393c820 */ /* 0x000fe20000400000 */
[----:B------:R-:W-:-:S02]  /*bfe0*/  WARPGROUP.DEPBAR.LE gsb0, 0x0 ;  /* 0x00008000000079c5 */ /* 0x000fc40000010000 */
[--C-:B------:R-:W-:Y:S01]  /*bff0*/  FFMA R24, R131, UR22, -R14.reuse ;  /* 0x0000001683187c23 */ /* 0x100fe2000800080e */
[--C-:B------:R-:W-:Y:S01]  /*c000*/  FFMA R25, R135, UR22, -R14.reuse ;  /* 0x0000001687197c23 */ /* 0x100fe2000800080e */
[----:B------:R-:W-:Y:S01]  /*c010*/  FFMA R14, R151, UR22, -R14 ;  /* 0x00000016970e7c23 */ /* 0x000fe2000800080e */
[----:B------:R-:W2:Y:S01]  /*c020*/  MUFU.EX2 R147, R147 ;  /* 0x0000009300937308 */ /* 0x000ea20000000800 */
[----:B-1----:R-:W-:Y:S01]  /*c030*/  @!P6 FMUL R150, R150, R150 ;  /* 0x000000969696e220 */ /* 0x002fe20000400000 */
[----:B------:R-:W-:Y:S02]  /*c040*/  FSETP.GEU.AND P3, PT, R24, -126, PT ;  /* 0xc2fc00001800780b */ /* 0x000fe40003f6e000 */
[----:B------:R-:W-:Y:S02]  /*c050*/  FSETP.GEU.AND P5, PT, R25, -126, PT ;  /* 0xc2fc00001900780b */ /* 0x000fe40003fae000 */
[----:B------:R-:W-:-:S09]  /*c060*/  FSETP.GEU.AND P6, PT, R149, -126, PT ;  /* 0xc2fc00009500780b */ /* 0x000fd20003fce000 */
[----:B------:R-:W-:Y:S02]  /*c070*/  @!P3 FMUL R24, R24, 0.5 ;  /* 0x3f0000001818b820 */ /* 0x000fe40000400000 */
[----:B------:R-:W-:Y:S01]  /*c080*/  @!P5 FMUL R25, R25, 0.5 ;  /* 0x3f0000001919d820 */ /* 0x000fe20000400000 */
[----:B--2---:R-:W-:Y:S01]  /*c090*/  @!P4 FMUL R147, R147, R147 ;  /* 0x000000939393c220 */ /* 0x004fe20000400000 */
[----:B------:R-:W1:Y:S01]  /*c0a0*/  MUFU.EX2 R131, R24 ;  /* 0x0000001800837308 */ /* 0x000e620000000800 */
[----:B------:R-:W-:Y:S01]  /*c0b0*/  FSETP.GEU.AND P4, PT, R145, -126, PT ;  /* 0xc2fc00009100780b */ /* 0x000fe20003f8e000 */
[----:B------:R-:W-:-:S06]  /*c0c0*/  @!P6 FMUL R149, R149, 0.5 ;  /* 0x3f0000009595e820 */ /* 0x000fcc0000400000 */
[----:B------:R2:W3:Y:S06]  /*c0d0*/  MUFU.EX2 R135, R25 ;  /* 0x0000001900877308 */ /* 0x0004ec0000000800 */
[----:B------:R-:W-:Y:S02]  /*c0e0*/  @!P4 FMUL R145, R145, 0.5 ;  /* 0x3f0000009191c820 */ /* 0x000fe40000400000 */
[----:B------:R-:W4:Y:S01]  /*c0f0*/  MUFU.EX2 R149, R149 ;  /* 0x0000009500957308 */ /* 0x000f220000000800 */
[----:B-1----:R-:W-:Y:S01]  /*c100*/  @!P3 FMUL R131, R131, R131 ;  /* 0x000000838383b220 */ /* 0x002fe20000400000 */
[----:B------:R-:W-:-:S04]  /*c110*/  FSETP.GEU.AND P3, PT, R129, -126, PT ;  /* 0xc2fc00008100780b */ /* 0x000fc80003f6e000 */
[----:B--2---:R-:W-:Y:S01]  /*c120*/  F2FP.BF16.F32.PACK_AB R25, R131, R130 ;  /* 0x000000828319723e */ /* 0x004fe200000010ff */
[----:B------:R-:W-:Y:S01]  /*c130*/  FADD R130, R127, R130 ;  /* 0x000000827f827221 */ /* 0x000fe20000000000 */
[----:B------:R-:W1:Y:S01]  /*c140*/  MUFU.EX2 R145, R145 ;  /* 0x0000009100917308 */ /* 0x000e620000000800 */
[----:B---3--:R-:W-:Y:S01]  /*c150*/  @!P5 FMUL R135, R135, R135 ;  /* 0x000000878787d220 */ /* 0x008fe20000400000 */
[----:B------:R-:W-:Y:S01]  /*c160*/  FSETP.GEU.AND P5, PT, R133, -126, PT ;  /* 0xc2fc00008500780b */ /* 0x000fe20003fae000 */
[----:B------:R-:W-:-:S03]  /*c170*/  FADD R131, R130, R131 ;  /* 0x0000008382837221 */ /* 0x000fc60000000000 */
[----:B------:R-:W-:Y:S01]  /*c180*/  F2FP.BF16.F32.PACK_AB R27, R135, R134 ;  /* 0x00000086871b723e */ /* 0x000fe200000010ff */
[----:B------:R-:W-:Y:S01]  /*c190*/  @!P3 FMUL R129, R129, 0.5 ;  /* 0x3f0000008181b820 */ /* 0x000fe20000400000 */
[----:B------:R-:W-:Y:S01]  /*c1a0*/  FADD R134, R131, R134 ;  /* 0x0000008683867221 */ /* 0x000fe20000000000 */
[----:B----4-:R-:W-:-:S03]  /*c1b0*/  @!P6 FMUL R149, R149, R149 ;  /* 0x000000959595e220 */ /* 0x010fc60000400000 */
[----:B------:R-:W-:Y:S01]  /*c1c0*/  FADD R135, R134, R135 ;  /* 0x0000008786877221 */ /* 0x000fe20000000000 */
[----:B------:R-:W2:Y:S02]  /*c1d0*/  MUFU.EX2 R129, R129 ;  /* 0x0000008100817308 */ /* 0x000ea40000000800 */
[----:B------:R-:W-:Y:S01]  /*c1e0*/  @!P5 FMUL R133, R133, 0.5 ;  /* 0x3f0000008585d820 */ /* 0x000fe20000400000 */
[----:B-1----:R-:W-:Y:S01]  /*c1f0*/  @!P4 FMUL R145, R145, R145 ;  /* 0x000000919191c220 */ /* 0x002fe20000400000 */
[----:B------:R-:W-:-:S04]  /*c200*/  ISETP.NE.AND P4, PT, R15, 0x4, PT ;  /* 0x000000040f00780c */ /* 0x000fc80003f85270 */
[----:B------:R-:W1:Y:S01]  /*c210*/  MUFU.EX2 R133, R133 ;  /* 0x0000008500857308 */ /* 0x000e620000000800 */
[----:B------:R-:W-:Y:S01]  /*c220*/  SEL R15, R15, RZ, P4 ;  /* 0x000000ff0f0f7207 */ /* 0x000fe20002000000 */
[----:B--2---:R-:W-:Y:S01]  /*c230*/  @!P3 FMUL R129, R129, R129 ;  /* 0x000000818181b220 */ /* 0x004fe20000400000 */
[----:B------:R-:W-:-:S04]  /*c240*/  FSETP.GEU.AND P3, PT, R22, -126, PT ;  /* 0xc2fc00001600780b */ /* 0x000fc80003f6e000 */
[----:B------:R-:W-:Y:S01]  /*c250*/  F2FP.BF16.F32.PACK_AB R24, R129, R128 ;  /* 0x000000808118723e */ /* 0x000fe200000010ff */
[----:B------:R-:W-:Y:S01]  /*c260*/  FADD R128, R125, R128 ;  /* 0x000000807d807221 */ /* 0x000fe20000000000 */
[----:B-1----:R-:W-:Y:S01]  /*c270*/  @!P5 FMUL R133, R133, R133 ;  /* 0x000000858585d220 */ /* 0x002fe20000400000 */
[----:B------:R-:W-:Y:S02]  /*c280*/  FSETP.GEU.AND P5, PT, R13, -126, PT ;  /* 0xc2fc00000d00780b */ /* 0x000fe40003fae000 */
[----:B------:R-:W-:Y:S02]  /*c290*/  FADD R129, R128, R129 ;  /* 0x0000008180817221 */ /* 0x000fe40000000000 */
[----:B------:R-:W-:Y:S02]  /*c2a0*/  F2FP.BF16.F32.PACK_AB R26, R133, R132 ;  /* 0x00000084851a723e */ /* 0x000fe400000010ff */
[----:B------:R-:W-:Y:S01]  /*c2b0*/  @!P3 FMUL R22, R22, 0.5 ;  /* 0x3f0000001616b820 */ /* 0x000fe20000400000 */
[----:B------:R-:W-:Y:S01]  /*c2c0*/  FADD R132, R129, R132 ;  /* 0x0000008481847221 */ /* 0x000fe20000000000 */
[----:B------:R-:W-:-:S03]  /*c2d0*/  WARPGROUP.ARRIVE ;  /* 0x00000000000079c5 */ /* 0x000fc60000000000 */
[----:B------:R-:W-:Y:S01]  /*c2e0*/  FADD R132, R132, R133 ;  /* 0x0000008584847221 */ /* 0x000fe20000000000 */
[----:B------:R-:W1:Y:S01]  /*c2f0*/  MUFU.EX2 R22, R22 ;  /* 0x0000001600167308 */ /* 0x000e620000000800 */
[----:B------:R-:W-:Y:S01]  /*c300*/  @!P5 FMUL R13, R13, 0.5 ;  /* 0x3f0000000d0dd820 */ /* 0x000fe20000400000 */
[----:B------:R-:W-:Y:S01]  /*c310*/  HGMMA.64x128x16.F32.BF16 R152, R24, gdesc[UR8].tnspB, R152, gsb0 ;  /* 0x41e0000818987df0 */ /* 0x000fe20008001898 */
[----:B------:R-:W-:Y:S01]  /*c320*/  UMOV UR10, UR8 ;  /* 0x00000008000a7c82 */ /* 0x000fe20008000000 */
[----:B------:R-:W-:-:S04]  /*c330*/  UMOV UR11, 0x40000040 ;  /* 0x40000040000b7882 */ /* 0x000fc80000000000 */
[----:B------:R-:W2:Y:S01]  /*c340*/  MUFU.EX2 R13, R13 ;  /* 0x0000000d000d7308 */ /* 0x000ea20000000800 */
[----:B-1----:R-:W-:Y:S01]  /*c350*/  @!P3 FMUL R22, R22, R22 ;  /* 0x000000161616b220 */ /* 0x002fe20000400000 */
[----:B------:R-:W-:Y:S01]  /*c360*/  FSETP.GEU.AND P3, PT, R30, -126, PT ;  /* 0xc2fc00001e00780b */ /* 0x000fe20003f6e000 */
[----:B--2---:R-:W-:Y:S01]  /*c370*/  @!P5 FMUL R13, R13, R13 ;  /* 0x0000000d0d0dd220 */ /* 0x004fe20000400000 */
[----:B------:R-:W-:-:S11]  /*c380*/  FSETP.GEU.AND P5, PT, R28, -126, PT ;  /* 0xc2fc00001c00780b */ /* 0x000fd60003fae000 */
[----:B------:R-:W-:-:S06]  /*c390*/  @!P3 FMUL R30, R30, 0.5 ;  /* 0x3f0000001e1eb820 */ /* 0x000fcc0000400000 */
[----:B------:R-:W1:Y:S01]  /*c3a0*/  MUFU.EX2 R30, R30 ;  /* 0x0000001e001e7308 */ /* 0x000e620000000800 */
[----:B------:R-:W-:-:S07]  /*c3b0*/  @!P5 FMUL R28, R28, 0.5 ;  /* 0x3f0000001c1cd820 */ /* 0x000fce0000400000 */
        /* <DEDUP_REMOVED lines=18> */
[----:B------:R-:W-:-:S04]  /*c4e0*/  ISETP.NE.AND P3, PT, R6, 0x4, PT ;  /* 0x000000040600780c */ /* 0x000fc80003f65270 */
[----:B------:R-:W-:Y:S01]  /*c4f0*/  SEL R6, R6, RZ, P3 ;  /* 0x000000ff06067207 */ /* 0x000fe20001800000 */
[----:B--2---:R-:W-:Y:S01]  /*c500*/  @!P5 FMUL R20, R20, R20 ;  /* 0x000000141414d220 */ /* 0x004fe20000400000 */
[----:B------:R-:W-:Y:S02]  /*c510*/  WARPGROUP.DEPBAR.LE gsb0, 0x0 ;  /* 0x00008000000079c5 */ /* 0x000fe40000010000 */
[----:B------:R-:W-:Y:S01]  /*c520*/  F2FP.BF16.F32.PACK_AB R25, R13, R12 ;  /* 0x0000000c0d19723e */ /* 0x000fe200000010ff */
[----:B------:R-:W-:Y:S01]  /*c530*/  FADD R12, R135, R12 ;  /* 0x0000000c870c7221 */ /* 0x000fe20000000000 */
[----:B------:R-:W-:Y:S02]  /*c540*/  F2FP.BF16.F32.PACK_AB R27, R22, R21 ;  /* 0x00000015161b723e */ /* 0x000fe400000010ff */
[----:B------:R-:W-:Y:S01]  /*c550*/  F2FP.BF16.F32.PACK_AB R24, R28, R23 ;  /* 0x000000171c18723e */ /* 0x000fe200000010ff */
[----:B------:R-:W-:Y:S01]  /*c560*/  FADD R23, R132, R23 ;  /* 0x0000001784177221 */ /* 0x000fe20000000000 */
[----:B------:R-:W-:Y:S01]  /*c570*/  F2FP.BF16.F32.PACK_AB R26, R30, R29 ;  /* 0x0000001d1e1a723e */ /* 0x000fe200000010ff */
[----:B------:R-:W-:Y:S01]  /*c580*/  FADD R12, R12, R13 ;  /* 0x0000000d0c0c7221 */ /* 0x000fe20000000000 */
[----:B------:R-:W-:Y:S01]  /*c590*/  LEA R13, R6, R11, 0x3 ;  /* 0x0000000b060d7211 */ /* 0x000fe200078e18ff */
[----:B------:R-:W-:Y:S01]  /*c5a0*/  FADD R28, R23, R28 ;  /* 0x0000001c171c7221 */ /* 0x000fe20000000000 */
[----:B------:R-:W-:Y:S01]  /*c5b0*/  WARPGROUP.ARRIVE ;  /* 0x00000000000079c5 */ /* 0x000fe20000000000 */
[----:B------:R-:W-:Y:S01]  /*c5c0*/  FADD R21, R12, R21 ;  /* 0x000000150c157221 */ /* 0x000fe20000000000 */
[----:B------:R-:W-:-:S02]  /*c5d0*/  VIADD R6, R6, 0x1 ;  /* 0x0000000106067836 */ /* 0x000fc40000000000 */
[----:B------:R-:W-:Y:S01]  /*c5e0*/  FADD R29, R28, R29 ;  /* 0x0000001d1c1d7221 */ /* 0x000fe20000000000 */
[----:B------:R-:W-:Y:S01]  /*c5f0*/  PRMT R13, RZ, 0x654, R13 ;  /* 0x00000654ff0d7816 */ /* 0x000fe2000000000d */
[----:B------:R-:W-:Y:S01]  /*c600*/  FADD R21, R21, R22 ;  /* 0x0000001615157221 */ /* 0x000fe20000000000 */
[----:B------:R-:W-:Y:S01]  /*c610*/  HGMMA.64x128x16.F32.BF16 R152, R24, gdesc[UR8].tnspB, R152, gsb0 ;  /* 0x41e0000818987df0 */ /* 0x000fe20008001898 */
[----:B------:R-:W-:Y:S01]  /*c620*/  FADD R29, R29, R30 ;  /* 0x0000001e1d1d7221 */ /* 0x000fe20000000000 */
[----:B------:R-:W-:Y:S01]  /*c630*/  SEL R12, RZ, 0x1, P4 ;  /* 0x00000001ff0c7807 */ /* 0x000fe20002000000 */
[----:B------:R-:W-:Y:S01]  /*c640*/  FADD R21, R21, R146 ;  /* 0x0000009215157221 */ /* 0x000fe20000000000 */
[C---:B------:R-:W-:Y:S01]  /*c650*/  ISETP.NE.AND P3, PT, R6.reuse, 0x4, PT ;  /* 0x000000040600780c */ /* 0x040fe20003f65270 */
[----:B------:R-:W-:Y:S01]  /*c660*/  FADD R29, R29, R144 ;  /* 0x000000901d1d7221 */ /* 0x000fe20000000000 */
[----:B------:R-:W-:Y:S01]  /*c670*/  LOP3.LUT R3, R3, R12, RZ, 0x3c, !PT ;  /* 0x0000000c03037212 */ /* 0x000fe200078e3cff */
[----:B------:R-:W-:Y:S01]  /*c680*/  FADD R21, R21, R147 ;  /* 0x0000009315157221 */ /* 0x000fe20000000000 */
[----:B------:R-:W-:Y:S01]  /*c690*/  SEL R6, R6, RZ, P3 ;  /* 0x000000ff06067207 */ /* 0x000fe20001800000 */
[----:B------:R-:W-:-:S02]  /*c6a0*/  FADD R29, R29, R145 ;  /* 0x000000911d1d7221 */ /* 0x000fc40000000000 */
[----:B------:R-:W-:Y:S02]  /*c6b0*/  FADD R21, R21, R150 ;  /* 0x0000009615157221 */ /* 0x000fe40000000000 */
[----:B------:R-:W-:Y:S02]  /*c6c0*/  FADD R29, R29, R20 ;  /* 0x000000141d1d7221 */ /* 0x000fe40000000000 */
[----:B------:R-:W-:Y:S01]  /*c6d0*/  FADD R12, R21, R14 ;  /* 0x0000000e150c7221 */ /* 0x000fe20000000000 */
[----:B------:R-:W-:Y:S02]  /*c6e0*/  WARPGROUP.DEPBAR.LE gsb0, 0x0 ;  /* 0x00008000000079c5 */ /* 0x000fe40000010000 */
[----:B------:R-:W-:Y:S02]  /*c6f0*/  F2FP.BF16.F32.PACK_AB R25, R147, R146 ;  /* 0x000000929319723e */ /* 0x000fe400000010ff */
[----:B------:R-:W-:Y:S02]  /*c700*/  F2FP.BF16.F32.PACK_AB R27, R14, R150 ;  /* 0x000000960e1b723e */ /* 0x000fe400000010ff */
[----:B------:R-:W-:-:S02]  /*c710*/  F2FP.BF16.F32.PACK_AB R24, R145, R144 ;  /* 0x000000909118723e */ /* 0x000fc400000010ff */
[----:B------:R-:W-:-:S04]  /*c720*/  F2FP.BF16.F32.PACK_AB R26, R149, R20 ;  /* 0x00000014951a723e */ /* 0x000fc800000010ff */
[----:B------:R-:W-:-:S06]  /*c730*/  WARPGROUP.ARRIVE ;  /* 0x00000000000079c5 */ /* 0x000fcc0000000000 */
[----:B------:R-:W-:Y:S03]  /*c740*/  HGMMA.64x128x16.F32.BF16 R152, R24, gdesc[UR4].tnspB, R152, gsb0 ;  /* 0x41e0000418987df0 */ /* 0x000fe60008001898 */
[----:B------:R-:W-:Y:S02]  /*c750*/  WARPGROUP.DEPBAR.LE gsb0, 0x0 ;  /* 0x00008000000079c5 */ /* 0x000fe40000010000 */
[----:B------:R1:W-:Y:S02]  /*c760*/  SYNCS.ARRIVE.TRANS64.RED.A1T0 RZ, [R13+URZ], RZ ;  /* 0x000000ff0dff79a7 */ /* 0x0003e4000810043f */
[----:B-1----:R-:W-:Y:S01]  /*c770*/  FADD R13, R29, R149 ;  /* 0x000000951d0d7221 */ /* 0x002fe20000000000 */
[----:B------:R-:W-:Y:S06]  /*c780*/  @P2 BRA `(.L_x_31) ;  /* 0x0000000000b42947 */ /* 0x000fec0003800000 */
[----:B------:R-:W-:Y:S01]  /*c790*/  ISETP.LT.OR P2, PT, R7, 0x1, !P0 ;  /* 0x000000010700780c */ /* 0x000fe20004741670 */
[----:B------:R-:W-:-:S12]  /*c7a0*/  BSSY B0, `(.L_x_32) ;  /* 0x000002a000007945 */ /* 0x000fd80003800000 */
[----:B------:R-:W-:Y:S05]  /*c7b0*/  @P2 BRA `(.L_x_33) ;  /* 0x0000000000a02947 */ /* 0x000fea0003800000 */
[----:B------:R-:W-:Y:S02]  /*c7c0*/  LEA R14, R5, R2, 0x3 ;  /* 0x00000002050e7211 */ /* 0x000fe400078e18ff */
[----:B------:R-:W-:Y:S02]  /*c7d0*/  SHF.L.U32 R21, R4, 0x1f, RZ ;  /* 0x0000001f04157819 */ /* 0x000fe400000006ff */
[----:B------:R-:W-:Y:S02]  /*c7e0*/  ISETP.NE.AND P3, PT, R0, RZ, PT ;  /* 0x000000ff0000720c */ /* 0x000fe40003f65270 */
[----:B------:R-:W1:Y:S02]  /*c7f0*/  SYNCS.PHASECHK.TRANS64.TRYWAIT P2, [R14+URZ+0x44020], R21 ;  /* 0x044020150e0075a7 */ /* 0x000e64000804017f */
[----:B-1----:R-:W-:Y:S09]  /*c800*/  @!P2 BRA `(.L_x_34) ;  /* 0x000000840094a947 */ /* 0x002ff20003800000 */
.L_x_87:
[----:B------:R-:W-:Y:S05]  /*c810*/  @P3 BRA `(.L_x_35) ;  /* 0x0000000000143947 */ /* 0x000fea0003800000 */
[----:B------:R-:W-:Y:S02]  /*c820*/  LOP3.LUT P2, RZ, R16, 0x1f, RZ, 0xc0, !PT ;  /* 0x0000001f10ff7812 */ /* 0x000fe4000784c0ff */
[----:B-1----:R-:W-:-:S04]  /*c830*/  MOV R21, 0x10000 ;  /* 0x0001000000157802 */ /* 0x002fc80000000f00 */
[----:B------:R2:W-:Y:S07]  /*c840*/  SYNCS.ARRIVE.TRANS64 RZ, [R14+URZ+0x44000], R21 ;  /* 0x044000150eff79a7 */ /* 0x0005ee000800003f */
[----:B------:R-:W-:Y:S05]  /*c850*/  @!P2 BRA `(.L_x_35) ;  /* 0x000000000004a947 */ /* 0x000fea0003800000 */
[----:B------:R-:W-:Y:S01]  /*c860*/  BPT.TRAP 0x1 ;  /* 0x000000040000795c */ /* 0x000fe20000300000 */
.L_x_35:
        /* <DEDUP_REMOVED lines=9> */
[----:B------:R-:W-:Y:S01]  /*c900*/  UMOV UR20, UR36 ;  /* 0x0000002400147c82 */ /* 0x000fe20008000000 */
[----:B------:R-:W-:Y:S01]  /*c910*/  UMOV UR21, UR37 ;  /* 0x0000002500157c82 */ /* 0x000fe20008000000 */
[----:B------:R-:W-:Y:S01]  /*c920*/  UMOV UR10, 0x40 ;  /* 0x00000040000a7882 */ /* 0x000fe20000000000 */
[----:B------:R-:W-:Y:S01]  /*c930*/  UMOV UR12, UR36 ;  /* 0x00000024000c7c82 */ /* 0x000fe20008000000 */
[----:B------:R-:W-:Y:S01]  /*c940*/  UMOV UR13, UR37 ;  /* 0x00000025000d7c82 */ /* 0x000fe20008000000 */
[----:B------:R-:W-:Y:S01]  /*c950*/  VIADD R5, R5, 0x1 ;  /* 0x0000000105057836 */ /* 0x000fe20000000000 */
[----:B------:R-:W-:Y:S01]  /*c960*/  USHF.L.U32 UR19, UR19, 0x8, URZ ;  /* 0x0000000813137899 */ /* 0x000fe2000800063f */
[----:B------:R-:W-:Y:S01]  /*c970*/  IADD3 R8, R8, 0x1, RZ ;  /* 0x0000000108087810 */ /* 0x000fe20007ffe0ff */
[----:B------:R-:W-:-:S02]  /*c980*/  UIADD3 UR17, UR17, 0x44000, URZ ;  /* 0x0004400011117890 */ /* 0x000fc4000fffe03f */
[----:B------:R-:W-:Y:S01]  /*c990*/  UIADD3 UR16, UR8, 0x4000, URZ ;  /* 0x0000400008107890 */ /* 0x000fe2000fffe03f */
[C---:B------:R-:W-:Y:S01]  /*c9a0*/  ISETP.NE.AND P2, PT, R5.reuse, 0x4, PT ;  /* 0x000000040500780c */ /* 0x040fe20003f45270 */
[----:B------:R-:W-:Y:S01]  /*c9b0*/  UIADD3 UR8, UR8, 0xc000, URZ ;  /* 0x0000c00008087890 */ /* 0x000fe2000fffe03f */
[----:B------:R-:W-:Y:S02]  /*c9c0*/  UMOV UR11, UR19 ;  /* 0x00000013000b7c82 */ /* 0x000fe40008000000 */
[----:B------:R-:W-:Y:S01]  /*c9d0*/  UMOV UR9, UR17 ;  /* 0x0000001100097c82 */ /* 0x000fe20008000000 */
[----:B-12---:R-:W-:Y:S02]  /*c9e0*/  SEL R21, RZ, 0x1, P2 ;  /* 0x00000001ff157807 */ /* 0x006fe40001000000 */
[----:B------:R-:W-:Y:S01]  /*c9f0*/  SEL R5, R5, RZ, P2 ;  /* 0x000000ff05057207 */ /* 0x000fe20001000000 */
[----:B------:R1:W-:Y:S01]  /*ca00*/  UTMALDG.4D [UR16], [UR6], desc[UR26] ;  /* 0x00001a10060075b4 */ /* 0x0003e20008019000 */
[----:B------:R-:W-:Y:S01]  /*ca10*/  LOP3.LUT R4, R4, R21, RZ, 0x3c, !PT ;  /* 0x0000001504047212 */ /* 0x000fe200078e3cff */
[----:B------:R1:W-:Y:S02]  /*ca20*/  UTMALDG.4D [UR8], [UR6], desc[UR26] ;  /* 0x00001a08060075b4 */ /* 0x0003e40008019000 */
[----:B-1----:R-:W-:-:S04]  /*ca30*/  NOP ;  /* 0x0000000000007918 */ /* 0x002fc80000000000 */
.L_x_33:
[----:B------:R-:W-:Y:S05]  /*ca40*/  BSYNC B0 ;  /* 0x0000000000007941 */ /* 0x000fea0003800000 */
.L_x_32:
[----:B------:R-:W-:-:S07]  /*ca50*/  IADD3 R7, R7, -0x1, RZ ;  /* 0xffffffff07077810 */ /* 0x000fce0007ffe0ff */
.L_x_31:
[----:B------:R-:W-:Y:S01]  /*ca60*/  IADD3 R10, R10, 0x100, RZ ;  /* 0x000001000a0a7810 */ /* 0x000fe20007ffe0ff */
[----:B------:R-:W-:Y:S01]  /*ca70*/  IMAD.MOV.U32 R21, RZ, RZ, R19 ;  /* 0x000000ffff157224 */ /* 0x000fe200078e0013 */
[----:B------:R-:W-:Y:S01]  /*ca80*/  MOV R23, R18 ;  /* 0x0000001200177202 */ /* 0x000fe20000000f00 */
[----:B------:R-:W-:Y:S06]  /*ca90*/  @P1 BRA `(.L_x_36) ;  /* 0xffffffac00601947 */ /* 0x000fec000383ffff */
.L_x_24:
[----:B------:R-:W-:-:S13]  /*caa0*/  ISETP.GE.AND P1, PT, R17, 0x1, PT ;  /* 0x000000011100780c */ /* 0x000fda0003f26270 */
[----:B------:R-:W-:Y:S05]  /*cab0*/  @!P1 BRA `(.L_x_37) ;  /* 0x0000006400409947 */ /* 0x000fea0003800000 */
[----:B------:R-:W-:Y:S02]  /*cac0*/  MOV R21, R19 ;  /* 0x0000001300157202 */ /* 0x000fe40000000f00 */
[----:B------:R-:W-:Y:S02]  /*cad0*/  MOV R20, R18 ;  /* 0x0000001200147202 */ /* 0x000fe40000000f00 */
[----:B------:R-:W-:-:S07]  /*cae0*/  LOP3.LUT R14, R16, 0x1f, RZ, 0xc0, !PT ;  /* 0x0000001f100e7812 */ /* 0x000fce00078ec0ff */
.L_x_50:
[----:B------:R-:W-:Y:S01]  /*caf0*/  IMAD R19, R15, 0x8, R2 ;  /* 0x000000080f137824 */ /* 0x000fe200078e0202 */
[----:B------:R-:W-:-:S07]  /*cb00*/  SHF.L.U32 R18, R3, 0x1f, RZ ;  /* 0x0000001f03127819 */ /* 0x000fce00000006ff */
[----:B------:R-:W-:Y:S05]  /*cb10*/  YIELD ;  /* 0x0000000000007946 */ /* 0x000fea0003800000 */
[----:B------:R-:W1:Y:S02]  /*cb20*/  SYNCS.PHASECHK.TRANS64.TRYWAIT P1, [R19+URZ+0x44000], R18 ;  /* 0x04400012130075a7 */ /* 0x000e64000802017f */
[----:B-1----:R-:W-:Y:S05]  /*cb30*/  @!P1 BRA `(.L_x_38) ;  /* 0x0000008000dc9947 */ /* 0x002fea0003800000 */
.L_x_88:
[----:B------:R-:W-:Y:S05]  /*cb40*/  WARPSYNC.ALL ;  /* 0x0000000000007948 */ /* 0x000fea0003800000 */
[----:B-1----:R-:W-:Y:S01]  /*cb50*/  LEA R18, R15, UR38, 0xc ;  /* 0x000000260f127c11 */ /* 0x002fe2000f8e60ff */
[----:B------:R-:W-:Y:S01]  /*cb60*/  WARPGROUP.ARRIVE ;  /* 0x00000000000079c5 */ /* 0x000fe20000000000 */
[----:B------:R-:W-:Y:S02]  /*cb70*/  MOV R19, 0x40000040 ;  /* 0x4000004000137802 */ /* 0x000fe40000000f00 */
[----:B------:R-:W-:Y:S02]  /*cb80*/  R2UR UR58, R18 ;  /* 0x00000000123a72ca */ /* 0x000fe400000e0000 */
[----:B------:R-:W-:-:S02]  /*cb90*/  R2UR UR59, R19 ;  /* 0x00000000133b72ca */ /* 0x000fc400000e0000 */
[----:B------:R-:W-:Y:S02]  /*cba0*/  IADD3 R22, R18, 0x2, RZ ;  /* 0x0000000212167810 */ /* 0x000fe40007ffe0ff */
[----:B------:R-:W-:Y:S02]  /*cbb0*/  MOV R23, 0x40000040 ;  /* 0x4000004000177802 */ /* 0x000fe40000000f00 */
[----:B------:R-:W-:Y:S01]  /*cbc0*/  R2UR UR54, R22 ;  /* 0x00000000163672ca */ /* 0x000fe200000e0000 */
[----:B------:R-:W-:Y:S01]  /*cbd0*/  VIADD R22, R18, 0x4 ;  /* 0x0000000412167836 */ /* 0x000fe20000000000 */
[----:B------:R-:W-:Y:S02]  /*cbe0*/  R2UR UR55, R23 ;  /* 0x00000000173772ca */ /* 0x000fe400000e0000 */
[----:B------:R-:W-:Y:S02]  /*cbf0*/  MOV R23, 0x40000040 ;  /* 0x4000004000177802 */ /* 0x000fe40000000f00 */
[----:B------:R-:W-:Y:S01]  /*cc00*/  R2UR UR50, R22 ;  /* 0x00000000163272ca */ /* 0x000fe200000e0000 */
[----:B------:R-:W-:Y:S01]  /*cc10*/  HGMMA.64x256x16.F32.BF16 R24, gdesc[UR56], RZ, !UPT, gsb0 ;  /* 0x03e00000381879f0 */ /* 0x000fe2000c0018ff */
[----:B------:R-:W-:-:S02]  /*cc20*/  R2UR UR51, R23 ;  /* 0x00000000173372ca */ /* 0x000fc400000e0000 */
[----:B------:R-:W-:Y:S02]  /*cc30*/  IADD3 R22, R18, 0x6, RZ ;  /* 0x0000000612167810 */ /* 0x000fe40007ffe0ff */
[----:B------:R-:W-:Y:S02]  /*cc40*/  MOV R23, 0x40000040 ;  /* 0x4000004000177802 */ /* 0x000fe40000000f00 */
[----:B------:R-:W-:Y:S01]  /*cc50*/  R2UR UR46, R22 ;  /* 0x00000000162e72ca */ /* 0x000fe200000e0000 */
[----:B------:R-:W-:Y:S01]  /*cc60*/  VIADD R22, R18, 0x800 ;  /* 0x0000080012167836 */ /* 0x000fe20000000000 */
[----:B------:R-:W-:Y:S02]  /*cc70*/  R2UR UR47, R23 ;  /* 0x00000000172f72ca */ /* 0x000fe400000e0000 */
[----:B------:R-:W-:Y:S02]  /*cc80*/  MOV R23, 0x40000040 ;  /* 0x4000004000177802 */ /* 0x000fe40000000f00 */
[----:B------:R-:W-:-:S02]  /*cc90*/  R2UR UR42, R22 ;  /* 0x00000000162a72ca */ /* 0x000fc400000e0000 */
[----:B------:R-:W-:Y:S02]  /*cca0*/  R2UR UR43, R23 ;  /* 0x00000000172b72ca */ /* 0x000fe400000e0000 */
[----:B------:R-:W-:Y:S02]  /*ccb0*/  IADD3 R22, R18, 0x802, RZ ;  /* 0x0000080212167810 */ /* 0x000fe40007ffe0ff */
[----:B------:R-:W-:Y:S02]  /*ccc0*/  MOV R23, 0x40000040 ;  /* 0x4000004000177802 */ /* 0x000fe40000000f00 */
[----:B------:R-:W-:Y:S01]  /*ccd0*/  R2UR UR30, R22 ;  /* 0x00000000161e72ca */ /* 0x000fe200000e0000 */
[----:B------:R-:W-:Y:S01]  /*cce0*/  VIADD R22, R18, 0x804 ;  /* 0x0000080412167836 */ /* 0x000fe20000000000 */
[----:B------:R-:W-:Y:S02]  /*ccf0*/  R2UR UR31, R23 ;  /* 0x00000000171f72ca */ /* 0x000fe400000e0000 */
[----:B------:R-:W-:-:S02]  /*cd00*/  MOV R23, 0x40000040 ;  /* 0x4000004000177802 */ /* 0x000fc40000000f00 */
[----:B------:R-:W-:Y:S02]  /*cd10*/  R2UR UR26, R22 ;  /* 0x00000000161a72ca */ /* 0x000fe400000e0000 */
[----:B------:R-:W-:Y:S02]  /*cd20*/  R2UR UR27, R23 ;  /* 0x00000000171b72ca */ /* 0x000fe400000e0000 */
[----:B------:R-:W-:Y:S02]  /*cd30*/  IADD3 R18, R18, 0x806, RZ ;  /* 0x0000080612127810 */ /* 0x000fe40007ffe0ff */
[----:B------:R-:W-:Y:S02]  /*cd40*/  MOV R19, 0x40000040 ;  /* 0x4000004000137802 */ /* 0x000fe40000000f00 */
[----:B------:R-:W-:Y:S02]  /*cd50*/  R2UR UR6, R18 ;  /* 0x00000000120672ca */ /* 0x000fe400000e0000 */
[----:B------:R-:W-:-:S02]  /*cd60*/  R2UR UR7, R19 ;  /* 0x00000000130772ca */ /* 0x000fc400000e0000 */
[----:B------:R-:W-:Y:S01]  /*cd70*/  ISETP.NE.AND P1, PT, R9, RZ, PT ;  /* 0x000000ff0900720c */ /* 0x000fe20003f25270 */
[----:B------:R-:W-:Y:S02]  /*cd80*/  WARPGROUP.DEPBAR.LE gsb0, 0x0 ;  /* 0x00008000000079c5 */ /* 0x000fe40000010000 */
[----:B------:R-:W-:-:S06]  /*cd90*/  WARPGROUP.ARRIVE ;  /* 0x00000000000079c5 */ /* 0x000fcc0000000000 */
        /* <DEDUP_REMOVED lines=29> */
[----:B------:R-:W-:Y:S01]  /*cf70*/  IMAD R18, R5, 0x8, R2 ;  /* 0x0000000805127824 */ /* 0x000fe200078e0202 */
[----:B------:R-:W-:Y:S02]  /*cf80*/  SHF.L.U32 R19, R4, 0x1f, RZ ;  /* 0x0000001f04137819 */ /* 0x000fe400000006ff */
[----:B------:R-:W-:Y:S02]  /*cf90*/  ISETP.NE.AND P3, PT, R0, RZ, PT ;  /* 0x000000ff0000720c */ /* 0x000fe40003f65270 */
[----:B------:R-:W1:Y:S02]  /*cfa0*/  SYNCS.PHASECHK.TRANS64.TRYWAIT P2, [R18+URZ+0x44020], R19 ;  /* 0x04402013120075a7 */ /* 0x000e64000804017f */
[----:B-1----:R-:W-:Y:S09]  /*cfb0*/  @!P2 BRA `(.L_x_41) ;  /* 0x0000007c00d0a947 */ /* 0x002ff20003800000 */
.L_x_89:
[----:B------:R-:W-:Y:S05]  /*cfc0*/  @P3 BRA `(.L_x_42) ;  /* 0x0000000000143947 */ /* 0x000fea0003800000 */
[----:B------:R-:W-:Y:S02]  /*cfd0*/  ISETP.NE.AND P2, PT, R14, RZ, PT ;  /* 0x000000ff0e00720c */ /* 0x000fe40003f45270 */
[----:B-1----:R-:W-:-:S04]  /*cfe0*/  MOV R19, 0x10000 ;  /* 0x0001000000137802 */ /* 0x002fc80000000f00 */
[----:B------:R2:W-:Y:S07]  /*cff0*/  SYNCS.ARRIVE.TRANS64 RZ, [R18+URZ+0x44000], R19 ;  /* 0x0440001312ff79a7 */ /* 0x0005ee000800003f */
[----:B------:R-:W-:Y:S05]  /*d000*/  @!P2 BRA `(.L_x_42) ;  /* 0x000000000004a947 */ /* 0x000fea0003800000 */
[----:B------:R-:W-:Y:S01]  /*d010*/  BPT.TRAP 0x1 ;  /* 0x000000040000795c */ /* 0x000fe20000300000 */
.L_x_42:
[----:B-12---:R-:W-:Y:S01]  /*d020*/  LEA R19, R5, R2, 0x10 ;  /* 0x0000000205137211 */ /* 0x006fe200078e80ff */
        /* <DEDUP_REMOVED lines=13> */
[----:B------:R-:W-:Y:S01]  /*d100*/  UMOV UR12, UR36 ;  /* 0x00000024000c7c82 */ /* 0x000fe20008000000 */
[----:B------:R-:W-:Y:S01]  /*d110*/  USHF.L.U32 UR19, UR19, 0x8, URZ ;  /* 0x0000000813137899 */ /* 0x000fe2000800063f */
[----:B------:R-:W-:Y:S01]  /*d120*/  ISETP.NE.AND P2, PT, R5, 0x4, PT ;  /* 0x000000040500780c */ /* 0x000fe20003f45270 */
[----:B------:R-:W-:-:S02]  /*d130*/  UIADD3 UR17, UR17, 0x44000, URZ ;  /* 0x0004400011117890 */ /* 0x000fc4000fffe03f */
[----:B------:R-:W-:Y:S01]  /*d140*/  UIADD3 UR16, UR8, 0x4000, URZ ;  /* 0x0000400008107890 */ /* 0x000fe2000fffe03f */
[----:B------:R-:W-:Y:S01]  /*d150*/  SEL R19, RZ, 0x1, P2 ;  /* 0x00000001ff137807 */ /* 0x000fe20001000000 */
[----:B------:R-:W-:Y:S01]  /*d160*/  UIADD3 UR8, UR8, 0xc000, URZ ;  /* 0x0000c00008087890 */ /* 0x000fe2000fffe03f */
[----:B------:R-:W-:Y:S01]  /*d170*/  SEL R5, R5, RZ, P2 ;  /* 0x000000ff05057207 */ /* 0x000fe20001000000 */
[----:B------:R-:W-:Y:S01]  /*d180*/  UMOV UR13, UR37 ;  /* 0x00000025000d7c82 */ /* 0x000fe20008000000 */
[----:B------:R-:W-:Y:S01]  /*d190*/  UMOV UR9, UR17 ;  /* 0x0000001100097c82 */ /* 0x000fe20008000000 */
[----:B------:R-:W-:Y:S01]  /*d1a0*/  UMOV UR11, UR19 ;  /* 0x00000013000b7c82 */ /* 0x000fe20008000000 */
[----:B------:R-:W-:Y:S02]  /*d1b0*/  LOP3.LUT R4, R4, R19, RZ, 0x3c, !PT ;  /* 0x0000001304047212 */ /* 0x000fe400078e3cff */
[----:B------:R1:W-:Y:S02]  /*d1c0*/  UTMALDG.4D [UR16], [UR6], desc[UR26] ;  /* 0x00001a10060075b4 */ /* 0x0003e40008019000 */
[----:B------:R1:W-:Y:S02]  /*d1d0*/  UTMALDG.4D [UR8], [UR6], desc[UR26] ;  /* 0x00001a08060075b4 */ /* 0x0003e40008019000 */
[----:B-1----:R-:W-:Y:S01]  /*d1e0*/  NOP ;  /* 0x0000000000007918 */ /* 0x002fe20000000000 */
.L_x_40:
[----:B------:R-:W-:-:S07]  /*d1f0*/  VIADD R7, R7, 0xffffffff ;  /* 0xffffffff07077836 */ /* 0x000fce0000000000 */
.L_x_39:
[----:B------:R-:W-:Y:S01]  /*d200*/  IADD3 R15, R15, 0x1, RZ ;  /* 0x000000010f0f7810 */ /* 0x000fe20007ffe0ff */
[----:B------:R-:W-:Y:S05]  /*d210*/  WARPSYNC.ALL ;  /* 0x0000000000007948 */ /* 0x000fea0003800000 */
[----:B------:R-:W-:-:S04]  /*d220*/  ISETP.NE.AND P2, PT, R15, 0x4, PT ;  /* 0x000000040f00780c */ /* 0x000fc80003f45270 */
[----:B------:R-:W-:Y:S02]  /*d230*/  SEL R18, RZ, 0x1, P2 ;  /* 0x00000001ff127807 */ /* 0x000fe40001000000 */
[----:B------:R-:W-:Y:S02]  /*d240*/  SEL R15, R15, RZ, P2 ;  /* 0x000000ff0f0f7207 */ /* 0x000fe40001000000 */
[----:B------:R-:W-:Y:S02]  /*d250*/  LOP3.LUT R3, R3, R18, RZ, 0x3c, !PT ;  /* 0x0000001203037212 */ /* 0x000fe400078e3cff */
[C---:B------:R-:W-:Y:S01]  /*d260*/  IADD3 R18, R10.reuse, 0x1, RZ ;  /* 0x000000010a127810 */ /* 0x040fe20007ffe0ff */
[C---:B------:R-:W-:Y:S01]  /*d270*/  VIADD R22, R10.reuse, 0x9 ;  /* 0x000000090a167836 */ /* 0x040fe20000000000 */
[----:B------:R-:W-:Y:S01]  /*d280*/  ISETP.GE.AND P5, PT, R10, UR15, PT ;  /* 0x0000000f0a007c0c */ /* 0x000fe2000bfa6270 */
[----:B------:R-:W-:Y:S01]  /*d290*/  BSSY B0, `(.L_x_43) ;  /* 0x00001a1000007945 */ /* 0x000fe20003800000 */
[----:B------:R-:W-:-:S02]  /*d2a0*/  ISETP.GE.AND P2, PT, R18, UR15, PT ;  /* 0x0000000f12007c0c */ /* 0x000fc4000bf46270 */
[C---:B------:R-:W-:Y:S02]  /*d2b0*/  IADD3 R18, R10.reuse, 0x10, RZ ;  /* 0x000000100a127810 */ /* 0x040fe40007ffe0ff */
[----:B------:R-:W-:Y:S02]  /*d2c0*/  IADD3 R19, R10, 0x8, RZ ;  /* 0x000000080a137810 */ /* 0x000fe40007ffe0ff */
[----:B------:R-:W-:Y:S02]  /*d2d0*/  ISETP.GE.AND P6, PT, R18, UR15, PT ;  /* 0x0000000f12007c0c */ /* 0x000fe4000bfc6270 */
[----:B------:R-:W-:Y:S02]  /*d2e0*/  IADD3 R18, R10, 0x11, RZ ;  /* 0x000000110a127810 */ /* 0x000fe40007ffe0ff */
[----:B------:R-:W-:Y:S02]  /*d2f0*/  FSEL R24, R24, -INF , !P5 ;  /* 0xff80000018187808 */ /* 0x000fe40006800000 */
[----:B------:R-:W-:Y:S01]  /*d300*/  FSEL R23, R26, -INF , !P5 ;  /* 0xff8000001a177808 */ /* 0x000fe20006800000 */
[----:B------:R-:W-:Y:S01]  /*d310*/  VIADD R26, R10, 0x89 ;  /* 0x000000890a1a7836 */ /* 0x000fe20000000000 */
[----:B------:R-:W-:Y:S01]  /*d320*/  ISETP.GE.AND P5, PT, R18, UR15, PT ;  /* 0x0000000f12007c0c */ /* 0x000fe2000bfa6270 */
[----:B------:R-:W-:Y:S01]  /*d330*/  VIADD R18, R10, 0x19 ;  /* 0x000000190a127836 */ /* 0x000fe20000000000 */
[----:B------:R-:W-:-:S02]  /*d340*/  ISETP.GE.AND P4, PT, R19, UR15, PT ;  /* 0x0000000f13007c0c */ /* 0x000fc4000bf86270 */
[----:B------:R-:W-:Y:S02]  /*d350*/  IADD3 R19, R10, 0x18, RZ ;  /* 0x000000180a137810 */ /* 0x000fe40007ffe0ff */
[----:B------:R-:W-:Y:S02]  /*d360*/  FSEL R28, R28, -INF , !P4 ;  /* 0xff8000001c1c7808 */ /* 0x000fe40006000000 */
[----:B------:R-:W-:Y:S02]  /*d370*/  FSEL R30, R30, -INF , !P4 ;  /* 0xff8000001e1e7808 */ /* 0x000fe40006000000 */
[----:B------:R-:W-:Y:S02]  /*d380*/  ISETP.GE.AND P4, PT, R18, UR15, PT ;  /* 0x0000000f12007c0c */ /* 0x000fe4000bf86270 */
[----:B------:R-:W-:Y:S02]  /*d390*/  IADD3 R18, R10, 0x21, RZ ;  /* 0x000000210a127810 */ /* 0x000fe40007ffe0ff */
[----:B------:R-:W-:-:S02]  /*d3a0*/  FSEL R25, R25, -INF , !P2 ;  /* 0xff80000019197808 */ /* 0x000fc40005000000 */
[----:B------:R-:W-:Y:S02]  /*d3b0*/  FSEL R27, R27, -INF , !P2 ;  /* 0xff8000001b1b7808 */ /* 0x000fe40005000000 */
[----:B------:R-:W-:Y:S02]  /*d3c0*/  FSEL R32, R32, -INF , !P6 ;  /* 0xff80000020207808 */ /* 0x000fe40007000000 */
[----:B------:R-:W-:Y:S02]  /*d3d0*/  FSEL R34, R34, -INF , !P6 ;  /* 0xff80000022227808 */ /* 0x000fe40007000000 */
[----:B------:R-:W-:Y:S02]  /*d3e0*/  ISETP.GE.AND P3, PT, R22, UR15, PT ;  /* 0x0000000f16007c0c */ /* 0x000fe4000bf66270 */
[----:B------:R-:W-:Y:S02]  /*d3f0*/  ISETP.GE.AND P2, PT, R19, UR15, PT ;  /* 0x0000000f13007c0c */ /* 0x000fe4000bf46270 */
[----:B------:R-:W-:Y:S01]  /*d400*/  ISETP.GE.AND P6, PT, R18, UR15, PT ;  /* 0x0000000f12007c0c */ /* 0x000fe2000bfc6270 */
[C---:B------:R-:W-:Y:S01]  /*d410*/  VIADD R18, R10.reuse, 0x29 ;  /* 0x000000290a127836 */ /* 0x040fe20000000000 */
[----:B------:R-:W-:-:S02]  /*d420*/  IADD3 R19, R10, 0x20, RZ ;  /* 0x000000200a137810 */ /* 0x000fc40007ffe0ff */
[----:B------:R-:W-:Y:S02]  /*d430*/  FSEL R29, R29, -INF , !P3 ;  /* 0xff8000001d1d7808 */ /* 0x000fe40005800000 */
[----:B------:R-:W-:Y:S02]  /*d440*/  FSEL R31, R31, -INF , !P3 ;  /* 0xff8000001f1f7808 */ /* 0x000fe40005800000 */
[----:B------:R-:W-:Y:S02]  /*d450*/  ISETP.GE.AND P3, PT, R19, UR15, PT ;  /* 0x0000000f13007c0c */ /* 0x000fe4000bf66270 */
[----:B------:R-:W-:Y:S02]  /*d460*/  FSEL R36, R36, -INF , !P2 ;  /* 0xff80000024247808 */ /* 0x000fe40005000000 */
[----:B------:R-:W-:Y:S02]  /*d470*/  FSEL R38, R38, -INF , !P2 ;  /* 0xff80000026267808 */ /* 0x000fe40005000000 */
[----:B------:R-:W-:-:S02]  /*d480*/  IADD3 R19, R10, 0x28, RZ ;  /* 0x000000280a137810 */ /* 0x000fc40007ffe0ff */
[----:B------:R-:W-:Y:S02]  /*d490*/  ISETP.GE.AND P2, PT, R18, UR15, PT ;  /* 0x0000000f12007c0c */ /* 0x000fe4000bf46270 */
[----:B------:R-:W-:Y:S02]  /*d4a0*/  IADD3 R18, R10, 0x31, RZ ;  /* 0x000000310a127810 */ /* 0x000fe40007ffe0ff */
[----:B------:R-:W-:Y:S02]  /*d4b0*/  FSEL R33, R33, -INF , !P5 ;  /* 0xff80000021217808 */ /* 0x000fe40006800000 */
[----:B------:R-:W-:Y:S02]  /*d4c0*/  FSEL R35, R35, -INF , !P5 ;  /* 0xff80000023237808 */ /* 0x000fe40006800000 */
[----:B------:R-:W-:Y:S02]  /*d4d0*/  ISETP.GE.AND P5, PT, R19, UR15, PT ;  /* 0x0000000f13007c0c */ /* 0x000fe4000bfa6270 */
[----:B------:R-:W-:-:S02]  /*d4e0*/  FSEL R40, R40, -INF , !P3 ;  /* 0xff80000028287808 */ /* 0x000fc40005800000 */
[----:B------:R-:W-:Y:S02]  /*d4f0*/  FSEL R42, R42, -INF , !P3 ;  /* 0xff8000002a2a7808 */ /* 0x000fe40005800000 */
[----:B------:R-:W-:Y:S02]  /*d500*/  IADD3 R19, R10, 0x30, RZ ;  /* 0x000000300a137810 */ /* 0x000fe40007ffe0ff */
[----:B------:R-:W-:Y:S01]  /*d510*/  ISETP.GE.AND P3, PT, R18, UR15, PT ;  /* 0x0000000f12007c0c */ /* 0x000fe2000bf66270 */
[----:B------:R-:W-:Y:S01]  /*d520*/  VIADD R18, R10, 0x39 ;  /* 0x000000390a127836 */ /* 0x000fe20000000000 */
[----:B------:R-:W-:Y:S02]  /*d530*/  FSEL R37, R37, -INF , !P4 ;  /* 0xff80000025257808 */ /* 0x000fe40006000000 */
[----:B------:R-:W-:Y:S02]  /*d540*/  FSEL R39, R39, -INF , !P4 ;  /* 0xff80000027277808 */ /* 0x000fe40006000000 */
        /* <DEDUP_REMOVED lines=8> */
[----:B------:R-:W-:Y:S02]  /*d5d0*/  ISETP.GE.AND P6, PT, R19, UR15, PT ;  /* 0x0000000f13007c0c */ /* 0x000fe4000bfc6270 */
[----:B------:R-:W-:Y:S02]  /*d5e0*/  IADD3 R19, R10, 0x40, RZ ;  /* 0x000000400a137810 */ /* 0x000fe40007ffe0ff */
[----:B------:R-:W-:Y:S02]  /*d5f0*/  FSEL R48, R48, -INF , !P4 ;  /* 0xff80000030307808 */ /* 0x000fe40006000000 */
[----:B------:R-:W-:Y:S02]  /*d600*/  FSEL R50, R50, -INF , !P4 ;  /* 0xff80000032327808 */ /* 0x000fe40006000000 */
[----:B------:R-:W-:Y:S01]  /*d610*/  ISETP.GE.AND P4, PT, R18, UR15, PT ;  /* 0x0000000f12007c0c */ /* 0x000fe2000bf86270 */
[----:B------:R-:W-:Y:S01]  /*d620*/  VIADD R18, R10, 0x49 ;  /* 0x000000490a127836 */ /* 0x000fe20000000000 */
[----:B------:R-:W-:-:S02]  /*d630*/  FSEL R45, R45, -INF , !P2 ;  /* 0xff8000002d2d7808 */ /* 0x000fc40005000000 */
[----:B------:R-:W-:Y:S02]  /*d640*/  FSEL R47, R47, -INF , !P2 ;  /* 0xff8000002f2f7808 */ /* 0x000fe40005000000 */
[----:B------:R-:W-:Y:S02]  /*d650*/  ISETP.GE.AND P2, PT, R19, UR15, PT ;  /* 0x0000000f13007c0c */ /* 0x000fe4000bf46270 */
[----:B------:R-:W-:Y:S02]  /*d660*/  IADD3 R19, R10, 0x48, RZ ;  /* 0x000000480a137810 */ /* 0x000fe40007ffe0ff */
[----:B------:R-:W-:Y:S02]  /*d670*/  FSEL R52, R52, -INF , !P6 ;  /* 0xff80000034347808 */ /* 0x000fe40007000000 */
[----:B------:R-:W-:Y:S02]  /*d680*/  FSEL R54, R54, -INF , !P6 ;  /* 0xff80000036367808 */ /* 0x000fe40007000000 */
[----:B------:R-:W-:-:S02]  /*d690*/  ISETP.GE.AND P6, PT, R18, UR15, PT ;  /* 0x0000000f12007c0c */ /* 0x000fc4000bfc6270 */
[----:B------:R-:W-:Y:S02]  /*d6a0*/  FSEL R49, R49, -INF , !P3 ;  /* 0xff80000031317808 */ /* 0x000fe40005800000 */
[----:B------:R-:W-:Y:S02]  /*d6b0*/  FSEL R51, R51, -INF , !P3 ;  /* 0xff80000033337808 */ /* 0x000fe40005800000 */
[C---:B------:R-:W-:Y:S02]  /*d6c0*/  IADD3 R18, R10.reuse, 0x51, RZ ;  /* 0x000000510a127810 */ /* 0x040fe40007ffe0ff */
[----:B------:R-:W-:Y:S02]  /*d6d0*/  ISETP.GE.AND P3, PT, R19, UR15, PT ;  /* 0x0000000f13007c0c */ /* 0x000fe4000bf66270 */
[----:B------:R-:W-:Y:S02]  /*d6e0*/  IADD3 R19, R10, 0x50, RZ ;  /* 0x000000500a137810 */ /* 0x000fe40007ffe0ff */
[----:B------:R-:W-:-:S02]  /*d6f0*/  FSEL R56, R56, -INF , !P2 ;  /* 0xff80000038387808 */ /* 0x000fc40005000000 */
[----:B------:R-:W-:Y:S02]  /*d700*/  FSEL R58, R58, -INF , !P2 ;  /* 0xff8000003a3a7808 */ /* 0x000fe40005000000 */
[----:B------:R-:W-:Y:S01]  /*d710*/  ISETP.GE.AND P2, PT, R18, UR15, PT ;  /* 0x0000000f12007c0c */ /* 0x000fe2000bf46270 */
[C---:B------:R-:W-:Y:S01]  /*d720*/  VIADD R18, R10.reuse, 0x59 ;  /* 0x000000590a127836 */ /* 0x040fe20000000000 */
[----:B------:R-:W-:Y:S02]  /*d730*/  FSEL R53, R53, -INF , !P5 ;  /* 0xff80000035357808 */ /* 0x000fe40006800000 */
[----:B------:R-:W-:Y:S02]  /*d740*/  FSEL R55, R55, -INF , !P5 ;  /* 0xff80000037377808 */ /* 0x000fe40006800000 */
[----:B------:R-:W-:Y:S02]  /*d750*/  ISETP.GE.AND P5, PT, R19, UR15, PT ;  /* 0x0000000f13007c0c */ /* 0x000fe4000bfa6270 */
[----:B------:R-:W-:-:S02]  /*d760*/  IADD3 R19, R10, 0x58, RZ ;  /* 0x000000580a137810 */ /* 0x000fc40007ffe0ff */
[----:B------:R-:W-:Y:S02]  /*d770*/  FSEL R60, R60, -INF , !P3 ;  /* 0xff8000003c3c7808 */ /* 0x000fe40005800000 */
[----:B------:R-:W-:Y:S02]  /*d780*/  FSEL R62, R62, -INF , !P3 ;  /* 0xff8000003e3e7808 */ /* 0x000fe40005800000 */
[----:B------:R-:W-:Y:S02]  /*d790*/  FSEL R57, R57, -INF , !P4 ;  /* 0xff80000039397808 */ /* 0x000fe40006000000 */
[----:B------:R-:W-:Y:S02]  /*d7a0*/  FSEL R59, R59, -INF , !P4 ;  /* 0xff8000003b3b7808 */ /* 0x000fe40006000000 */
[----:B------:R-:W-:Y:S02]  /*d7b0*/  ISETP.GE.AND P3, PT, R18, UR15, PT ;  /* 0x0000000f12007c0c */ /* 0x000fe4000bf66270 */
[----:B------:R-:W-:-:S02]  /*d7c0*/  ISETP.GE.AND P4, PT, R19, UR15, PT ;  /* 0x0000000f13007c0c */ /* 0x000fc4000bf86270 */
[C---:B------:R-:W-:Y:S02]  /*d7d0*/  IADD3 R18, R10.reuse, 0x61, RZ ;  /* 0x000000610a127810 */ /* 0x040fe40007ffe0ff */
[----:B------:R-:W-:Y:S02]  /*d7e0*/  IADD3 R19, R10, 0x60, RZ ;  /* 0x000000600a137810 */ /* 0x000fe40007ffe0ff */
[----:B------:R-:W-:Y:S02]  /*d7f0*/  FSEL R64, R64, -INF , !P5 ;  /* 0xff80000040407808 */ /* 0x000fe40006800000 */
[----:B------:R-:W-:Y:S02]  /*d800*/  FSEL R66, R66, -INF , !P5 ;  /* 0xff80000042427808 */ /* 0x000fe40006800000 */
[----:B------:R-:W-:Y:S02]  /*d810*/  FSEL R61, R61, -INF , !P6 ;  /* 0xff8000003d3d7808 */ /* 0x000fe40007000000 */
[----:B------:R-:W-:-:S02]  /*d820*/  FSEL R63, R63, -INF , !P6 ;  /* 0xff8000003f3f7808 */ /* 0x000fc40007000000 */
[----:B------:R-:W-:Y:S01]  /*d830*/  ISETP.GE.AND P5, PT, R18, UR15, PT ;  /* 0x0000000f12007c0c */ /* 0x000fe2000bfa6270 */
[C---:B------:R-:W-:Y:S01]  /*d840*/  VIADD R18, R10.reuse, 0x69 ;  /* 0x000000690a127836 */ /* 0x040fe20000000000 */
[----:B------:R-:W-:Y:S02]  /*d850*/  ISETP.GE.AND P6, PT, R19, UR15, PT ;  /* 0x0000000f13007c0c */ /* 0x000fe4000bfc6270 */
[----:B------:R-:W-:Y:S02]  /*d860*/  IADD3 R19, R10, 0x68, RZ ;  /* 0x000000680a137810 */ /* 0x000fe40007ffe0ff */
[----:B------:R-:W-:Y:S02]  /*d870*/  FSEL R65, R65, -INF , !P2 ;  /* 0xff80000041417808 */ /* 0x000fe40005000000 */
[----:B------:R-:W-:Y:S02]  /*d880*/  FSEL R67, R67, -INF , !P2 ;  /* 0xff80000043437808 */ /* 0x000fe40005000000 */
[----:B------:R-:W-:-:S02]  /*d890*/  FSEL R68, R68, -INF , !P4 ;  /* 0xff80000044447808 */ /* 0x000fc40006000000 */
[----:B------:R-:W-:Y:S02]  /*d8a0*/  FSEL R70, R70, -INF , !P4 ;  /* 0xff80000046467808 */ /* 0x000fe40006000000 */
[----:B------:R-:W-:Y:S02]  /*d8b0*/  ISETP.GE.AND P2, PT, R19, UR15, PT ;  /* 0x0000000f13007c0c */ /* 0x000fe4000bf46270 */
[----:B------:R-:W-:Y:S02]  /*d8c0*/  ISETP.GE.AND P4, PT, R18, UR15, PT ;  /* 0x0000000f12007c0c */ /* 0x000fe4000bf86270 */
[C---:B------:R-:W-:Y:S02]  /*d8d0*/  IADD3 R19, R10.reuse, 0x70, RZ ;  /* 0x000000700a137810 */ /* 0x040fe40007ffe0ff */
[----:B------:R-:W-:Y:S02]  /*d8e0*/  IADD3 R18, R10, 0x71, RZ ;  /* 0x000000710a127810 */ /* 0x000fe40007ffe0ff */
[----:B------:R-:W-:-:S02]  /*d8f0*/  FSEL R69, R69, -INF , !P3 ;  /* 0xff80000045457808 */ /* 0x000fc40005800000 */
[----:B------:R-:W-:Y:S02]  /*d900*/  FSEL R71, R71, -INF , !P3 ;  /* 0xff80000047477808 */ /* 0x000fe40005800000 */
[----:B------:R-:W-:Y:S02]  /*d910*/  FSEL R72, R72, -INF , !P6 ;  /* 0xff80000048487808 */ /* 0x000fe40007000000 */
[----:B------:R-:W-:Y:S02]  /*d920*/  FSEL R74, R74, -INF , !P6 ;  /* 0xff8000004a4a7808 */ /* 0x000fe40007000000 */
        /* <DEDUP_REMOVED lines=18> */
[----:B------:R-:W-:Y:S02]  /*da50*/  ISETP.GE.AND P3, PT, R18, UR15, PT ;  /* 0x0000000f12007c0c */ /* 0x000fe4000bf66270 */
[----:B------:R-:W-:Y:S02]  /*da60*/  FMNMX R18, R24, R21, !PT ;  /* 0x0000001518127209 */ /* 0x000fe40007800000 */
[----:B------:R-:W-:Y:S02]  /*da70*/  FMNMX R22, R23, R20, !PT ;  /* 0x0000001417167209 */ /* 0x000fe40007800000 */
[----:B------:R-:W-:-:S02]  /*da80*/  FSEL R81, R81, -INF , !P6 ;  /* 0xff80000051517808 */ /* 0x000fc40007000000 */
[----:B------:R-:W-:Y:S02]  /*da90*/  FSEL R83, R83, -INF , !P6 ;  /* 0xff80000053537808 */ /* 0x000fe40007000000 */
[----:B------:R-:W-:Y:S02]  /*daa0*/  ISETP.GE.AND P6, PT, R19, UR15, PT ;  /* 0x0000000f13007c0c */ /* 0x000fe4000bfc6270 */
        /* <DEDUP_REMOVED lines=46> */
[----:B------:R-:W-:Y:S02]  /*dd90*/  FSEL R84, R84, -INF , !P5 ;  /* 0xff80000054547808 */ /* 0x000fe40006800000 */
[----:B------:R-:W-:Y:S02]  /*dda0*/  FSEL R86, R86, -INF , !P5 ;  /* 0xff80000056567808 */ /* 0x000fe40006800000 */
[----:B------:R-:W-:Y:S02]  /*ddb0*/  FMNMX R18, R72, R19, !PT ;  /* 0x0000001348127209 */ /* 0x000fe40007800000 */
[----:B------:R-:W-:Y:S02]  /*ddc0*/  FMNMX R22, R74, R217, !PT ;  /* 0x000000d94a167209 */ /* 0x000fe40007800000 */
[----:B------:R-:W-:Y:S02]  /*ddd0*/  ISETP.GE.AND P5, PT, R26, UR15, PT ;  /* 0x0000000f1a007c0c */ /* 0x000fe4000bfa6270 */
[----:B------:R-:W-:-:S02]  /*dde0*/  IADD3 R26, R10, 0x90, RZ ;  /* 0x000000900a1a7810 */ /* 0x000fc40007ffe0ff */
[----:B------:R-:W-:Y:S02]  /*ddf0*/  FMNMX R19, R73, R18, !PT ;  /* 0x0000001249137209 */ /* 0x000fe40007800000 */
[----:B------:R-:W-:Y:S02]  /*de00*/  FMNMX R217, R75, R22, !PT ;  /* 0x000000164bd97209 */ /* 0x000fe40007800000 */
[----:B------:R-:W-:Y:S02]  /*de10*/  FSEL R85, R85, -INF , !P2 ;  /* 0xff80000055557808 */ /* 0x000fe40005000000 */
[----:B------:R-:W-:Y:S02]  /*de20*/  FSEL R87, R87, -INF , !P2 ;  /* 0xff80000057577808 */ /* 0x000fe40005000000 */
        /* <DEDUP_REMOVED lines=12> */
[----:B------:R-:W-:Y:S01]  /*def0*/  ISETP.GE.AND P3, PT, R26, UR15, PT ;  /* 0x0000000f1a007c0c */ /* 0x000fe2000bf66270 */
[----:B------:R-:W-:Y:S01]  /*df00*/  VIADD R26, R10, 0x99 ;  /* 0x000000990a1a7836 */ /* 0x000fe20000000000 */
[----:B------:R-:W-:-:S02]  /*df10*/  FMNMX R18, R80, R19, !PT ;  /* 0x0000001350127209 */ /* 0x000fc40007800000 */
[----:B------:R-:W-:Y:S02]  /*df20*/  FMNMX R22, R82, R217, !PT ;  /* 0x000000d952167209 */ /* 0x000fe40007800000 */
[----:B------:R-:W-:Y:S02]  /*df30*/  FMNMX R19, R81, R18, !PT ;  /* 0x0000001251137209 */ /* 0x000fe40007800000 */
[----:B------:R-:W-:Y:S02]  /*df40*/  FMNMX R217, R83, R22, !PT ;  /* 0x0000001653d97209 */ /* 0x000fe40007800000 */
[----:B------:R-:W-:Y:S02]  /*df50*/  FSEL R92, R92, -INF , !P6 ;  /* 0xff8000005c5c7808 */ /* 0x000fe40007000000 */
[----:B------:R-:W-:Y:S02]  /*df60*/  FSEL R94, R94, -INF , !P6 ;  /* 0xff8000005e5e7808 */ /* 0x000fe40007000000 */
[----:B------:R-:W-:-:S02]  /*df70*/  ISETP.GE.AND P6, PT, R26, UR15, PT ;  /* 0x0000000f1a007c0c */ /* 0x000fc4000bfc6270 */
[----:B------:R-:W-:Y:S02]  /*df80*/  IADD3 R26, R10, 0xa0, RZ ;  /* 0x000000a00a1a7810 */ /* 0x000fe40007ffe0ff */
        /* <DEDUP_REMOVED lines=11> */
[----:B------:R-:W-:Y:S02]  /*e040*/  FMNMX R18, R88, R19, !PT ;  /* 0x0000001358127209 */ /* 0x000fe40007800000 */
[----:B------:R-:W-:Y:S02]  /*e050*/  FMNMX R22, R90, R217, !PT ;  /* 0x000000d95a167209 */ /* 0x000fe40007800000 */
[----:B------:R-:W-:Y:S02]  /*e060*/  IADD3 R26, R10, 0xa8, RZ ;  /* 0x000000a80a1a7810 */ /* 0x000fe40007ffe0ff */
[----:B------:R-:W-:Y:S02]  /*e070*/  FSEL R97, R97, -INF , !P4 ;  /* 0xff80000061617808 */ /* 0x000fe40006000000 */
[----:B------:R-:W-:Y:S02]  /*e080*/  FSEL R99, R99, -INF , !P4 ;  /* 0xff80000063637808 */ /* 0x000fe40006000000 */
[----:B------:R-:W-:-:S02]  /*e090*/  FMNMX R19, R89, R18, !PT ;  /* 0x0000001259137209 */ /* 0x000fc40007800000 */
[----:B------:R-:W-:Y:S02]  /*e0a0*/  FMNMX R217, R91, R22, !PT ;  /* 0x000000165bd97209 */ /* 0x000fe40007800000 */
[----:B------:R-:W-:Y:S01]  /*e0b0*/  ISETP.GE.AND P4, PT, R26, UR15, PT ;  /* 0x0000000f1a007c0c */ /* 0x000fe2000bf86270 */
[----:B------:R-:W-:Y:S01]  /*e0c0*/  VIADD R26, R10, 0xa9 ;  /* 0x000000a90a1a7836 */ /* 0x000fe20000000000 */
[----:B------:R-:W-:Y:S02]  /*e0d0*/  FMNMX R18, R92, R19, !PT ;  /* 0x000000135c127209 */ /* 0x000fe40007800000 */
[----:B------:R-:W-:Y:S02]  /*e0e0*/  FMNMX R22, R94, R217, !PT ;  /* 0x000000d95e167209 */ /* 0x000fe40007800000 */
[----:B------:R-:W-:Y:S02]  /*e0f0*/  FSEL R100, R100, -INF , !P3 ;  /* 0xff80000064647808 */ /* 0x000fe40005800000 */
[----:B------:R-:W-:-:S02]  /*e100*/  FSEL R102, R102, -INF , !P3 ;  /* 0xff80000066667808 */ /* 0x000fc40005800000 */
[----:B------:R-:W-:Y:S02]  /*e110*/  ISETP.GE.AND P3, PT, R26, UR15, PT ;  /* 0x0000000f1a007c0c */ /* 0x000fe4000bf66270 */
[----:B------:R-:W-:Y:S02]  /*e120*/  IADD3 R26, R10, 0xb0, RZ ;  /* 0x000000b00a1a7810 */ /* 0x000fe40007ffe0ff */
[----:B------:R-:W-:Y:S02]  /*e130*/  FMNMX R19, R93, R18, !PT ;  /* 0x000000125d137209 */ /* 0x000fe40007800000 */
[----:B------:R-:W-:Y:S02]  /*e140*/  FMNMX R217, R95, R22, !PT ;  /* 0x000000165fd97209 */ /* 0x000fe40007800000 */
[----:B------:R-:W-:Y:S02]  /*e150*/  FSEL R101, R101, -INF , !P6 ;  /* 0xff80000065657808 */ /* 0x000fe40007000000 */
[----:B------:R-:W-:-:S02]  /*e160*/  FSEL R103, R103, -INF , !P6 ;  /* 0xff80000067677808 */ /* 0x000fc40007000000 */
[----:B------:R-:W-:Y:S02]  /*e170*/  ISETP.GE.AND P6, PT, R26, UR15, PT ;  /* 0x0000000f1a007c0c */ /* 0x000fe4000bfc6270 */
[----:B------:R-:W-:Y:S02]  /*e180*/  FMNMX R18, R96, R19, !PT ;  /* 0x0000001360127209 */ /* 0x000fe40007800000 */
[----:B------:R-:W-:Y:S02]  /*e190*/  FMNMX R22, R98, R217, !PT ;  /* 0x000000d962167209 */ /* 0x000fe40007800000 */
[----:B------:R-:W-:Y:S02]  /*e1a0*/  IADD3 R26, R10, 0xb1, RZ ;  /* 0x000000b10a1a7810 */ /* 0x000fe40007ffe0ff */
[----:B------:R-:W-:Y:S02]  /*e1b0*/  FSEL R104, R104, -INF , !P5 ;  /* 0xff80000068687808 */ /* 0x000fe40006800000 */
[----:B------:R-:W-:-:S02]  /*e1c0*/  FSEL R106, R106, -INF , !P5 ;  /* 0xff8000006a6a7808 */ /* 0x000fc40006800000 */
[----:B------:R-:W-:Y:S02]  /*e1d0*/  FMNMX R19, R97, R18, !PT ;  /* 0x0000001261137209 */ /* 0x000fe40007800000 */
[----:B------:R-:W-:Y:S02]  /*e1e0*/  FMNMX R217, R99, R22, !PT ;  /* 0x0000001663d97209 */ /* 0x000fe40007800000 */
[----:B------:R-:W-:Y:S02]  /*e1f0*/  ISETP.GE.AND P5, PT, R26, UR15, PT ;  /* 0x0000000f1a007c0c */ /* 0x000fe4000bfa6270 */
[----:B------:R-:W-:Y:S02]  /*e200*/  IADD3 R26, R10, 0xb8, RZ ;  /* 0x000000b80a1a7810 */ /* 0x000fe40007ffe0ff */
[----:B------:R-:W-:Y:S02]  /*e210*/  FMNMX R18, R100, R19, !PT ;  /* 0x0000001364127209 */ /* 0x000fe40007800000 */
[----:B------:R-:W-:-:S02]  /*e220*/  FMNMX R22, R102, R217, !PT ;  /* 0x000000d966167209 */ /* 0x000fc40007800000 */
[----:B------:R-:W-:Y:S02]  /*e230*/  FSEL R105, R105, -INF , !P2 ;  /* 0xff80000069697808 */ /* 0x000fe40005000000 */
[----:B------:R-:W-:Y:S02]  /*e240*/  FSEL R107, R107, -INF , !P2 ;  /* 0xff8000006b6b7808 */ /* 0x000fe40005000000 */
[----:B------:R-:W-:Y:S01]  /*e250*/  ISETP.GE.AND P2, PT, R26, UR15, PT ;  /* 0x0000000f1a007c0c */ /* 0x000fe2000bf46270 */
[----:B------:R-:W-:Y:S01]  /*e260*/  VIADD R26, R10, 0xb9 ;  /* 0x000000b90a1a7836 */ /* 0x000fe20000000000 */
[----:B------:R-:W-:Y:S02]  /*e270*/  FMNMX R19, R101, R18, !PT ;  /* 0x0000001265137209 */ /* 0x000fe40007800000 */
[----:B------:R-:W-:Y:S02]  /*e280*/  FMNMX R217, R103, R22, !PT ;  /* 0x0000001667d97209 */ /* 0x000fe40007800000 */
[----:B------:R-:W-:-:S02]  /*e290*/  FSEL R108, R108, -INF , !P4 ;  /* 0xff8000006c6c7808 */ /* 0x000fc40006000000 */
[----:B------:R-:W-:Y:S02]  /*e2a0*/  FSEL R110, R110, -INF , !P4 ;  /* 0xff8000006e6e7808 */ /* 0x000fe40006000000 */
[----:B------:R-:W-:Y:S02]  /*e2b0*/  ISETP.GE.AND P4, PT, R26, UR15, PT ;  /* 0x0000000f1a007c0c */ /* 0x000fe4000bf86270 */
[----:B------:R-:W-:Y:S02]  /*e2c0*/  FMNMX R18, R104, R19, !PT ;  /* 0x0000001368127209 */ /* 0x000fe40007800000 */
[----:B------:R-:W-:Y:S02]  /*e2d0*/  FMNMX R22, R106, R217, !PT ;  /* 0x000000d96a167209 */ /* 0x000fe40007800000 */
[----:B------:R-:W-:Y:S02]  /*e2e0*/  IADD3 R26, R10, 0xc0, RZ ;  /* 0x000000c00a1a7810 */ /* 0x000fe40007ffe0ff */
[----:B------:R-:W-:-:S02]  /*e2f0*/  FSEL R109, R109, -INF , !P3 ;  /* 0xff8000006d6d7808 */ /* 0x000fc40005800000 */
[----:B------:R-:W-:Y:S02]  /*e300*/  FSEL R111, R111, -INF , !P3 ;  /* 0xff8000006f6f7808 */ /* 0x000fe40005800000 */
[----:B------:R-:W-:Y:S02]  /*e310*/  FMNMX R19, R105, R18, !PT ;  /* 0x0000001269137209 */ /* 0x000fe40007800000 */
[----:B------:R-:W-:Y:S02]  /*e320*/  FMNMX R217, R107, R22, !PT ;  /* 0x000000166bd97209 */ /* 0x000fe40007800000 */
[----:B------:R-:W-:Y:S02]  /*e330*/  ISETP.GE.AND P3, PT, R26, UR15, PT ;  /* 0x0000000f1a007c0c */ /* 0x000fe4000bf66270 */
[----:B------:R-:W-:Y:S02]  /*e340*/  IADD3 R26, R10, 0xc1, RZ ;  /* 0x000000c10a1a7810 */ /* 0x000fe40007ffe0ff */
[----:B------:R-:W-:-:S02]  /*e350*/  FMNMX R18, R108, R19, !PT ;  /* 0x000000136c127209 */ /* 0x000fc40007800000 */
[----:B------:R-:W-:Y:S02]  /*e360*/  FMNMX R22, R110, R217, !PT ;  /* 0x000000d96e167209 */ /* 0x000fe40007800000 */
[----:B------:R-:W-:Y:S02]  /*e370*/  FSEL R112, R112, -INF , !P6 ;  /* 0xff80000070707808 */ /* 0x000fe40007000000 */
[----:B------:R-:W-:Y:S02]  /*e380*/  FSEL R114, R114, -INF , !P6 ;  /* 0xff80000072727808 */ /* 0x000fe40007000000 */
[----:B------:R-:W-:Y:S02]  /*e390*/  ISETP.GE.AND P6, PT, R26, UR15, PT ;  /* 0x0000000f1a007c0c */ /* 0x000fe4000bfc6270 */
[----:B------:R-:W-:Y:S02]  /*e3a0*/  IADD3 R26, R10, 0xc8, RZ ;  /* 0x000000c80a1a7810 */ /* 0x000fe40007ffe0ff */
[----:B------:R-:W-:-:S02]  /*e3b0*/  FMNMX R19, R109, R18, !PT ;  /* 0x000000126d137209 */ /* 0x000fc40007800000 */
[----:B------:R-:W-:Y:S02]  /*e3c0*/  FMNMX R217, R111, R22, !PT ;  /* 0x000000166fd97209 */ /* 0x000fe40007800000 */
[----:B------:R-:W-:Y:S02]  /*e3d0*/  FSEL R113, R113, -INF , !P5 ;  /* 0xff80000071717808 */ /* 0x000fe40006800000 */
[----:B------:R-:W-:Y:S02]  /*e3e0*/  FSEL R115, R115, -INF , !P5 ;  /* 0xff80000073737808 */ /* 0x000fe40006800000 */
[----:B------:R-:W-:Y:S01]  /*e3f0*/  ISETP.GE.AND P5, PT, R26, UR15, PT ;  /* 0x0000000f1a007c0c */ /* 0x000fe2000bfa6270 */
[----:B------:R-:W-:Y:S01]  /*e400*/  VIADD R26, R10, 0xc9 ;  /* 0x000000c90a1a7836 */ /* 0x000fe20000000000 */
        /* <DEDUP_REMOVED lines=24> */
[----:B------:R-:W-:Y:S01]  /*e590*/  ISETP.GE.AND P6, PT, R26, UR15, PT ;  /* 0x0000000f1a007c0c */ /* 0x000fe2000bfc6270 */
[----:B------:R-:W-:Y:S01]  /*e5a0*/  VIADD R26, R10, 0xd9 ;  /* 0x000000d90a1a7836 */ /* 0x000fe20000000000 */
[----:B------:R-:W-:-:S02]  /*e5b0*/  FSEL R124, R124, -INF , !P5 ;  /* 0xff8000007c7c7808 */ /* 0x000fc40006800000 */
[----:B------:R-:W-:Y:S02]  /*e5c0*/  FSEL R126, R126, -INF , !P5 ;  /* 0xff8000007e7e7808 */ /* 0x000fe40006800000 */
[----:B------:R-:W-:Y:S02]  /*e5d0*/  FMNMX R19, R121, R18, !PT ;  /* 0x0000001279137209 */ /* 0x000fe40007800000 */
[----:B------:R-:W-:Y:S02]  /*e5e0*/  FMNMX R217, R123, R22, !PT ;  /* 0x000000167bd97209 */ /* 0x000fe40007800000 */
[----:B------:R-:W-:Y:S02]  /*e5f0*/  FSEL R125, R125, -INF , !P2 ;  /* 0xff8000007d7d7808 */ /* 0x000fe40005000000 */
[----:B------:R-:W-:Y:S02]  /*e600*/  FSEL R127, R127, -INF , !P2 ;  /* 0xff8000007f7f7808 */ /* 0x000fe40005000000 */
[----:B------:R-:W-:-:S02]  /*e610*/  FMNMX R18, R124, R19, !PT ;  /* 0x000000137c127209 */ /* 0x000fc40007800000 */
[----:B------:R-:W-:Y:S02]  /*e620*/  FMNMX R22, R126, R217, !PT ;  /* 0x000000d97e167209 */ /* 0x000fe40007800000 */
[----:B------:R-:W-:Y:S02]  /*e630*/  ISETP.GE.AND P5, PT, R26, UR15, PT ;  /* 0x0000000f1a007c0c */ /* 0x000fe4000bfa6270 */
[----:B------:R-:W-:Y:S02]  /*e640*/  IADD3 R26, R10, 0xe0, RZ ;  /* 0x000000e00a1a7810 */ /* 0x000fe40007ffe0ff */
        /* <DEDUP_REMOVED lines=11> */
[----:B------:R-:W-:Y:S02]  /*e700*/  FSEL R132, R132, -INF , !P6 ;  /* 0xff80000084847808 */ /* 0x000fe40007000000 */
[----:B------:R-:W-:Y:S02]  /*e710*/  FSEL R134, R134, -INF , !P6 ;  /* 0xff80000086867808 */ /* 0x000fe40007000000 */
[----:B------:R-:W-:Y:S02]  /*e720*/  FMNMX R19, R129, R18, !PT ;  /* 0x0000001281137209 */ /* 0x000fe40007800000 */
[----:B------:R-:W-:-:S02]  /*e730*/  FMNMX R217, R131, R22, !PT ;  /* 0x0000001683d97209 */ /* 0x000fc40007800000 */
[----:B------:R-:W-:Y:S02]  /*e740*/  IADD3 R26, R10, 0xe8, RZ ;  /* 0x000000e80a1a7810 */ /* 0x000fe40007ffe0ff */
        /* <DEDUP_REMOVED lines=10> */
[----:B------:R-:W-:Y:S02]  /*e7f0*/  ISETP.GE.AND P6, PT, R26, UR15, PT ;  /* 0x0000000f1a007c0c */ /* 0x000fe4000bfc6270 */
[----:B------:R-:W-:Y:S02]  /*e800*/  IADD3 R26, R10, 0xf0, RZ ;  /* 0x000000f00a1a7810 */ /* 0x000fe40007ffe0ff */
[----:B------:R-:W-:-:S02]  /*e810*/  FSEL R137, R137, -INF , !P4 ;  /* 0xff80000089897808 */ /* 0x000fc40006000000 */
[----:B------:R-:W-:Y:S02]  /*e820*/  FSEL R139, R139, -INF , !P4 ;  /* 0xff8000008b8b7808 */ /* 0x000fe40006000000 */
[----:B------:R-:W-:Y:S02]  /*e830*/  FMNMX R18, R136, R19, !PT ;  /* 0x0000001388127209 */ /* 0x000fe40007800000 */
[----:B------:R-:W-:Y:S02]  /*e840*/  FMNMX R22, R138, R217, !PT ;  /* 0x000000d98a167209 */ /* 0x000fe40007800000 */
[----:B------:R-:W-:Y:S02]  /*e850*/  ISETP.GE.AND P5, PT, R26, UR15, PT ;  /* 0x0000000f1a007c0c */ /* 0x000fe4000bfa6270 */
[----:B------:R-:W-:Y:S02]  /*e860*/  FSEL R140, R140, -INF , !P3 ;  /* 0xff8000008c8c7808 */ /* 0x000fe40005800000 */
[----:B------:R-:W-:-:S02]  /*e870*/  FSEL R142, R142, -INF , !P3 ;  /* 0xff8000008e8e7808 */ /* 0x000fc40005800000 */
[----:B------:R-:W-:Y:S02]  /*e880*/  FMNMX R19, R137, R18, !PT ;  /* 0x0000001289137209 */ /* 0x000fe40007800000 */
[----:B------:R-:W-:Y:S02]  /*e890*/  FMNMX R217, R139, R22, !PT ;  /* 0x000000168bd97209 */ /* 0x000fe40007800000 */
[----:B------:R-:W-:Y:S02]  /*e8a0*/  IADD3 R26, R10, 0xf1, RZ ;  /* 0x000000f10a1a7810 */ /* 0x000fe40007ffe0ff */
[----:B------:R-:W-:Y:S02]  /*e8b0*/  FSEL R141, R141, -INF , !P6 ;  /* 0xff8000008d8d7808 */ /* 0x000fe40007000000 */
[----:B------:R-:W-:Y:S02]  /*e8c0*/  FMNMX R18, R140, R19, !PT ;  /* 0x000000138c127209 */ /* 0x000fe40007800000 */
[----:B------:R-:W-:-:S02]  /*e8d0*/  FSEL R143, R143, -INF , !P6 ;  /* 0xff8000008f8f7808 */ /* 0x000fc40007000000 */
[----:B------:R-:W-:Y:S02]  /*e8e0*/  FMNMX R22, R142, R217, !PT ;  /* 0x000000d98e167209 */ /* 0x000fe40007800000 */
[----:B------:R-:W-:Y:S02]  /*e8f0*/  ISETP.GE.AND P2, PT, R26, UR15, PT ;  /* 0x0000000f1a007c0c */ /* 0x000fe4000bf46270 */
[----:B------:R-:W-:Y:S02]  /*e900*/  IADD3 R26, R10, 0xf8, RZ ;  /* 0x000000f80a1a7810 */ /* 0x000fe40007ffe0ff */
[----:B------:R-:W-:Y:S02]  /*e910*/  FSEL R144, R144, -INF , !P5 ;  /* 0xff80000090907808 */ /* 0x000fe40006800000 */
[----:B------:R-:W-:Y:S02]  /*e920*/  FMNMX R19, R141, R18, !PT ;  /* 0x000000128d137209 */ /* 0x000fe40007800000 */
[----:B------:R-:W-:-:S02]  /*e930*/  FSEL R146, R146, -INF , !P5 ;  /* 0xff80000092927808 */ /* 0x000fc40006800000 */
[----:B------:R-:W-:Y:S02]  /*e940*/  FMNMX R217, R143, R22, !PT ;  /* 0x000000168fd97209 */ /* 0x000fe40007800000 */
[----:B------:R-:W-:Y:S01]  /*e950*/  ISETP.GE.AND P4, PT, R26, UR15, PT ;  /* 0x0000000f1a007c0c */ /* 0x000fe2000bf86270 */
[----:B------:R-:W-:Y:S01]  /*e960*/  VIADD R26, R10, 0xf9 ;  /* 0x000000f90a1a7836 */ /* 0x000fe20000000000 */
[----:B------:R-:W-:Y:S02]  /*e970*/  FSEL R145, R145, -INF , !P2 ;  /* 0xff80000091917808 */ /* 0x000fe40005000000 */
[----:B------:R-:W-:Y:S02]  /*e980*/  FMNMX R18, R144, R19, !PT ;  /* 0x0000001390127209 */ /* 0x000fe40007800000 */
[----:B------:R-:W-:Y:S02]  /*e990*/  FSEL R147, R147, -INF , !P2 ;  /* 0xff80000093937808 */ /* 0x000fe40005000000 */
[----:B------:R-:W-:-:S02]  /*e9a0*/  FMNMX R22, R146, R217, !PT ;  /* 0x000000d992167209 */ /* 0x000fc40007800000 */
[----:B------:R-:W-:Y:S02]  /*e9b0*/  ISETP.GE.AND P3, PT, R26, UR15, PT ;  /* 0x0000000f1a007c0c */ /* 0x000fe4000bf66270 */
        /* <DEDUP_REMOVED lines=8> */
[----:B------:R-:W-:Y:S02]  /*ea40*/  FMNMX R22, R149, R18, !PT ;  /* 0x0000001295167209 */ /* 0x000fe40007800000 */
[----:B------:R-:W-:Y:S02]  /*ea50*/  FMNMX R26, R151, R26, !PT ;  /* 0x0000001a971a7209 */ /* 0x000fe40007800000 */
[----:B------:R-:W-:Y:S01]  /*ea60*/  LEA R221, R15, R2, 0x3 ;  /* 0x000000020fdd7211 */ /* 0x000fe200078e18ff */
[----:B------:R-:W1:Y:S01]  /*ea70*/  SHFL.BFLY PT, R19, R22, 0x1, 0x1f ;  /* 0x0c201f0016137f89 */ /* 0x000e6200000e0000 */
[----:B------:R-:W-:-:S03]  /*ea80*/  SHF.L.U32 R218, R3, 0x1f, RZ ;  /* 0x0000001f03da7819 */ /* 0x000fc600000006ff */
[----:B------:R-:W2:Y:S01]  /*ea90*/  SHFL.BFLY PT, R217, R26, 0x1, 0x1f ;  /* 0x0c201f001ad97f89 */ /* 0x000ea200000e0000 */
[----:B-1----:R-:W-:Y:S02]  /*eaa0*/  FMNMX R216, R22, R19, !PT ;  /* 0x0000001316d87209 */ /* 0x002fe40007800000 */
[----:B------:R-:W-:Y:S02]  /*eab0*/  LEA R22, R6, R11, 0x3 ;  /* 0x0000000b06167211 */ /* 0x000fe400078e18ff */
[----:B--2---:R-:W-:Y:S01]  /*eac0*/  FMNMX R217, R26, R217, !PT ;  /* 0x000000d91ad97209 */ /* 0x004fe20007800000 */
[----:B------:R-:W1:Y:S01]  /*ead0*/  SHFL.BFLY PT, R19, R216, 0x2, 0x1f ;  /* 0x0c401f00d8137f89 */ /* 0x000e6200000e0000 */
[----:B------:R-:W-:-:S03]  /*eae0*/  PRMT R22, RZ, 0x654, R22 ;  /* 0x00000654ff167816 */ /* 0x000fc60000000016 */
[----:B------:R-:W2:Y:S01]  /*eaf0*/  SHFL.BFLY PT, R18, R217, 0x2, 0x1f ;  /* 0x0c401f00d9127f89 */ /* 0x000ea200000e0000 */
[----:B------:R3:W-:Y:S01]  /*eb00*/  SYNCS.ARRIVE.TRANS64.RED.A1T0 RZ, [R22+URZ], RZ ;  /* 0x000000ff16ff79a7 */ /* 0x0007e2000810043f */
[----:B------:R-:W4:Y:S01]  /*eb10*/  SYNCS.PHASECHK.TRANS64.TRYWAIT P4, [R221+URZ+0x44000], R218 ;  /* 0x044000dadd0075a7 */ /* 0x000f22000808017f */
[----:B-1----:R-:W-:Y:S02]  /*eb20*/  FMNMX R19, R216, R19, !PT ;  /* 0x00000013d8137209 */ /* 0x002fe40007800000 */
[----:B--2---:R-:W-:Y:S02]  /*eb30*/  FMNMX R18, R217, R18, !PT ;  /* 0x00000012d9127209 */ /* 0x004fe40007800000 */
[C---:B------:R-:W-:Y:S02]  /*eb40*/  FSETP.NEU.AND P2, PT, R19.reuse, -INF , PT ;  /* 0xff8000001300780b */ /* 0x040fe40003f4d000 */
[----:B------:R-:W-:Y:S02]  /*eb50*/  FSETP.NEU.AND P3, PT, R18, -INF , PT ;  /* 0xff8000001200780b */ /* 0x000fe40003f6d000 */
[----:B------:R-:W-:-:S02]  /*eb60*/  FSEL R222, R19, RZ, P2 ;  /* 0x000000ff13de7208 */ /* 0x000fc40001000000 */
[----:B------:R-:W-:-:S03]  /*eb70*/  FSEL R219, R18, RZ, P3 ;  /* 0x000000ff12db7208 */ /* 0x000fc60001800000 */
[----:B------:R-:W-:Y:S02]  /*eb80*/  FADD R21, -R222, R21 ;  /* 0x00000015de157221 */ /* 0x000fe40000000100 */
[----:B------:R-:W-:Y:S02]  /*eb90*/  FADD R20, -R219, R20 ;  /* 0x00000014db147221 */ /* 0x000fe40000000100 */
[----:B------:R-:W-:Y:S02]  /*eba0*/  FMUL R21, R21, UR14 ;  /* 0x0000000e15157c20 */ /* 0x000fe40008400000 */
[----:B------:R-:W-:Y:S01]  /*ebb0*/  FMUL R26, R20, UR14 ;  /* 0x0000000e141a7c20 */ /* 0x000fe20008400000 */
[----:B------:R-:W-:Y:S02]  /*ebc0*/  FMUL R20, R219, UR14 ;  /* 0x0000000edb147c20 */ /* 0x000fe40008400000 */
[----:B------:R-:W-:Y:S02]  /*ebd0*/  FSETP.GEU.AND P5, PT, R21, -126, PT ;  /* 0xc2fc00001500780b */ /* 0x000fe40003fae000 */
[----:B------:R-:W-:Y:S01]  /*ebe0*/  FSETP.GEU.AND P6, PT, R26, -126, PT ;  /* 0xc2fc00001a00780b */ /* 0x000fe20003fce000 */
[--C-:B------:R-:W-:Y:S01]  /*ebf0*/  FFMA R216, R23, UR14, -R20.reuse ;  /* 0x0000000e17d87c23 */ /* 0x100fe20008000814 */
[--C-:B------:R-:W-:Y:S01]  /*ec00*/  FFMA R27, R27, UR14, -R20.reuse ;  /* 0x0000000e1b1b7c23 */ /* 0x100fe20008000814 */
[----:B------:R-:W-:-:S03]  /*ec10*/  FFMA R217, R30, UR14, -R20 ;  /* 0x0000000e1ed97c23 */ /* 0x000fc60008000814 */
[----:B------:R-:W-:Y:S02]  /*ec20*/  FSETP.GEU.AND P2, PT, R216, -126, PT ;  /* 0xc2fc0000d800780b */ /* 0x000fe40003f4e000 */
[----:B------:R-:W-:-:S03]  /*ec30*/  FSETP.GEU.AND P3, PT, R27, -126, PT ;  /* 0xc2fc00001b00780b */ /* 0x000fc60003f6e000 */
[----:B------:R-:W-:Y:S02]  /*ec40*/  @!P5 FMUL R21, R21, 0.5 ;  /* 0x3f0000001515d820 */ /* 0x000fe40000400000 */
[----:B------:R-:W-:Y:S02]  /*ec50*/  @!P6 FMUL R26, R26, 0.5 ;  /* 0x3f0000001a1ae820 */ /* 0x000fe40000400000 */
[----:B---3--:R1:W2:Y:S04]  /*ec60*/  MUFU.EX2 R22, R21 ;  /* 0x0000001500167308 */ /* 0x0082a80000000800 */
[----:B------:R-:W-:-:S04]  /*ec70*/  @!P2 FMUL R216, R216, 0.5 ;  /* 0x3f000000d8d8a820 */ /* 0x000fc80000400000 */
[----:B------:R1:W3:Y:S01]  /*ec80*/  MUFU.EX2 R23, R26 ;  /* 0x0000001a00177308 */ /* 0x0002e20000000800 */
[----:B----4-:R-:W-:Y:S05]  /*ec90*/  @!P4 BRA `(.L_x_44) ;  /* 0x0000006000acc947 */ /* 0x010fea0003800000 */
.L_x_90:
[----:B------:R-:W-:Y:S05]  /*eca0*/  BSYNC B0 ;  /* 0x0000000000007941 */ /* 0x000fea0003800000 */
.L_x_43:
[----:B------:R-:W-:Y:S01]  /*ecb0*/  FSETP.GEU.AND P4, PT, R217, -126, PT ;  /* 0xc2fc0000d900780b */ /* 0x000fe20003f8e000 */
[----:B------:R-:W-:Y:S01]  /*ecc0*/  @!P3 FMUL R27, R27, 0.5 ;  /* 0x3f0000001b1bb820 */ /* 0x000fe20000400000 */
[--C-:B------:R-:W-:Y:S01]  /*ecd0*/  FFMA R220, R31, UR14, -R20.reuse ;  /* 0x0000000e1fdc7c23 */ /* 0x100fe20008000814 */
[----:B------:R-:W5:Y:S01]  /*ece0*/  MUFU.EX2 R30, R216 ;  /* 0x000000d8001e7308 */ /* 0x000f620000000800 */
[----:B-1----:R-:W-:Y:S01]  /*ecf0*/  FMUL R21, R222, UR14 ;  /* 0x0000000ede157c20 */ /* 0x002fe20008400000 */
[----:B--2---:R-:W-:Y:S01]  /*ed00*/  @!P5 FMUL R22, R22, R22 ;  /* 0x000000161616d220 */ /* 0x004fe20000400000 */
[----:B---3--:R-:W-:Y:S01]  /*ed10*/  @!P6 FMUL R23, R23, R23 ;  /* 0x000000171717e220 */ /* 0x008fe20000400000 */
[----:B------:R-:W-:Y:S01]  /*ed20*/  FSETP.GEU.AND P5, PT, R220, -126, PT ;  /* 0xc2fc0000dc00780b */ /* 0x000fe20003fae000 */
[--C-:B------:R-:W-:Y:S01]  /*ed30*/  FFMA R24, R24, UR14, -R21.reuse ;  /* 0x0000000e18187c23 */ /* 0x100fe20008000815 */
[--C-:B------:R-:W-:Y:S01]  /*ed40*/  FFMA R25, R25, UR14, -R21.reuse ;  /* 0x0000000e19197c23 */ /* 0x100fe20008000815 */
[--C-:B------:R-:W-:Y:S01]  /*ed50*/  FFMA R26, R28, UR14, -R21.reuse ;  /* 0x0000000e1c1a7c23 */ /* 0x100fe20008000815 */
[----:B------:R1:W2:Y:S01]  /*ed60*/  MUFU.EX2 R31, R27 ;  /* 0x0000001b001f7308 */ /* 0x0002a20000000800 */
[----:B------:R-:W-:Y:S01]  /*ed70*/  LEA R222, R15, UR23, 0xc ;  /* 0x000000170fde7c11 */ /* 0x000fe2000f8e60ff */
[----:B------:R-:W-:Y:S01]  /*ed80*/  @!P4 FMUL R217, R217, 0.5 ;  /* 0x3f000000d9d9c820 */ /* 0x000fe20000400000 */
[----:B------:R-:W-:Y:S01]  /*ed90*/  FSETP.GEU.AND P6, PT, R24, -126, PT ;  /* 0xc2fc00001800780b */ /* 0x000fe20003fce000 */
[----:B------:R-:W-:Y:S05]  /*eda0*/  WARPSYNC.ALL ;  /* 0x0000000000007948 */ /* 0x000fea0003800000 */
[----:B------:R-:W3:Y:S01]  /*edb0*/  MUFU.EX2 R217, R217 ;  /* 0x000000d900d97308 */ /* 0x000ee20000000800 */
[--C-:B-1----:R-:W-:Y:S01]  /*edc0*/  FFMA R27, R29, UR14, -R21.reuse ;  /* 0x0000000e1d1b7c23 */ /* 0x102fe20008000815 */
[----:B-----5:R-:W-:Y:S01]  /*edd0*/  @!P2 FMUL R30, R30, R30 ;  /* 0x0000001e1e1ea220 */ /* 0x020fe20000400000 */
[----:B------:R-:W-:Y:S01]  /*ede0*/  FSETP.GEU.AND P2, PT, R25, -126, PT ;  /* 0xc2fc00001900780b */ /* 0x000fe20003f4e000 */
[----:B------:R-:W-:Y:S01]  /*edf0*/  @!P5 FMUL R220, R220, 0.5 ;  /* 0x3f000000dcdcd820 */ /* 0x000fe20000400000 */
[----:B------:R-:W-:Y:S01]  /*ee00*/  MOV R223, 0x40000040 ;  /* 0x4000004000df7802 */ /* 0x000fe20000000f00 */
[-C--:B------:R-:W-:Y:S01]  /*ee10*/  FMUL R152, R152, R22.reuse ;  /* 0x0000001698987220 */ /* 0x080fe20000400000 */
[----:B------:R-:W-:Y:S01]  /*ee20*/  @!P6 FMUL R24, R24, 0.5 ;  /* 0x3f0000001818e820 */ /* 0x000fe20000400000 */
[----:B--2---:R-:W-:Y:S01]  /*ee30*/  @!P3 FMUL R31, R31, R31 ;  /* 0x0000001f1f1fb220 */ /* 0x004fe20000400000 */
[----:B------:R-:W-:Y:S01]  /*ee40*/  FSETP.GEU.AND P3, PT, R26, -126, PT ;  /* 0xc2fc00001a00780b */ /* 0x000fe20003f6e000 */
[----:B------:R-:W1:Y:S01]  /*ee50*/  MUFU.EX2 R28, R220 ;  /* 0x000000dc001c7308 */ /* 0x000e620000000800 */
[----:B------:R-:W-:Y:S01]  /*ee60*/  R2UR UR6, R222 ;  /* 0x00000000de0672ca */ /* 0x000fe200000e0000 */
[-C--:B------:R-:W-:Y:S01]  /*ee70*/  FMUL R153, R153, R22.reuse ;  /* 0x0000001699997220 */ /* 0x080fe20000400000 */
[----:B------:R-:W-:Y:S01]  /*ee80*/  R2UR UR7, R223 ;  /* 0x00000000df0772ca */ /* 0x000fe200000e0000 */
[-C--:B------:R-:W-:Y:S01]  /*ee90*/  FMUL R156, R156, R22.reuse ;  /* 0x000000169c9c7220 */ /* 0x080fe20000400000 */
[-C--:B------:R-:W-:Y:S01]  /*eea0*/  FMUL R157, R157, R22.reuse ;  /* 0x000000169d9d7220 */ /* 0x080fe20000400000 */
[----:B------:R-:W-:Y:S01]  /*eeb0*/  @!P2 FMUL R25, R25, 0.5 ;  /* 0x3f0000001919a820 */ /* 0x000fe20000400000 */
[----:B---3--:R-:W-:Y:S01]  /*eec0*/  @!P4 FMUL R217, R217, R217 ;  /* 0x000000d9d9d9c220 */ /* 0x008fe20000400000 */
[----:B------:R-:W-:Y:S01]  /*eed0*/  FSETP.GEU.AND P4, PT, R27, -126, PT ;  /* 0xc2fc00001b00780b */ /* 0x000fe20003f8e000 */
[----:B------:R-:W2:Y:S01]  /*eee0*/  MUFU.EX2 R219, R24 ;  /* 0x0000001800db7308 */ /* 0x000ea20000000800 */
[-C--:B------:R-:W-:Y:S01]  /*eef0*/  FMUL R160, R160, R22.reuse ;  /* 0x00000016a0a07220 */ /* 0x080fe20000400000 */
[-C--:B------:R-:W-:Y:S01]  /*ef00*/  FMUL R161, R161, R22.reuse ;  /* 0x00000016a1a17220 */ /* 0x080fe20000400000 */
[----:B------:R-:W-:Y:S01]  /*ef10*/  @!P3 FMUL R26, R26, 0.5 ;  /* 0x3f0000001a1ab820 */ /* 0x000fe20000400000 */
[-C--:B------:R-:W-:Y:S01]  /*ef20*/  FMUL R164, R164, R22.reuse ;  /* 0x00000016a4a47220 */ /* 0x080fe20000400000 */
[-C--:B------:R-:W-:Y:S01]  /*ef30*/  FMUL R165, R165, R22.reuse ;  /* 0x00000016a5a57220 */ /* 0x080fe20000400000 */
[-C--:B------:R-:W-:Y:S01]  /*ef40*/  FMUL R168, R168, R22.reuse ;  /* 0x00000016a8a87220 */ /* 0x080fe20000400000 */
[----:B------:R-:W-:Y:S01]  /*ef50*/  FMUL R169, R169, R22 ;  /* 0x00000016a9a97220 */ /* 0x000fe20000400000 */
[----:B----4-:R-:W3:Y:S01]  /*ef60*/  MUFU.EX2 R218, R25 ;  /* 0x0000001900da7308 */ /* 0x010ee20000000800 */
[----:B-1----:R-:W-:Y:S01]  /*ef70*/  @!P5 FMUL R28, R28, R28 ;  /* 0x0000001c1c1cd220 */ /* 0x002fe20000400000 */
[-C--:B------:R-:W-:Y:S01]  /*ef80*/  FMUL R172, R172, R22.reuse ;  /* 0x00000016acac7220 */ /* 0x080fe20000400000 */
[-C--:B------:R-:W-:Y:S01]  /*ef90*/  FMUL R173, R173, R22.reuse ;  /* 0x00000016adad7220 */ /* 0x080fe20000400000 */
[----:B------:R-:W-:Y:S01]  /*efa0*/  @!P4 FMUL R27, R27, 0.5 ;  /* 0x3f0000001b1bc820 */ /* 0x000fe20000400000 */
[-C--:B------:R-:W-:Y:S01]  /*efb0*/  FMUL R176, R176, R22.reuse ;  /* 0x00000016b0b07220 */ /* 0x080fe20000400000 */
[-C--:B------:R-:W-:Y:S01]  /*efc0*/  FMUL R177, R177, R22.reuse ;  /* 0x00000016b1b17220 */ /* 0x080fe20000400000 */
[-C--:B------:R-:W-:Y:S01]  /*efd0*/  FMUL R180, R180, R22.reuse ;  /* 0x00000016b4b47220 */ /* 0x080fe20000400000 */
[----:B------:R-:W1:Y:S01]  /*efe0*/  MUFU.EX2 R216, R26 ;  /* 0x0000001a00d87308 */ /* 0x000e620000000800 */
[----:B--2---:R-:W-:Y:S01]  /*eff0*/  @!P6 FMUL R219, R219, R219 ;  /* 0x000000dbdbdbe220 */ /* 0x004fe20000400000 */
[-C--:B------:R-:W-:Y:S01]  /*f000*/  FMUL R181, R181, R22.reuse ;  /* 0x00000016b5b57220 */ /* 0x080fe20000400000 */
[-C--:B------:R-:W-:Y:S01]  /*f010*/  FMUL R184, R184, R22.reuse ;  /* 0x00000016b8b87220 */ /* 0x080fe20000400000 */
[-C--:B------:R-:W-:Y:S01]  /*f020*/  FMUL R185, R185, R22.reuse ;  /* 0x00000016b9b97220 */ /* 0x080fe20000400000 */
[-C--:B------:R-:W-:Y:S01]  /*f030*/  FMUL R188, R188, R22.reuse ;  /* 0x00000016bcbc7220 */ /* 0x080fe20000400000 */
[-C--:B------:R-:W-:Y:S01]  /*f040*/  FMUL R189, R189, R22.reuse ;  /* 0x00000016bdbd7220 */ /* 0x080fe20000400000 */
[----:B------:R-:W-:Y:S01]  /*f050*/  FMUL R192, R192, R22 ;  /* 0x00000016c0c07220 */ /* 0x000fe20000400000 */
[----:B------:R-:W2:Y:S01]  /*f060*/  MUFU.EX2 R29, R27 ;  /* 0x0000001b001d7308 */ /* 0x000ea20000000800 */
[----:B---3--:R-:W-:Y:S01]  /*f070*/  @!P2 FMUL R218, R218, R218 ;  /* 0x000000dadadaa220 */ /* 0x008fe20000400000 */
[-C--:B------:R-:W-:Y:S01]  /*f080*/  FMUL R193, R193, R22.reuse ;  /* 0x00000016c1c17220 */ /* 0x080fe20000400000 */
[-C--:B------:R-:W-:Y:S01]  /*f090*/  FMUL R196, R196, R22.reuse ;  /* 0x00000016c4c47220 */ /* 0x080fe20000400000 */
[-C--:B------:R-:W-:Y:S01]  /*f0a0*/  FMUL R197, R197, R22.reuse ;  /* 0x00000016c5c57220 */ /* 0x080fe20000400000 */
[-C--:B------:R-:W-:Y:S01]  /*f0b0*/  FMUL R200, R200, R22.reuse ;  /* 0x00000016c8c87220 */ /* 0x080fe20000400000 */
[-C--:B------:R-:W-:Y:S01]  /*f0c0*/  FMUL R201, R201, R22.reuse ;  /* 0x00000016c9c97220 */ /* 0x080fe20000400000 */
[-C--:B------:R-:W-:Y:S01]  /*f0d0*/  FMUL R204, R204, R22.reuse ;  /* 0x00000016cccc7220 */ /* 0x080fe20000400000 */
[----:B------:R-:W-:Y:S01]  /*f0e0*/  FMUL R205, R205, R22 ;  /* 0x00000016cdcd7220 */ /* 0x000fe20000400000 */
[----:B-1----:R-:W-:Y:S01]  /*f0f0*/  @!P3 FMUL R216, R216, R216 ;  /* 0x000000d8d8d8b220 */ /* 0x002fe20000400000 */
[-C--:B------:R-:W-:Y:S01]  /*f100*/  FMUL R208, R208, R22.reuse ;  /* 0x00000016d0d07220 */ /* 0x080fe20000400000 */
[-C--:B------:R-:W-:Y:S01]  /*f110*/  FMUL R209, R209, R22.reuse ;  /* 0x00000016d1d17220 */ /* 0x080fe20000400000 */
[-C--:B------:R-:W-:Y:S01]  /*f120*/  FMUL R212, R212, R22.reuse ;  /* 0x00000016d4d47220 */ /* 0x080fe20000400000 */
[----:B------:R-:W-:Y:S01]  /*f130*/  FMUL R213, R213, R22 ;  /* 0x00000016d5d57220 */ /* 0x000fe20000400000 */
        /* <DEDUP_REMOVED lines=34> */
[--C-:B------:R-:W-:Y:S01]  /*f360*/  FFMA R32, R32, UR14, -R21.reuse ;  /* 0x0000000e20207c23 */ /* 0x100fe20008000815 */
[----:B------:R-:W-:Y:S01]  /*f370*/  F2FP.BF16.F32.PACK_AB R27, R28, R217 ;  /* 0x000000d91c1b723e */ /* 0x000fe200000010ff */
[--C-:B------:R-:W-:Y:S01]  /*f380*/  FFMA R33, R33, UR14, -R21.reuse ;  /* 0x0000000e21217c23 */ /* 0x100fe20008000815 */
[----:B------:R-:W-:Y:S01]  /*f390*/  F2FP.BF16.F32.PACK_AB R24, R218, R219 ;  /* 0x000000dbda18723e */ /* 0x000fe200000010ff */
[--C-:B------:R-:W-:Y:S01]  /*f3a0*/  FFMA R34, R34, UR14, -R20.reuse ;  /* 0x0000000e22227c23 */ /* 0x100fe20008000814 */
[----:B------:R-:W-:Y:S01]  /*f3b0*/  F2FP.BF16.F32.PACK_AB R26, R29, R216 ;  /* 0x000000d81d1a723e */ /* 0x000fe200000010ff */
[--C-:B------:R-:W-:Y:S01]  /*f3c0*/  FFMA R35, R35, UR14, -R20.reuse ;  /* 0x0000000e23237c23 */ /* 0x100fe20008000814 */
[----:B------:R-:W-:Y:S01]  /*f3d0*/  FSETP.GEU.AND P3, PT, R32, -126, PT ;  /* 0xc2fc00002000780b */ /* 0x000fe20003f6e000 */
[--C-:B------:R-:W-:Y:S01]  /*f3e0*/  FFMA R220, R38, UR14, -R20.reuse ;  /* 0x0000000e26dc7c23 */ /* 0x100fe20008000814 */
[----:B------:R-:W-:Y:S01]  /*f3f0*/  WARPGROUP.ARRIVE ;  /* 0x00000000000079c5 */ /* 0x000fe20000000000 */
[----:B------:R-:W-:Y:S01]  /*f400*/  FSETP.GEU.AND P6, PT, R33, -126, PT ;  /* 0xc2fc00002100780b */ /* 0x000fe20003fce000 */
[--C-:B------:R-:W-:Y:S01]  /*f410*/  FFMA R221, R39, UR14, -R20.reuse ;  /* 0x0000000e27dd7c23 */ /* 0x100fe20008000814 */
[----:B------:R-:W-:Y:S01]  /*f420*/  FSETP.GEU.AND P5, PT, R34, -126, PT ;  /* 0xc2fc00002200780b */ /* 0x000fe20003fae000 */
[--C-:B------:R-:W-:Y:S01]  /*f430*/  FFMA R40, R40, UR14, -R21.reuse ;  /* 0x0000000e28287c23 */ /* 0x100fe20008000815 */
[----:B------:R-:W-:Y:S01]  /*f440*/  FSETP.GEU.AND P2, PT, R35, -126, PT ;  /* 0xc2fc00002300780b */ /* 0x000fe20003f4e000 */
[----:B------:R-:W-:Y:S01]  /*f450*/  HGMMA.64x128x16.F32.BF16 R152, R24, gdesc[UR4].tnspB, R152, gsb0 ;  /* 0x41e0000418987df0 */ /* 0x000fe20008001898 */
[--C-:B------:R-:W-:Y:S01]  /*f460*/  FFMA R41, R41, UR14, -R21.reuse ;  /* 0x0000000e29297c23 */ /* 0x100fe20008000815 */
[--C-:B------:R-:W-:Y:S01]  /*f470*/  FFMA R42, R42, UR14, -R20.reuse ;  /* 0x0000000e2a2a7c23 */ /* 0x100fe20008000814 */
[--C-:B------:R-:W-:Y:S01]  /*f480*/  FFMA R43, R43, UR14, -R20.reuse ;  /* 0x0000000e2b2b7c23 */ /* 0x100fe20008000814 */
[--C-:B------:R-:W-:Y:S01]  /*f490*/  FFMA R48, R48, UR14, -R21.reuse ;  /* 0x0000000e30307c23 */ /* 0x100fe20008000815 */
[----:B------:R-:W-:Y:S01]  /*f4a0*/  @!P3 FMUL R32, R32, 0.5 ;  /* 0x3f0000002020b820 */ /* 0x000fe20000400000 */
[--C-:B------:R-:W-:Y:S01]  /*f4b0*/  FFMA R49, R49, UR14, -R21.reuse ;  /* 0x0000000e31317c23 */ /* 0x100fe20008000815 */
[--C-:B------:R-:W-:Y:S01]  /*f4c0*/  FFMA R50, R50, UR14, -R20.reuse ;  /* 0x0000000e32327c23 */ /* 0x100fe20008000814 */
[----:B------:R-:W-:Y:S01]  /*f4d0*/  @!P6 FMUL R33, R33, 0.5 ;  /* 0x3f0000002121e820 */ /* 0x000fe20000400000 */
[--C-:B------:R-:W-:Y:S01]  /*f4e0*/  FFMA R51, R51, UR14, -R20.reuse ;  /* 0x0000000e33337c23 */ /* 0x100fe20008000814 */
[----:B------:R-:W-:Y:S01]  /*f4f0*/  @!P5 FMUL R34, R34, 0.5 ;  /* 0x3f0000002222d820 */ /* 0x000fe20000400000 */
[----:B------:R-:W1:Y:S01]  /*f500*/  MUFU.EX2 R32, R32 ;  /* 0x0000002000207308 */ /* 0x000e620000000800 */
[----:B------:R-:W-:Y:S01]  /*f510*/  @!P2 FMUL R35, R35, 0.5 ;  /* 0x3f0000002323a820 */ /* 0x000fe20000400000 */
[--C-:B------:R-:W-:Y:S01]  /*f520*/  FFMA R56, R56, UR14, -R21.reuse ;  /* 0x0000000e38387c23 */ /* 0x100fe20008000815 */
[--C-:B------:R-:W-:Y:S01]  /*f530*/  FFMA R57, R57, UR14, -R21.reuse ;  /* 0x0000000e39397c23 */ /* 0x100fe20008000815 */
[--C-:B------:R-:W-:Y:S01]  /*f540*/  FFMA R58, R58, UR14, -R20.reuse ;  /* 0x0000000e3a3a7c23 */ /* 0x100fe20008000814 */
[--C-:B------:R-:W-:Y:S01]  /*f550*/  FFMA R59, R59, UR14, -R20.reuse ;  /* 0x0000000e3b3b7c23 */ /* 0x100fe20008000814 */
[--C-:B------:R-:W-:Y:S01]  /*f560*/  FFMA R64, R64, UR14, -R21.reuse ;  /* 0x0000000e40407c23 */ /* 0x100fe20008000815 */
[--C-:B------:R-:W-:Y:S01]  /*f570*/  FFMA R66, R66, UR14, -R20.reuse ;  /* 0x0000000e42427c23 */ /* 0x100fe20008000814 */
[----:B------:R-:W2:Y:S01]  /*f580*/  MUFU.EX2 R33, R33 ;  /* 0x0000002100217308 */ /* 0x000ea20000000800 */
        /* <DEDUP_REMOVED lines=8> */
[----:B-1----:R-:W-:Y:S01]  /*f610*/  @!P3 FMUL R32, R32, R32 ;  /* 0x000000202020b220 */ /* 0x002fe20000400000 */
[--C-:B------:R-:W-:Y:S01]  /*f620*/  FFMA R95, R95, UR14, -R20.reuse ;  /* 0x0000000e5f5f7c23 */ /* 0x100fe20008000814 */
[--C-:B------:R-:W-:Y:S01]  /*f630*/  FFMA R100, R100, UR14, -R21.reuse ;  /* 0x0000000e64647c23 */ /* 0x100fe20008000815 */
[--C-:B------:R-:W-:Y:S01]  /*f640*/  FFMA R102, R102, UR14, -R20.reuse ;  /* 0x0000000e66667c23 */ /* 0x100fe20008000814 */
[--C-:B------:R-:W-:Y:S01]  /*f650*/  FFMA R103, R103, UR14, -R20.reuse ;  /* 0x0000000e67677c23 */ /* 0x100fe20008000814 */
[--C-:B------:R-:W-:Y:S01]  /*f660*/  FFMA R106, R106, UR14, -R20.reuse ;  /* 0x0000000e6a6a7c23 */ /* 0x100fe20008000814 */
[--C-:B------:R-:W-:Y:S01]  /*f670*/  FFMA R109, R109, UR14, -R21.reuse ;  /* 0x0000000e6d6d7c23 */ /* 0x100fe20008000815 */
[----:B------:R-:W1:Y:S01]  /*f680*/  MUFU.EX2 R35, R35 ;  /* 0x0000002300237308 */ /* 0x000e620000000800 */
[----:B--2---:R-:W-:Y:S01]  /*f690*/  @!P6 FMUL R33, R33, R33 ;  /* 0x000000212121e220 */ /* 0x004fe20000400000 */
[----:B------:R-:W-:Y:S01]  /*f6a0*/  FSETP.GEU.AND P6, PT, R220, -126, PT ;  /* 0xc2fc0000dc00780b */ /* 0x000fe20003fce000 */
[--C-:B------:R-:W-:Y:S01]  /*f6b0*/  FFMA R110, R110, UR14, -R20.reuse ;  /* 0x0000000e6e6e7c23 */ /* 0x100fe20008000814 */
[--C-:B------:R-:W-:Y:S01]  /*f6c0*/  FFMA R111, R111, UR14, -R20.reuse ;  /* 0x0000000e6f6f7c23 */ /* 0x100fe20008000814 */
[--C-:B------:R-:W-:Y:S01]  /*f6d0*/  FFMA R117, R117, UR14, -R21.reuse ;  /* 0x0000000e75757c23 */ /* 0x100fe20008000815 */
[--C-:B------:R-:W-:Y:S01]  /*f6e0*/  FFMA R118, R118, UR14, -R20.reuse ;  /* 0x0000000e76767c23 */ /* 0x100fe20008000814 */
[--C-:B------:R-:W-:Y:S01]  /*f6f0*/  FFMA R119, R119, UR14, -R20.reuse ;  /* 0x0000000e77777c23 */ /* 0x100fe20008000814 */
[----:B------:R-:W-:Y:S01]  /*f700*/  FFMA R125, R125, UR14, -R21 ;  /* 0x0000000e7d7d7c23 */ /* 0x000fe20008000815 */
[----:B---3--:R-:W-:Y:S01]  /*f710*/  @!P5 FMUL R34, R34, R34 ;  /* 0x000000222222d220 */ /* 0x008fe20000400000 */
[----:B------:R-:W-:Y:S01]  /*f720*/  FSETP.GEU.AND P5, PT, R221, -126, PT ;  /* 0xc2fc0000dd00780b */ /* 0x000fe20003fae000 */
[--C-:B------:R-:W-:Y:S01]  /*f730*/  FFMA R126, R126, UR14, -R20.reuse ;  /* 0x0000000e7e7e7c23 */ /* 0x100fe20008000814 */
[----:B------:R-:W-:Y:S01]  /*f740*/  FFMA R127, R127, UR14, -R20 ;  /* 0x0000000e7f7f7c23 */ /* 0x000fe20008000814 */
[----:B------:R-:W-:Y:S01]  /*f750*/  FFMA R13, R22, R13, R219 ;  /* 0x0000000d160d7223 */ /* 0x000fe200000000db */
[----:B------:R-:W-:Y:S01]  /*f760*/  FFMA R30, R23, R12, R30 ;  /* 0x0000000c171e7223 */ /* 0x000fe2000000001e */
[----:B------:R-:W-:Y:S01]  /*f770*/  @!P6 FMUL R220, R220, 0.5 ;  /* 0x3f000000dcdce820 */ /* 0x000fe20000400000 */
[----:B------:R-:W-:-:S02]  /*f780*/  VIADD R12, R222, 0x680 ;  /* 0x00000680de0c7836 */ /* 0x000fc40000000000 */
[----:B-1----:R-:W-:Y:S01]  /*f790*/  @!P2 FMUL R35, R35, R35 ;  /* 0x000000232323a220 */ /* 0x002fe20000400000 */
[----:B------:R-:W-:Y:S01]  /*f7a0*/  FSETP.GEU.AND P2, PT, R43, -126, PT ;  /* 0xc2fc00002b00780b */ /* 0x000fe20003f4e000 */
[----:B------:R-:W-:Y:S01]  /*f7b0*/  FADD R23, R13, R218 ;  /* 0x000000da0d177221 */ /* 0x000fe20000000000 */
[----:B------:R-:W-:Y:S01]  /*f7c0*/  MOV R13, 0x40000040 ;  /* 0x40000040000d7802 */ /* 0x000fe20000000f00 */
[----:B------:R-:W-:Y:S01]  /*f7d0*/  FADD R30, R30, R31 ;  /* 0x0000001f1e1e7221 */ /* 0x000fe20000000000 */
[----:B------:R-:W-:Y:S01]  /*f7e0*/  FFMA R22, R136, UR14, -R21 ;  /* 0x0000000e88167c23 */ /* 0x000fe20008000815 */
[----:B------:R-:W-:Y:S01]  /*f7f0*/  @!P5 FMUL R221, R221, 0.5 ;  /* 0x3f000000ddddd820 */ /* 0x000fe20000400000 */
[----:B------:R-:W-:Y:S01]  /*f800*/  FADD R216, R23, R216 ;  /* 0x000000d817d87221 */ /* 0x000fe20000000000 */
[----:B------:R-:W-:Y:S01]  /*f810*/  FADD R217, R30, R217 ;  /* 0x000000d91ed97221 */ /* 0x000fe20000000000 */
[--C-:B------:R-:W-:Y:S01]  /*f820*/  FFMA R23, R137, UR14, -R21.reuse ;  /* 0x0000000e89177c23 */ /* 0x100fe20008000815 */
[----:B------:R-:W-:Y:S01]  /*f830*/  FFMA R30, R140, UR14, -R21 ;  /* 0x0000000e8c1e7c23 */ /* 0x000fe20008000815 */
[----:B------:R-:W-:Y:S01]  /*f840*/  FADD R29, R216, R29 ;  /* 0x0000001dd81d7221 */ /* 0x000fe20000000000 */
[----:B------:R-:W-:Y:S01]  /*f850*/  FADD R217, R217, R28 ;  /* 0x0000001cd9d97221 */ /* 0x000fe20000000000 */
[--C-:B------:R-:W-:Y:S01]  /*f860*/  FFMA R28, R138, UR14, -R20.reuse ;  /* 0x0000000e8a1c7c23 */ /* 0x100fe20008000814 */
[----:B------:R-:W-:Y:S01]  /*f870*/  @!P2 FMUL R43, R43, 0.5 ;  /* 0x3f0000002b2ba820 */ /* 0x000fe20000400000 */
[--C-:B------:R-:W-:Y:S01]  /*f880*/  FFMA R31, R141, UR14, -R21.reuse ;  /* 0x0000000e8d1f7c23 */ /* 0x100fe20008000815 */
[--C-:B------:R-:W-:Y:S01]  /*f890*/  FFMA R144, R144, UR14, -R21.reuse ;  /* 0x0000000e90907c23 */ /* 0x100fe20008000815 */
[--C-:B------:R-:W-:Y:S01]  /*f8a0*/  FFMA R145, R145, UR14, -R21.reuse ;  /* 0x0000000e91917c23 */ /* 0x100fe20008000815 */
[--C-:B------:R-:W-:Y:S01]  /*f8b0*/  FFMA R146, R146, UR14, -R20.reuse ;  /* 0x0000000e92927c23 */ /* 0x100fe20008000814 */
[--C-:B------:R-:W-:Y:S01]  /*f8c0*/  FFMA R147, R147, UR14, -R20.reuse ;  /* 0x0000000e93937c23 */ /* 0x100fe20008000814 */
[----:B------:R-:W1:Y:S01]  /*f8d0*/  MUFU.EX2 R43, R43 ;  /* 0x0000002b002b7308 */ /* 0x000e620000000800 */
[----:B------:R-:W-:Y:S01]  /*f8e0*/  FFMA R150, R150, UR14, -R20 ;  /* 0x0000000e96967c23 */ /* 0x000fe20008000814 */
[--C-:B------:R-:W-:Y:S01]  /*f8f0*/  FFMA R149, R149, UR14, -R21.reuse ;  /* 0x0000000e95957c23 */ /* 0x100fe20008000815 */
[----:B------:R-:W-:Y:S01]  /*f900*/  FFMA R148, R148, UR14, -R21 ;  /* 0x0000000e94947c23 */ /* 0x000fe20008000815 */
[----:B------:R-:W-:Y:S01]  /*f910*/  IADD3 R6, R6, 0x1, RZ ;  /* 0x0000000106067810 */ /* 0x000fe20007ffe0ff */
[----:B-1----:R-:W-:Y:S01]  /*f920*/  @!P2 FMUL R43, R43, R43 ;  /* 0x0000002b2b2ba220 */ /* 0x002fe20000400000 */
[----:B------:R-:W-:-:S13]  /*f930*/  FSETP.GEU.AND P2, PT, R51, -126, PT ;  /* 0xc2fc00003300780b */ /* 0x000fda0003f4e000 */
[----:B------:R-:W-:-:S06]  /*f940*/  @!P2 FMUL R51, R51, 0.5 ;  /* 0x3f0000003333a820 */ /* 0x000fcc0000400000 */
[----:B------:R-:W1:Y:S02]  /*f950*/  MUFU.EX2 R51, R51 ;  /* 0x0000003300337308 */ /* 0x000e640000000800 */
[----:B-1----:R-:W-:Y:S01]  /*f960*/  @!P2 FMUL R51, R51, R51 ;  /* 0x000000333333a220 */ /* 0x002fe20000400000 */
[----:B------:R-:W-:-:S13]  /*f970*/  FSETP.GEU.AND P2, PT, R59, -126, PT ;  /* 0xc2fc00003b00780b */ /* 0x000fda0003f4e000 */
[----:B------:R-:W-:Y:S01]  /*f980*/  @!P2 FMUL R59, R59, 0.5 ;  /* 0x3f0000003b3ba820 */ /* 0x000fe20000400000 */
[----:B------:R-:W-:Y:S02]  /*f990*/  WARPGROUP.DEPBAR.LE gsb0, 0x0 ;  /* 0x00008000000079c5 */ /* 0x000fe40000010000 */
[--C-:B------:R-:W-:Y:S01]  /*f9a0*/  FFMA R26, R36, UR14, -R21.reuse ;  /* 0x0000000e241a7c23 */ /* 0x100fe20008000815 */
[----:B------:R-:W-:Y:S01]  /*f9b0*/  FFMA R27, R37, UR14, -R21 ;  /* 0x0000000e251b7c23 */ /* 0x000fe20008000815 */
[----:B------:R1:W2:Y:S01]  /*f9c0*/  MUFU.EX2 R36, R221 ;  /* 0x000000dd00247308 */ /* 0x0002a20000000800 */
[----:B------:R-:W-:Y:S01]  /*f9d0*/  VIADD R24, R222, 0x80 ;  /* 0x00000080de187836 */ /* 0x000fe20000000000 */
[----:B------:R-:W-:Y:S02]  /*f9e0*/  MOV R25, 0x40000040 ;  /* 0x4000004000197802 */ /* 0x000fe40000000f00 */
[----:B------:R-:W-:Y:S02]  /*f9f0*/  FSETP.GEU.AND P4, PT, R26, -126, PT ;  /* 0xc2fc00001a00780b */ /* 0x000fe40003f8e000 */
[----:B------:R-:W-:-:S02]  /*fa00*/  FSETP.GEU.AND P3, PT, R27, -126, PT ;  /* 0xc2fc00001b00780b */ /* 0x000fc40003f6e000 */
[----:B------:R3:W4:Y:S01]  /*fa10*/  MUFU.EX2 R37, R220 ;  /* 0x000000dc00257308 */ /* 0x0007220000000800 */
[----:B------:R-:W-:Y:S01]  /*fa20*/  R2UR UR6, R24 ;  /* 0x00000000180672ca */ /* 0x000fe200000e0000 */
[----:B-1----:R-:W-:Y:S01]  /*fa30*/  FFMA R221, R47, UR14, -R20 ;  /* 0x0000000e2fdd7c23 */ /* 0x002fe20008000814 */
[----:B------:R-:W-:Y:S02]  /*fa40*/  R2UR UR7, R25 ;  /* 0x00000000190772ca */ /* 0x000fe400000e0000 */
[----:B------:R-:W-:Y:S01]  /*fa50*/  F2FP.BF16.F32.PACK_AB R24, R33, R32 ;  /* 0x000000202118723e */ /* 0x000fe200000010ff */
[----:B------:R-:W-:Y:S01]  /*fa60*/  FADD R32, R29, R32 ;  /* 0x000000201d207221 */ /* 0x000fe20000000000 */
[----:B------:R-:W-:Y:S01]  /*fa70*/  F2FP.BF16.F32.PACK_AB R25, R35, R34 ;  /* 0x000000222319723e */ /* 0x000fe200000010ff */
[----:B------:R-:W1:Y:S01]  /*fa80*/  MUFU.EX2 R59, R59 ;  /* 0x0000003b003b7308 */ /* 0x000e620000000800 */
[----:B------:R-:W-:Y:S01]  /*fa90*/  @!P4 FMUL R26, R26, 0.5 ;  /* 0x3f0000001a1ac820 */ /* 0x000fe20000400000 */
[----:B--2---:R-:W-:Y:S01]  /*faa0*/  @!P5 FMUL R36, R36, R36 ;  /* 0x000000242424d220 */ /* 0x004fe20000400000 */
[----:B------:R-:W-:Y:S01]  /*fab0*/  @!P3 FMUL R27, R27, 0.5 ;  /* 0x3f0000001b1bb820 */ /* 0x000fe20000400000 */
[----:B------:R-:W-:Y:S01]  /*fac0*/  FSETP.GEU.AND P5, PT, R42, -126, PT ;  /* 0xc2fc00002a00780b */ /* 0x000fe20003fae000 */
[--C-:B---3--:R-:W-:Y:S01]  /*fad0*/  FFMA R220, R46, UR14, -R20.reuse ;  /* 0x0000000e2edc7c23 */ /* 0x108fe20008000814 */
[----:B------:R-:W-:Y:S01]  /*fae0*/  FADD R32, R32, R33 ;  /* 0x0000002120207221 */ /* 0x000fe20000000000 */
[--C-:B------:R-:W-:Y:S01]  /*faf0*/  FFMA R29, R139, UR14, -R20.reuse ;  /* 0x0000000e8b1d7c23 */ /* 0x100fe20008000814 */
[----:B------:R-:W2:Y:S01]  /*fb00*/  MUFU.EX2 R39, R26 ;  /* 0x0000001a00277308 */ /* 0x000ea20000000800 */
[----:B----4-:R-:W-:Y:S01]  /*fb10*/  @!P6 FMUL R37, R37, R37 ;  /* 0x000000252525e220 */ /* 0x010fe20000400000 */
[----:B------:R-:W-:Y:S01]  /*fb20*/  FSETP.GEU.AND P6, PT, R41, -126, PT ;  /* 0xc2fc00002900780b */ /* 0x000fe20003fce000 */
[----:B------:R-:W-:Y:S01]  /*fb30*/  FFMA R33, R143, UR14, -R20 ;  /* 0x0000000e8f217c23 */ /* 0x000fe20008000814 */
[----:B------:R-:W-:-:S04]  /*fb40*/  FADD R34, R217, R34 ;  /* 0x00000022d9227221 */ /* 0x000fc80000000000 */
[----:B------:R3:W4:Y:S01]  /*fb50*/  MUFU.EX2 R38, R27 ;  /* 0x0000001b00267308 */ /* 0x0007220000000800 */
[----:B------:R-:W-:Y:S01]  /*fb60*/  @!P5 FMUL R42, R42, 0.5 ;  /* 0x3f0000002a2ad820 */ /* 0x000fe20000400000 */
[----:B-1----:R-:W-:Y:S01]  /*fb70*/  @!P2 FMUL R59, R59, R59 ;  /* 0x0000003b3b3ba220 */ /* 0x002fe20000400000 */
[----:B------:R-:W-:-:S04]  /*fb80*/  FADD R34, R34, R35 ;  /* 0x0000002322227221 */ /* 0x000fc80000000000 */
[----:B------:R-:W-:Y:S01]  /*fb90*/  @!P6 FMUL R41, R41, 0.5 ;  /* 0x3f0000002929e820 */ /* 0x000fe20000400000 */
[----:B------:R-:W1:Y:S01]  /*fba0*/  MUFU.EX2 R42, R42 ;  /* 0x0000002a002a7308 */ /* 0x000e620000000800 */
[----:B--2---:R-:W-:Y:S01]  /*fbb0*/  @!P4 FMUL R39, R39, R39 ;  /* 0x000000272727c220 */ /* 0x004fe20000400000 */
[----:B---3--:R-:W-:Y:S01]  /*fbc0*/  F2FP.BF16.F32.PACK_AB R27, R36, R37 ;  /* 0x00000025241b723e */ /* 0x008fe200000010ff */
[----:B------:R-:W-:-:S04]  /*fbd0*/  FADD R37, R34, R37 ;  /* 0x0000002522257221 */ /* 0x000fc80000000000 */
[----:B------:R-:W-:Y:S01]  /*fbe0*/  FADD R37, R37, R36 ;  /* 0x0000002425257221 */ /* 0x000fe20000000000 */
[----:B------:R-:W2:Y:S01]  /*fbf0*/  MUFU.EX2 R41, R41 ;  /* 0x0000002900297308 */ /* 0x000ea20000000800 */
[----:B----4-:R-:W-:Y:S01]  /*fc00*/  @!P3 FMUL R38, R38, R38 ;  /* 0x000000262626b220 */ /* 0x010fe20000400000 */
[----:B------:R-:W-:-:S04]  /*fc10*/  FSETP.GEU.AND P3, PT, R40, -126, PT ;  /* 0xc2fc00002800780b */ /* 0x000fc80003f6e000 */
[----:B------:R-:W-:Y:S01]  /*fc20*/  F2FP.BF16.F32.PACK_AB R26, R38, R39 ;  /* 0x00000027261a723e */ /* 0x000fe200000010ff */
[----:B------:R-:W-:Y:S01]  /*fc30*/  FADD R39, R32, R39 ;  /* 0x0000002720277221 */ /* 0x000fe20000000000 */
[----:B------:R-:W-:Y:S01]  /*fc40*/  FFMA R32, R142, UR14, -R20 ;  /* 0x0000000e8e207c23 */ /* 0x000fe20008000814 */
[----:B-1----:R-:W-:Y:S01]  /*fc50*/  @!P5 FMUL R42, R42, R42 ;  /* 0x0000002a2a2ad220 */ /* 0x002fe20000400000 */
[----:B------:R-:W-:Y:S01]  /*fc60*/  WARPGROUP.ARRIVE ;  /* 0x00000000000079c5 */ /* 0x000fe20000000000 */
[----:B------:R-:W-:Y:S01]  /*fc70*/  FSETP.GEU.AND P5, PT, R221, -126, PT ;  /* 0xc2fc0000dd00780b */ /* 0x000fe20003fae000 */
[----:B------:R-:W-:-:S03]  /*fc80*/  FADD R39, R39, R38 ;  /* 0x0000002627277221 */ /* 0x000fc60000000000 */
[----:B------:R-:W-:Y:S01]  /*fc90*/  @!P3 FMUL R40, R40, 0.5 ;  /* 0x3f0000002828b820 */ /* 0x000fe20000400000 */
[----:B------:R-:W-:Y:S01]  /*fca0*/  HGMMA.64x128x16.F32.BF16 R152, R24, gdesc[UR4].tnspB, R152, gsb0 ;  /* 0x41e0000418987df0 */ /* 0x000fe20008001898 */
[----:B--2---:R-:W-:Y:S01]  /*fcb0*/  @!P6 FMUL R41, R41, R41 ;  /* 0x000000292929e220 */ /* 0x004fe20000400000 */
[----:B------:R-:W-:-:S03]  /*fcc0*/  FSETP.GEU.AND P6, PT, R220, -126, PT ;  /* 0xc2fc0000dc00780b */ /* 0x000fc60003fce000 */
[----:B------:R-:W1:Y:S03]  /*fcd0*/  MUFU.EX2 R40, R40 ;  /* 0x0000002800287308 */ /* 0x000e660000000800 */
[----:B------:R-:W-:-:S07]  /*fce0*/  @!P5 FMUL R221, R221, 0.5 ;  /* 0x3f000000ddddd820 */ /* 0x000fce0000400000 */
[----:B------:R-:W-:Y:S01]  /*fcf0*/  @!P6 FMUL R220, R220, 0.5 ;  /* 0x3f000000dcdce820 */ /* 0x000fe20000400000 */
[----:B-1----:R-:W-:Y:S01]  /*fd00*/  @!P3 FMUL R40, R40, R40 ;  /* 0x000000282828b220 */ /* 0x002fe20000400000 */
[----:B------:R-:W-:Y:S02]  /*fd10*/  WARPGROUP.DEPBAR.LE gsb0, 0x0 ;  /* 0x00008000000079c5 */ /* 0x000fe40000010000 */
[--C-:B------:R-:W-:Y:S01]  /*fd20*/  FFMA R26, R44, UR14, -R21.reuse ;  /* 0x0000000e2c1a7c23 */ /* 0x100fe20008000815 */
[----:B------:R-:W-:Y:S01]  /*fd30*/  FFMA R27, R45, UR14, -R21 ;  /* 0x0000000e2d1b7c23 */ /* 0x000fe20008000815 */
[----:B------:R1:W2:Y:S01]  /*fd40*/  MUFU.EX2 R44, R221 ;  /* 0x000000dd002c7308 */ /* 0x0002a20000000800 */
[----:B------:R-:W-:Y:S02]  /*fd50*/  IADD3 R24, R222, 0x100, RZ ;  /* 0x00000100de187810 */ /* 0x000fe40007ffe0ff */
[----:B------:R-:W-:Y:S02]  /*fd60*/  FSETP.GEU.AND P4, PT, R26, -126, PT ;  /* 0xc2fc00001a00780b */ /* 0x000fe40003f8e000 */
[----:B------:R-:W-:-:S02]  /*fd70*/  FSETP.GEU.AND P3, PT, R27, -126, PT ;  /* 0xc2fc00001b00780b */ /* 0x000fc40003f6e000 */
[----:B------:R-:W-:Y:S01]  /*fd80*/  MOV R25, 0x40000040 ;  /* 0x4000004000197802 */ /* 0x000fe20000000f00 */
[----:B------:R3:W4:Y:S01]  /*fd90*/  MUFU.EX2 R45, R220 ;  /* 0x000000dc002d7308 */ /* 0x0007220000000800 */
[----:B------:R-:W-:Y:S01]  /*fda0*/  R2UR UR6, R24 ;  /* 0x00000000180672ca */ /* 0x000fe200000e0000 */
[----:B-1----:R-:W-:Y:S01]  /*fdb0*/  FFMA R221, R55, UR14, -R20 ;  /* 0x0000000e37dd7c23 */ /* 0x002fe20008000814 */
[----:B------:R-:W-:Y:S02]  /*fdc0*/  R2UR UR7, R25 ;  /* 0x00000000190772ca */ /* 0x000fe400000e0000 */
[----:B------:R-:W-:Y:S01]  /*fdd0*/  F2FP.BF16.F32.PACK_AB R24, R41, R40 ;  /* 0x000000282918723e */ /* 0x000fe200000010ff */
[----:B------:R-:W-:Y:S01]  /*fde0*/  FADD R40, R39, R40 ;  /* 0x0000002827287221 */ /* 0x000fe20000000000 */
[----:B------:R-:W-:Y:S01]  /*fdf0*/  F2FP.BF16.F32.PACK_AB R25, R43, R42 ;  /* 0x0000002a2b19723e */ /* 0x000fe200000010ff */
[----:B------:R-:W-:Y:S01]  /*fe00*/  @!P4 FMUL R26, R26, 0.5 ;  /* 0x3f0000001a1ac820 */ /* 0x000fe20000400000 */
[----:B--2---:R-:W-:Y:S01]  /*fe10*/  @!P5 FMUL R44, R44, R44 ;  /* 0x0000002c2c2cd220 */ /* 0x004fe20000400000 */
[----:B------:R-:W-:Y:S01]  /*fe20*/  @!P3 FMUL R27, R27, 0.5 ;  /* 0x3f0000001b1bb820 */ /* 0x000fe20000400000 */
[----:B------:R-:W-:Y:S01]  /*fe30*/  FSETP.GEU.AND P5, PT, R50, -126, PT ;  /* 0xc2fc00003200780b */ /* 0x000fe20003fae000 */
[----:B------:R-:W1:Y:S01]  /*fe40*/  MUFU.EX2 R47, R26 ;  /* 0x0000001a002f7308 */ /* 0x000e620000000800 */
[----:B---3--:R-:W-:Y:S01]  /*fe50*/  FFMA R220, R54, UR14, -R20 ;  /* 0x0000000e36dc7c23 */ /* 0x008fe20008000814 */
[----:B------:R-:W-:Y:S01]  /*fe60*/  FADD R42, R37, R42 ;  /* 0x0000002a252a7221 */ /* 0x000fe20000000000 */
[----:B------:R-:W-:Y:S01]  /*fe70*/  FADD R40, R40, R41 ;  /* 0x0000002928287221 */ /* 0x000fe20000000000 */
[----:B----4-:R-:W-:Y:S01]  /*fe80*/  @!P6 FMUL R45, R45, R45 ;  /* 0x0000002d2d2de220 */ /* 0x010fe20000400000 */
[----:B------:R-:W-:Y:S01]  /*fe90*/  FSETP.GEU.AND P6, PT, R49, -126, PT ;  /* 0xc2fc00003100780b */ /* 0x000fe20003fce000 */
[----:B------:R-:W-:-:S02]  /*fea0*/  FADD R42, R42, R43 ;  /* 0x0000002b2a2a7221 */ /* 0x000fc40000000000 */
[----:B------:R2:W3:Y:S04]  /*feb0*/  MUFU.EX2 R46, R27 ;  /* 0x0000001b002e7308 */ /* 0x0004e80000000800 */
[----:B------:R-:W-:Y:S01]  /*fec0*/  @!P5 FMUL R50, R50, 0.5 ;  /* 0x3f0000003232d820 */ /* 0x000fe20000400000 */
[----:B-1----:R-:W-:Y:S01]  /*fed0*/  @!P4 FMUL R47, R47, R47 ;  /* 0x0000002f2f2fc220 */ /* 0x002fe20000400000 */
[----:B--2---:R-:W-:-:S04]  /*fee0*/  F2FP.BF16.F32.PACK_AB R27, R44, R45 ;  /* 0x0000002d2c1b723e */ /* 0x004fc800000010ff */
[----:B------:R-:W-:Y:S01]  /*fef0*/  @!P6 FMUL R49, R49, 0.5 ;  /* 0x3f0000003131e820 */ /* 0x000fe20000400000 */
[----:B------:R-:W1:Y:S01]  /*ff00*/  MUFU.EX2 R50, R50 ;  /* 0x0000003200327308 */ /* 0x000e620000000800 */
[----:B------:R-:W-:Y:S01]  /*ff10*/  FADD R45, R42, R45 ;  /* 0x0000002d2a2d7221 */ /* 0x000fe20000000000 */
[----:B---3--:R-:W-:Y:S01]  /*ff20*/  @!P3 FMUL R46, R46, R46 ;  /* 0x0000002e2e2eb220 */ /* 0x008fe20000400000 */
[----:B------:R-:W-:Y:S02]  /*ff30*/  FSETP.GEU.AND P3, PT, R48, -126, PT ;  /* 0xc2fc00003000780b */ /* 0x000fe40003f6e000 */
[----:B------:R-:W-:-:S03]  /*ff40*/  FADD R45, R45, R44 ;  /* 0x0000002c2d2d7221 */ /* 0x000fc60000000000 */
[----:B------:R-:W2:Y:S01]  /*ff50*/  MUFU.EX2 R49, R49 ;  /* 0x0000003100317308 */ /* 0x000ea20000000800 */
[----:B------:R-:W-:Y:S01]  /*ff60*/  F2FP.BF16.F32.PACK_AB R26, R46, R47 ;  /* 0x0000002f2e1a723e */ /* 0x000fe200000010ff */
[----:B------:R-:W-:-:S03]  /*ff70*/  FADD R47, R40, R47 ;  /* 0x0000002f282f7221 */ /* 0x000fc60000000000 */
[----:B------:R-:W-:Y:S01]  /*ff80*/  WARPGROUP.ARRIVE ;  /* 0x00000000000079c5 */ /* 0x000fe20000000000 */
[----:B------:R-:W-:Y:S01]  /*ff90*/  FADD R47, R47, R46 ;  /* 0x0000002e2f2f7221 */ /* 0x000fe20000000000 */
[----:B-1----:R-:W-:Y:S01]  /*ffa0*/  @!P5 FMUL R50, R50, R50 ;  /* 0x000000323232d220 */ /* 0x002fe20000400000 */
[----:B------:R-:W-:Y:S01]  /*ffb0*/  FSETP.GEU.AND P5, PT, R221, -126, PT ;  /* 0xc2fc0000dd00780b */ /* 0x000fe20003fae000 */
[----:B------:R-:W-:Y:S02]  /*ffc0*/  @!P3 FMUL R48, R48, 0.5 ;  /* 0x3f0000003030b820 */ /* 0x000fe40000400000 */
[----:B------:R-:W-:Y:S04]  /*ffd0*/  HGMMA.64x128x16.F32.BF16 R152, R24, gdesc[UR4].tnspB, R152, gsb0 ;  /* 0x41e0000418987df0 */ /* 0x000fe80008001898 */
[----:B------:R-:W1:Y:S01]  /*ffe0*/  MUFU.EX2 R48, R48 ;  /* 0x0000003000307308 */ /* 0x000e620000000800 */
[----:B--2---:R-:W-:Y:S01]  /*fff0*/  @!P6 FMUL R49, R49, R49 ;  /* 0x000000313131e220 */ /* 0x004fe20000400000 */
[----:B------:R-:W-:-:S04]  /*10000*/  FSETP.GEU.AND P6, PT, R220, -126, PT ;  /* 0xc2fc0000dc00780b */ /* 0x000fc80003fce000 */
[----:B------:R-:W-:-:S09]  /*10010*/  @!P5 FMUL R221, R221, 0.5 ;  /* 0x3f000000ddddd820 */ /* 0x000fd20000400000 */
[----:B------:R-:W-:Y:S01]  /*10020*/  @!P6 FMUL R220, R220, 0.5 ;  /* 0x3f000000dcdce820 */ /* 0x000fe20000400000 */
[----:B-1----:R-:W-:Y:S01]  /*10030*/  @!P3 FMUL R48, R48, R48 ;  /* 0x000000303030b220 */ /* 0x002fe20000400000 */
[----:B------:R-:W-:Y:S02]  /*10040*/  WARPGROUP.DEPBAR.LE gsb0, 0x0 ;  /* 0x00008000000079c5 */ /* 0x000fe40000010000 */
[--C-:B------:R-:W-:Y:S01]  /*10050*/  FFMA R26, R52, UR14, -R21.reuse ;  /* 0x0000000e341a7c23 */ /* 0x100fe20008000815 */
[----:B------:R-:W-:Y:S01]  /*10060*/  FFMA R27, R53, UR14, -R21 ;  /* 0x0000000e351b7c23 */ /* 0x000fe20008000815 */
[----:B------:R1:W2:Y:S01]  /*10070*/  MUFU.EX2 R52, R221 ;  /* 0x000000dd00347308 */ /* 0x0002a20000000800 */
[----:B------:R-:W-:Y:S01]  /*10080*/  VIADD R24, R222, 0x180 ;  /* 0x00000180de187836 */ /* 0x000fe20000000000 */
[----:B------:R-:W-:Y:S02]  /*10090*/  MOV R25, 0x40000040 ;  /* 0x4000004000197802 */ /* 0x000fe40000000f00 */
[----:B------:R-:W-:-:S02]  /*100a0*/  FSETP.GEU.AND P4, PT, R26, -126, PT ;  /* 0xc2fc00001a00780b */ /* 0x000fc40003f8e000 */
[----:B------:R-:W-:Y:S02]  /*100b0*/  FSETP.GEU.AND P3, PT, R27, -126, PT ;  /* 0xc2fc00001b00780b */ /* 0x000fe40003f6e000 */
[----:B------:R3:W4:Y:S01]  /*100c0*/  MUFU.EX2 R53, R220 ;  /* 0x000000dc00357308 */ /* 0x0007220000000800 */
[----:B------:R-:W-:Y:S01]  /*100d0*/  R2UR UR6, R24 ;  /* 0x00000000180672ca */ /* 0x000fe200000e0000 */
[----:B-1----:R-:W-:Y:S01]  /*100e0*/  FFMA R221, R63, UR14, -R20 ;  /* 0x0000000e3fdd7c23 */ /* 0x002fe20008000814 */
[----:B------:R-:W-:Y:S02]  /*100f0*/  R2UR UR7, R25 ;  /* 0x00000000190772ca */ /* 0x000fe400000e0000 */
[----:B------:R-:W-:Y:S01]  /*10100*/  F2FP.BF16.F32.PACK_AB R24, R49, R48 ;  /* 0x000000303118723e */ /* 0x000fe200000010ff */
[----:B------:R-:W-:Y:S01]  /*10110*/  FADD R48, R47, R48 ;  /* 0x000000302f307221 */ /* 0x000fe20000000000 */
[----:B------:R-:W-:Y:S01]  /*10120*/  F2FP.BF16.F32.PACK_AB R25, R51, R50 ;  /* 0x000000323319723e */ /* 0x000fe200000010ff */
[----:B------:R-:W-:Y:S01]  /*10130*/  FADD R50, R45, R50 ;  /* 0x000000322d327221 */ /* 0x000fe20000000000 */
        /* <DEDUP_REMOVED lines=9> */
[----:B------:R-:W-:-:S03]  /*101d0*/  FSETP.GEU.AND P6, PT, R57, -126, PT ;  /* 0xc2fc00003900780b */ /* 0x000fc60003fce000 */
        /* <DEDUP_REMOVED lines=33> */
[----:B------:R-:W3:Y:S01]  /*103f0*/  MUFU.EX2 R61, R220 ;  /* 0x000000dc003d7308 */ /* 0x000ee20000000800 */
[----:B------:R-:W-:Y:S01]  /*10400*/  R2UR UR6, R24 ;  /* 0x00000000180672ca */ /* 0x000fe200000e0000 */
[----:B-1----:R-:W-:Y:S01]  /*10410*/  FFMA R221, R65, UR14, -R21 ;  /* 0x0000000e41dd7c23 */ /* 0x002fe20008000815 */
[----:B------:R-:W-:Y:S01]  /*10420*/  R2UR UR7, R25 ;  /* 0x00000000190772ca */ /* 0x000fe200000e0000 */
[----:B------:R-:W-:Y:S01]  /*10430*/  FFMA R65, R67, UR14, -R20 ;  /* 0x0000000e43417c23 */ /* 0x000fe20008000814 */
        /* <DEDUP_REMOVED lines=8> */
[----:B------:R-:W-:Y:S01]  /*104c0*/  FSETP.GEU.AND P2, PT, R65, -126, PT ;  /* 0xc2fc00004100780b */ /* 0x000fe20003f4e000 */
[----:B------:R-:W-:Y:S01]  /*104d0*/  FADD R58, R53, R58 ;  /* 0x0000003a353a7221 */ /* 0x000fe20000000000 */
[----:B------:R-:W-:Y:S01]  /*104e0*/  FADD R56, R56, R57 ;  /* 0x0000003938387221 */ /* 0x000fe20000000000 */
[----:B---3--:R-:W-:Y:S01]  /*104f0*/  @!P6 FMUL R61, R61, R61 ;  /* 0x0000003d3d3de220 */ /* 0x008fe20000400000 */
[----:B------:R-:W-:Y:S01]  /*10500*/  FSETP.GEU.AND P6, PT, R221, -126, PT ;  /* 0xc2fc0000dd00780b */ /* 0x000fe20003fce000 */
[----:B------:R-:W-:-:S02]  /*10510*/  FADD R58, R58, R59 ;  /* 0x0000003b3a3a7221 */ /* 0x000fc40000000000 */
[----:B------:R2:W3:Y:S04]  /*10520*/  MUFU.EX2 R62, R27 ;  /* 0x0000001b003e7308 */ /* 0x0004e80000000800 */
[----:B------:R-:W-:Y:S02]  /*10530*/  @!P5 FMUL R66, R66, 0.5 ;  /* 0x3f0000004242d820 */ /* 0x000fe40000400000 */
[----:B------:R-:W-:Y:S02]  /*10540*/  @!P2 FMUL R65, R65, 0.5 ;  /* 0x3f0000004141a820 */ /* 0x000fe40000400000 */
[----:B------:R-:W4:Y:S01]  /*10550*/  MUFU.EX2 R220, R66 ;  /* 0x0000004200dc7308 */ /* 0x000f220000000800 */
[----:B-1----:R-:W-:Y:S01]  /*10560*/  @!P4 FMUL R63, R63, R63 ;  /* 0x0000003f3f3fc220 */ /* 0x002fe20000400000 */
[----:B--2---:R-:W-:Y:S01]  /*10570*/  F2FP.BF16.F32.PACK_AB R27, R60, R61 ;  /* 0x0000003d3c1b723e */ /* 0x004fe200000010ff */
[----:B------:R-:W-:Y:S01]  /*10580*/  @!P6 FMUL R221, R221, 0.5 ;  /* 0x3f000000dddde820 */ /* 0x000fe20000400000 */
[----:B------:R-:W-:-:S04]  /*10590*/  FADD R61, R58, R61 ;  /* 0x0000003d3a3d7221 */ /* 0x000fc80000000000 */
[----:B------:R-:W1:Y:S01]  /*105a0*/  MUFU.EX2 R65, R65 ;  /* 0x0000004100417308 */ /* 0x000e620000000800 */
[----:B---3--:R-:W-:Y:S01]  /*105b0*/  @!P3 FMUL R62, R62, R62 ;  /* 0x0000003e3e3eb220 */ /* 0x008fe20000400000 */
[----:B------:R-:W-:Y:S01]  /*105c0*/  FSETP.GEU.AND P3, PT, R64, -126, PT ;  /* 0xc2fc00004000780b */ /* 0x000fe20003f6e000 */
[----:B------:R-:W-:-:S03]  /*105d0*/  FADD R61, R61, R60 ;  /* 0x0000003c3d3d7221 */ /* 0x000fc60000000000 */
[----:B------:R-:W-:Y:S01]  /*105e0*/  F2FP.BF16.F32.PACK_AB R26, R62, R63 ;  /* 0x0000003f3e1a723e */ /* 0x000fe200000010ff */
[----:B------:R-:W-:Y:S01]  /*105f0*/  FADD R63, R56, R63 ;  /* 0x0000003f383f7221 */ /* 0x000fe20000000000 */
[----:B------:R-:W2:Y:S01]  /*10600*/  MUFU.EX2 R221, R221 ;  /* 0x000000dd00dd7308 */ /* 0x000ea20000000800 */
[----:B----4-:R-:W-:Y:S01]  /*10610*/  @!P5 FMUL R220, R220, R220 ;  /* 0x000000dcdcdcd220 */ /* 0x010fe20000400000 */
[----:B------:R-:W-:Y:S01]  /*10620*/  WARPGROUP.ARRIVE ;  /* 0x00000000000079c5 */ /* 0x000fe20000000000 */
[----:B------:R-:W-:Y:S01]  /*10630*/  FSETP.GEU.AND P5, PT, R71, -126, PT ;  /* 0xc2fc00004700780b */ /* 0x000fe20003fae000 */
[----:B------:R-:W-:-:S03]  /*10640*/  FADD R63, R63, R62 ;  /* 0x0000003e3f3f7221 */ /* 0x000fc60000000000 */
[----:B------:R-:W-:Y:S01]  /*10650*/  @!P3 FMUL R64, R64, 0.5 ;  /* 0x3f0000004040b820 */ /* 0x000fe20000400000 */
[----:B------:R-:W-:Y:S01]  /*10660*/  HGMMA.64x128x16.F32.BF16 R152, R24, gdesc[UR4].tnspB, R152, gsb0 ;  /* 0x41e0000418987df0 */ /* 0x000fe20008001898 */
[----:B-1----:R-:W-:-:S04]  /*10670*/  @!P2 FMUL R65, R65, R65 ;  /* 0x000000414141a220 */ /* 0x002fc80000400000 */
[----:B------:R-:W1:Y:S03]  /*10680*/  MUFU.EX2 R64, R64 ;  /* 0x0000004000407308 */ /* 0x000e660000000800 */
[----:B------:R-:W-:Y:S01]  /*10690*/  @!P5 FMUL R71, R71, 0.5 ;  /* 0x3f0000004747d820 */ /* 0x000fe20000400000 */
[----:B--2---:R-:W-:Y:S01]  /*106a0*/  @!P6 FMUL R221, R221, R221 ;  /* 0x000000dddddde220 */ /* 0x004fe20000400000 */
[----:B------:R-:W-:Y:S01]  /*106b0*/  FSETP.GEU.AND P6, PT, R70, -126, PT ;  /* 0xc2fc00004600780b */ /* 0x000fe20003fce000 */
[----:B-1----:R-:W-:-:S12]  /*106c0*/  @!P3 FMUL R64, R64, R64 ;  /* 0x000000404040b220 */ /* 0x002fd80000400000 */
[----:B------:R-:W-:-:S04]  /*106d0*/  @!P6 FMUL R70, R70, 0.5 ;  /* 0x3f0000004646e820 */ /* 0x000fc80000400000 */
[----:B------:R1:W2:Y:S02]  /*106e0*/  MUFU.EX2 R67, R70 ;  /* 0x0000004600437308 */ /* 0x0002a40000000800 */
[--C-:B-1----:R-:W-:Y:S01]  /*106f0*/  FFMA R70, R72, UR14, -R21.reuse ;  /* 0x0000000e48467c23 */ /* 0x102fe20008000815 */
[----:B------:R-:W-:Y:S01]  /*10700*/  FFMA R72, R74, UR14, -R20 ;  /* 0x0000000e4a487c23 */ /* 0x000fe20008000814 */
[----:B--2---:R-:W-:Y:S01]  /*10710*/  @!P6 FMUL R67, R67, R67 ;  /* 0x000000434343e220 */ /* 0x004fe20000400000 */
[----:B------:R-:W-:Y:S02]  /*10720*/  WARPGROUP.DEPBAR.LE gsb0, 0x0 ;  /* 0x00008000000079c5 */ /* 0x000fe40000010000 */
[--C-:B------:R-:W-:Y:S01]  /*10730*/  FFMA R26, R68, UR14, -R21.reuse ;  /* 0x0000000e441a7c23 */ /* 0x100fe20008000815 */
[----:B------:R-:W-:Y:S01]  /*10740*/  FFMA R27, R69, UR14, -R21 ;  /* 0x0000000e451b7c23 */ /* 0x000fe20008000815 */
[----:B------:R1:W2:Y:S01]  /*10750*/  MUFU.EX2 R68, R71 ;  /* 0x0000004700447308 */ /* 0x0002a20000000800 */
[----:B------:R-:W-:Y:S01]  /*10760*/  VIADD R24, R222, 0x280 ;  /* 0x00000280de187836 */ /* 0x000fe20000000000 */
[----:B------:R-:W-:-:S02]  /*10770*/  MOV R25, 0x40000040 ;  /* 0x4000004000197802 */ /* 0x000fc40000000f00 */
[----:B------:R-:W-:Y:S02]  /*10780*/  FSETP.GEU.AND P4, PT, R26, -126, PT ;  /* 0xc2fc00001a00780b */ /* 0x000fe40003f8e000 */
[----:B------:R-:W-:Y:S02]  /*10790*/  FSETP.GEU.AND P3, PT, R27, -126, PT ;  /* 0xc2fc00001b00780b */ /* 0x000fe40003f6e000 */
[----:B------:R-:W-:Y:S01]  /*107a0*/  R2UR UR6, R24 ;  /* 0x00000000180672ca */ /* 0x000fe200000e0000 */
[----:B-1----:R-:W-:Y:S01]  /*107b0*/  FFMA R71, R73, UR14, -R21 ;  /* 0x0000000e49477c23 */ /* 0x002fe20008000815 */
[----:B------:R-:W-:Y:S01]  /*107c0*/  R2UR UR7, R25 ;  /* 0x00000000190772ca */ /* 0x000fe200000e0000 */
[----:B------:R-:W-:Y:S01]  /*107d0*/  FFMA R73, R75, UR14, -R20 ;  /* 0x0000000e4b497c23 */ /* 0x000fe20008000814 */
[----:B------:R-:W-:Y:S01]  /*107e0*/  F2FP.BF16.F32.PACK_AB R24, R221, R64 ;  /* 0x00000040dd18723e */ /* 0x000fe200000010ff */
[----:B------:R-:W-:Y:S01]  /*107f0*/  FADD R64, R63, R64 ;  /* 0x000000403f407221 */ /* 0x000fe20000000000 */
[----:B------:R-:W-:Y:S01]  /*10800*/  F2FP.BF16.F32.PACK_AB R25, R65, R220 ;  /* 0x000000dc4119723e */ /* 0x000fe200000010ff */
[----:B------:R-:W-:Y:S01]  /*10810*/  FADD R220, R61, R220 ;  /* 0x000000dc3ddc7221 */ /* 0x000fe20000000000 */
[----:B------:R-:W-:Y:S01]  /*10820*/  FSETP.GEU.AND P6, PT, R71, -126, PT ;  /* 0xc2fc00004700780b */ /* 0x000fe20003fce000 */
[----:B------:R-:W-:Y:S01]  /*10830*/  @!P4 FMUL R26, R26, 0.5 ;  /* 0x3f0000001a1ac820 */ /* 0x000fe20000400000 */
[----:B--2---:R-:W-:Y:S01]  /*10840*/  @!P5 FMUL R68, R68, R68 ;  /* 0x000000444444d220 */ /* 0x004fe20000400000 */
[----:B------:R-:W-:Y:S01]  /*10850*/  @!P3 FMUL R27, R27, 0.5 ;  /* 0x3f0000001b1bb820 */ /* 0x000fe20000400000 */
[----:B------:R-:W-:Y:S01]  /*10860*/  FSETP.GEU.AND P5, PT, R72, -126, PT ;  /* 0xc2fc00004800780b */ /* 0x000fe20003fae000 */
[----:B------:R-:W1:Y:S01]  /*10870*/  MUFU.EX2 R69, R26 ;  /* 0x0000001a00457308 */ /* 0x000e620000000800 */
[----:B------:R-:W-:Y:S01]  /*10880*/  FSETP.GEU.AND P2, PT, R73, -126, PT ;  /* 0xc2fc00004900780b */ /* 0x000fe20003f4e000 */
[----:B------:R-:W-:Y:S01]  /*10890*/  FADD R64, R64, R221 ;  /* 0x000000dd40407221 */ /* 0x000fe20000000000 */
[----:B------:R-:W-:-:S05]  /*108a0*/  FADD R220, R220, R65 ;  /* 0x00000041dcdc7221 */ /* 0x000fca0000000000 */
[----:B------:R2:W3:Y:S01]  /*108b0*/  MUFU.EX2 R66, R27 ;  /* 0x0000001b00427308 */ /* 0x0004e20000000800 */
[----:B------:R-:W-:-:S03]  /*108c0*/  @!P6 FMUL R71, R71, 0.5 ;  /* 0x3f0000004747e820 */ /* 0x000fc60000400000 */
[----:B------:R-:W-:Y:S02]  /*108d0*/  @!P5 FMUL R72, R72, 0.5 ;  /* 0x3f0000004848d820 */ /* 0x000fe40000400000 */
[----:B------:R-:W-:Y:S02]  /*108e0*/  @!P2 FMUL R73, R73, 0.5 ;  /* 0x3f0000004949a820 */ /* 0x000fe40000400000 */
[----:B------:R-:W4:Y:S01]  /*108f0*/  MUFU.EX2 R71, R71 ;  /* 0x0000004700477308 */ /* 0x000f220000000800 */
[----:B-1----:R-:W-:Y:S01]  /*10900*/  @!P4 FMUL R69, R69, R69 ;  /* 0x000000454545c220 */ /* 0x002fe20000400000 */
[----:B--2---:R-:W-:Y:S01]  /*10910*/  F2FP.BF16.F32.PACK_AB R27, R68, R67 ;  /* 0x00000043441b723e */ /* 0x004fe200000010ff */
[----:B------:R-:W-:-:S04]  /*10920*/  FADD R67, R220, R67 ;  /* 0x00000043dc437221 */ /* 0x000fc80000000000 */
[----:B------:R-:W-:Y:S01]  /*10930*/  FADD R67, R67, R68 ;  /* 0x0000004443437221 */ /* 0x000fe20000000000 */
[----:B------:R-:W1:Y:S01]  /*10940*/  MUFU.EX2 R72, R72 ;  /* 0x0000004800487308 */ /* 0x000e620000000800 */
[----:B---3--:R-:W-:Y:S01]  /*10950*/  @!P3 FMUL R66, R66, R66 ;  /* 0x000000424242b220 */ /* 0x008fe20000400000 */
[----:B------:R-:W-:-:S04]  /*10960*/  FSETP.GEU.AND P3, PT, R70, -126, PT ;  /* 0xc2fc00004600780b */ /* 0x000fc80003f6e000 */
        /* <DEDUP_REMOVED lines=9> */
[----:B-1----:R-:W-:Y:S01]  /*10a00*/  @!P5 FMUL R72, R72, R72 ;  /* 0x000000484848d220 */ /* 0x002fe20000400000 */
[----:B------:R-:W-:-:S03]  /*10a10*/  FSETP.GEU.AND P5, PT, R79, -126, PT ;  /* 0xc2fc00004f00780b */ /* 0x000fc60003fae000 */
[----:B------:R-:W1:Y:S03]  /*10a20*/  MUFU.EX2 R70, R70 ;  /* 0x0000004600467308 */ /* 0x000e660000000800 */
[----:B------:R-:W-:Y:S01]  /*10a30*/  @!P6 FMUL R78, R78, 0.5 ;  /* 0x3f0000004e4ee820 */ /* 0x000fe20000400000 */
[----:B--2---:R-:W-:-:S04]  /*10a40*/  @!P2 FMUL R73, R73, R73 ;  /* 0x000000494949a220 */ /* 0x004fc80000400000 */
[----:B------:R2:W3:Y:S02]  /*10a50*/  MUFU.EX2 R75, R78 ;  /* 0x0000004e004b7308 */ /* 0x0004e40000000800 */
[----:B------:R-:W-:Y:S01]  /*10a60*/  @!P5 FMUL R79, R79, 0.5 ;  /* 0x3f0000004f4fd820 */ /* 0x000fe20000400000 */
[----:B-1----:R-:W-:Y:S01]  /*10a70*/  @!P3 FMUL R70, R70, R70 ;  /* 0x000000464646b220 */ /* 0x002fe20000400000 */
[--C-:B--2---:R-:W-:Y:S01]  /*10a80*/  FFMA R78, R80, UR14, -R21.reuse ;  /* 0x0000000e504e7c23 */ /* 0x104fe20008000815 */
[----:B------:R-:W-:Y:S01]  /*10a90*/  FFMA R80, R82, UR14, -R20 ;  /* 0x0000000e52507c23 */ /* 0x000fe20008000814 */
[----:B---3--:R-:W-:Y:S01]  /*10aa0*/  @!P6 FMUL R75, R75, R75 ;  /* 0x0000004b4b4be220 */ /* 0x008fe20000400000 */
[----:B------:R-:W-:Y:S02]  /*10ab0*/  WARPGROUP.DEPBAR.LE gsb0, 0x0 ;  /* 0x00008000000079c5 */ /* 0x000fe40000010000 */
[--C-:B------:R-:W-:Y:S01]  /*10ac0*/  FFMA R26, R76, UR14, -R21.reuse ;  /* 0x0000000e4c1a7c23 */ /* 0x100fe20008000815 */
[----:B------:R-:W-:Y:S01]  /*10ad0*/  FFMA R27, R77, UR14, -R21 ;  /* 0x0000000e4d1b7c23 */ /* 0x000fe20008000815 */
[----:B------:R1:W2:Y:S01]  /*10ae0*/  MUFU.EX2 R76, R79 ;  /* 0x0000004f004c7308 */ /* 0x0002a20000000800 */
[----:B------:R-:W-:-:S02]  /*10af0*/  IADD3 R24, R222, 0x300, RZ ;  /* 0x00000300de187810 */ /* 0x000fc40007ffe0ff */
[----:B------:R-:W-:Y:S02]  /*10b00*/  FSETP.GEU.AND P4, PT, R26, -126, PT ;  /* 0xc2fc00001a00780b */ /* 0x000fe40003f8e000 */
[----:B------:R-:W-:Y:S02]  /*10b10*/  FSETP.GEU.AND P3, PT, R27, -126, PT ;  /* 0xc2fc00001b00780b */ /* 0x000fe40003f6e000 */
[----:B------:R-:W-:Y:S02]  /*10b20*/  MOV R25, 0x40000040 ;  /* 0x4000004000197802 */ /* 0x000fe40000000f00 */
        /* <DEDUP_REMOVED lines=14> */
[----:B------:R-:W-:Y:S01]  /*10c10*/  FSETP.GEU.AND P2, PT, R81, -126, PT ;  /* 0xc2fc00005100780b */ /* 0x000fe20003f4e000 */
[----:B------:R-:W-:-:S02]  /*10c20*/  FADD R70, R70, R71 ;  /* 0x0000004746467221 */ /* 0x000fc40000000000 */
[----:B------:R-:W-:Y:S02]  /*10c30*/  FADD R72, R72, R73 ;  /* 0x0000004948487221 */ /* 0x000fe40000000000 */
[----:B------:R2:W3:Y:S04]  /*10c40*/  MUFU.EX2 R74, R27 ;  /* 0x0000001b004a7308 */ /* 0x0004e80000000800 */
[----:B------:R-:W-:Y:S02]  /*10c50*/  @!P6 FMUL R79, R79, 0.5 ;  /* 0x3f0000004f4fe820 */ /* 0x000fe40000400000 */
[----:B------:R-:W-:Y:S02]  /*10c60*/  @!P5 FMUL R80, R80, 0.5 ;  /* 0x3f0000005050d820 */ /* 0x000fe40000400000 */
[----:B------:R-:W-:Y:S01]  /*10c70*/  @!P2 FMUL R81, R81, 0.5 ;  /* 0x3f0000005151a820 */ /* 0x000fe20000400000 */
[----:B-1----:R-:W-:Y:S01]  /*10c80*/  @!P4 FMUL R77, R77, R77 ;  /* 0x0000004d4d4dc220 */ /* 0x002fe20000400000 */
[----:B--2---:R-:W-:Y:S01]  /*10c90*/  F2FP.BF16.F32.PACK_AB R27, R76, R75 ;  /* 0x0000004b4c1b723e */ /* 0x004fe200000010ff */
[----:B------:R-:W1:Y:S01]  /*10ca0*/  MUFU.EX2 R79, R79 ;  /* 0x0000004f004f7308 */ /* 0x000e620000000800 */
[----:B------:R-:W-:-:S04]  /*10cb0*/  FADD R75, R72, R75 ;  /* 0x0000004b484b7221 */ /* 0x000fc80000000000 */
[----:B------:R-:W-:Y:S01]  /*10cc0*/  FADD R75, R75, R76 ;  /* 0x0000004c4b4b7221 */ /* 0x000fe20000000000 */
[----:B---3--:R-:W-:Y:S01]  /*10cd0*/  @!P3 FMUL R74, R74, R74 ;  /* 0x0000004a4a4ab220 */ /* 0x008fe20000400000 */
[----:B------:R-:W-:Y:S01]  /*10ce0*/  FSETP.GEU.AND P3, PT, R78, -126, PT ;  /* 0xc2fc00004e00780b */ /* 0x000fe20003f6e000 */
[----:B------:R-:W2:Y:S03]  /*10cf0*/  MUFU.EX2 R80, R80 ;  /* 0x0000005000507308 */ /* 0x000ea60000000800 */
[----:B------:R-:W-:Y:S01]  /*10d00*/  F2FP.BF16.F32.PACK_AB R26, R74, R77 ;  /* 0x0000004d4a1a723e */ /* 0x000fe200000010ff */
[----:B------:R-:W-:-:S03]  /*10d10*/  FADD R77, R70, R77 ;  /* 0x0000004d464d7221 */ /* 0x000fc60000000000 */
[----:B------:R-:W-:Y:S01]  /*10d20*/  WARPGROUP.ARRIVE ;  /* 0x00000000000079c5 */ /* 0x000fe20000000000 */
[----:B------:R-:W3:Y:S01]  /*10d30*/  MUFU.EX2 R81, R81 ;  /* 0x0000005100517308 */ /* 0x000ee20000000800 */
[----:B-1----:R-:W-:Y:S01]  /*10d40*/  @!P6 FMUL R79, R79, R79 ;  /* 0x0000004f4f4fe220 */ /* 0x002fe20000400000 */
[----:B------:R-:W-:Y:S01]  /*10d50*/  FSETP.GEU.AND P6, PT, R86, -126, PT ;  /* 0xc2fc00005600780b */ /* 0x000fe20003fce000 */
[----:B------:R-:W-:Y:S01]  /*10d60*/  FADD R77, R77, R74 ;  /* 0x0000004a4d4d7221 */ /* 0x000fe20000000000 */
[----:B------:R-:W-:Y:S01]  /*10d70*/  @!P3 FMUL R78, R78, 0.5 ;  /* 0x3f0000004e4eb820 */ /* 0x000fe20000400000 */
[----:B------:R-:W-:Y:S01]  /*10d80*/  HGMMA.64x128x16.F32.BF16 R152, R24, gdesc[UR4].tnspB, R152, gsb0 ;  /* 0x41e0000418987df0 */ /* 0x000fe20008001898 */
[----:B--2---:R-:W-:-:S04]  /*10d90*/  @!P5 FMUL R80, R80, R80 ;  /* 0x000000505050d220 */ /* 0x004fc80000400000 */
[----:B------:R-:W1:Y:S01]  /*10da0*/  MUFU.EX2 R78, R78 ;  /* 0x0000004e004e7308 */ /* 0x000e620000000800 */
[----:B------:R-:W-:-:S04]  /*10db0*/  FSETP.GEU.AND P5, PT, R87, -126, PT ;  /* 0xc2fc00005700780b */ /* 0x000fc80003fae000 */
[----:B------:R-:W-:Y:S01]  /*10dc0*/  @!P6 FMUL R86, R86, 0.5 ;  /* 0x3f0000005656e820 */ /* 0x000fe20000400000 */
[----:B---3--:R-:W-:-:S03]  /*10dd0*/  @!P2 FMUL R81, R81, R81 ;  /* 0x000000515151a220 */ /* 0x008fc60000400000 */
[----:B------:R2:W3:Y:S05]  /*10de0*/  MUFU.EX2 R83, R86 ;  /* 0x0000005600537308 */ /* 0x0004ea0000000800 */
[----:B------:R-:W-:Y:S01]  /*10df0*/  @!P5 FMUL R87, R87, 0.5 ;  /* 0x3f0000005757d820 */ /* 0x000fe20000400000 */
[----:B-1----:R-:W-:Y:S01]  /*10e00*/  @!P3 FMUL R78, R78, R78 ;  /* 0x0000004e4e4eb220 */ /* 0x002fe20000400000 */
[----:B--2---:R-:W-:Y:S01]  /*10e10*/  FFMA R86, R88, UR14, -R21 ;  /* 0x0000000e58567c23 */ /* 0x004fe20008000815 */
[----:B------:R-:W-:Y:S01]  /*10e20*/  FFMA R88, R90, UR14, -R20 ;  /* 0x0000000e5a587c23 */ /* 0x000fe20008000814 */
[----:B---3--:R-:W-:Y:S01]  /*10e30*/  @!P6 FMUL R83, R83, R83 ;  /* 0x000000535353e220 */ /* 0x008fe20000400000 */
[----:B------:R-:W-:-:S02]  /*10e40*/  WARPGROUP.DEPBAR.LE gsb0, 0x0 ;  /* 0x00008000000079c5 */ /* 0x000fc40000010000 */
[--C-:B------:R-:W-:Y:S01]  /*10e50*/  FFMA R26, R84, UR14, -R21.reuse ;  /* 0x0000000e541a7c23 */ /* 0x100fe20008000815 */
[--C-:B------:R-:W-:Y:S01]  /*10e60*/  FFMA R27, R85, UR14, -R21.reuse ;  /* 0x0000000e551b7c23 */ /* 0x100fe20008000815 */
[----:B------:R1:W2:Y:S01]  /*10e70*/  MUFU.EX2 R84, R87 ;  /* 0x0000005700547308 */ /* 0x0002a20000000800 */
[----:B------:R-:W-:Y:S01]  /*10e80*/  VIADD R24, R222, 0x380 ;  /* 0x00000380de187836 */ /* 0x000fe20000000000 */
[----:B------:R-:W-:Y:S02]  /*10e90*/  MOV R25, 0x40000040 ;  /* 0x4000004000197802 */ /* 0x000fe40000000f00 */
[----:B------:R-:W-:Y:S02]  /*10ea0*/  FSETP.GEU.AND P4, PT, R26, -126, PT ;  /* 0xc2fc00001a00780b */ /* 0x000fe40003f8e000 */
[----:B------:R-:W-:Y:S02]  /*10eb0*/  FSETP.GEU.AND P3, PT, R27, -126, PT ;  /* 0xc2fc00001b00780b */ /* 0x000fe40003f6e000 */
[----:B------:R-:W-:Y:S01]  /*10ec0*/  R2UR UR6, R24 ;  /* 0x00000000180672ca */ /* 0x000fe200000e0000 */
[--C-:B-1----:R-:W-:Y:S01]  /*10ed0*/  FFMA R87, R89, UR14, -R21.reuse ;  /* 0x0000000e59577c23 */ /* 0x102fe20008000815 */
[----:B------:R-:W-:Y:S01]  /*10ee0*/  R2UR UR7, R25 ;  /* 0x00000000190772ca */ /* 0x000fe200000e0000 */
[----:B------:R-:W-:Y:S01]  /*10ef0*/  FFMA R89, R91, UR14, -R20 ;  /* 0x0000000e5b597c23 */ /* 0x000fe20008000814 */
[----:B------:R-:W-:Y:S01]  /*10f00*/  F2FP.BF16.F32.PACK_AB R24, R79, R78 ;  /* 0x0000004e4f18723e */ /* 0x000fe200000010ff */
[----:B------:R-:W-:Y:S01]  /*10f10*/  FFMA R91, R92, UR14, -R21 ;  /* 0x0000000e5c5b7c23 */ /* 0x000fe20008000815 */
        /* <DEDUP_REMOVED lines=10> */
[----:B------:R-:W-:-:S03]  /*10fc0*/  FADD R78, R78, R79 ;  /* 0x0000004f4e4e7221 */ /* 0x000fc60000000000 */
[----:B------:R-:W-:Y:S02]  /*10fd0*/  FADD R80, R80, R81 ;  /* 0x0000005150507221 */ /* 0x000fe40000000000 */
[----:B------:R2:W3:Y:S01]  /*10fe0*/  MUFU.EX2 R82, R27 ;  /* 0x0000001b00527308 */ /* 0x0004e20000000800 */
[----:B------:R-:W-:-:S03]  /*10ff0*/  @!P6 FMUL R87, R87, 0.5 ;  /* 0x3f0000005757e820 */ /* 0x000fc60000400000 */
[----:B------:R-:W-:Y:S02]  /*11000*/  @!P5 FMUL R88, R88, 0.5 ;  /* 0x3f0000005858d820 */ /* 0x000fe40000400000 */
[----:B------:R-:W-:Y:S02]  /*11010*/  @!P2 FMUL R89, R89, 0.5 ;  /* 0x3f0000005959a820 */ /* 0x000fe40000400000 */
[----:B------:R-:W4:Y:S01]  /*11020*/  MUFU.EX2 R87, R87 ;  /* 0x0000005700577308 */ /* 0x000f220000000800 */
[----:B-1----:R-:W-:Y:S01]  /*11030*/  @!P4 FMUL R85, R85, R85 ;  /* 0x000000555555c220 */ /* 0x002fe20000400000 */
[----:B--2---:R-:W-:Y:S01]  /*11040*/  F2FP.BF16.F32.PACK_AB R27, R84, R83 ;  /* 0x00000053541b723e */ /* 0x004fe200000010ff */
[----:B------:R-:W-:Y:S01]  /*11050*/  FADD R83, R80, R83 ;  /* 0x0000005350537221 */ /* 0x000fe20000000000 */
[----:B------:R-:W-:-:S03]  /*11060*/  FSETP.GEU.AND P4, PT, R91, -126, PT ;  /* 0xc2fc00005b00780b */ /* 0x000fc60003f8e000 */
        /* <DEDUP_REMOVED lines=10> */
[----:B------:R-:W-:Y:S01]  /*11110*/  @!P4 FMUL R91, R91, 0.5 ;  /* 0x3f0000005b5bc820 */ /* 0x000fe20000400000 */
[----:B------:R-:W-:Y:S02]  /*11120*/  FADD R85, R85, R82 ;  /* 0x0000005255557221 */ /* 0x000fe40000000000 */
[----:B------:R-:W-:Y:S01]  /*11130*/  @!P3 FMUL R86, R86, 0.5 ;  /* 0x3f0000005656b820 */ /* 0x000fe20000400000 */
[----:B------:R-:W-:Y:S01]  /*11140*/  HGMMA.64x128x16.F32.BF16 R152, R24, gdesc[UR4].tnspB, R152, gsb0 ;  /* 0x41e0000418987df0 */ /* 0x000fe20008001898 */
[----:B-1----:R-:W-:Y:S01]  /*11150*/  @!P5 FMUL R88, R88, R88 ;  /* 0x000000585858d220 */ /* 0x002fe20000400000 */
[----:B------:R-:W-:Y:S01]  /*11160*/  FSETP.GEU.AND P5, PT, R95, -126, PT ;  /* 0xc2fc00005f00780b */ /* 0x000fe20003fae000 */
[----:B------:R-:W1:Y:S05]  /*11170*/  MUFU.EX2 R91, R91 ;  /* 0x0000005b005b7308 */ /* 0x000e6a0000000800 */
[----:B------:R-:W-:Y:S01]  /*11180*/  @!P6 FMUL R94, R94, 0.5 ;  /* 0x3f0000005e5ee820 */ /* 0x000fe20000400000 */
[----:B--2---:R-:W-:-:S02]  /*11190*/  @!P2 FMUL R89, R89, R89 ;  /* 0x000000595959a220 */ /* 0x004fc40000400000 */
[----:B------:R-:W2:Y:S04]  /*111a0*/  MUFU.EX2 R86, R86 ;  /* 0x0000005600567308 */ /* 0x000ea80000000800 */
[----:B------:R-:W-:-:S04]  /*111b0*/  @!P5 FMUL R95, R95, 0.5 ;  /* 0x3f0000005f5fd820 */ /* 0x000fc80000400000 */
[----:B------:R3:W4:Y:S01]  /*111c0*/  MUFU.EX2 R90, R95 ;  /* 0x0000005f005a7308 */ /* 0x0007220000000800 */
[----:B-1----:R-:W-:Y:S01]  /*111d0*/  @!P4 FMUL R91, R91, R91 ;  /* 0x0000005b5b5bc220 */ /* 0x002fe20000400000 */
[----:B------:R-:W-:Y:S01]  /*111e0*/  FSETP.GEU.AND P4, PT, R100, -126, PT ;  /* 0xc2fc00006400780b */ /* 0x000fe20003f8e000 */
[----:B--2---:R-:W-:Y:S01]  /*111f0*/  @!P3 FMUL R86, R86, R86 ;  /* 0x000000565656b220 */ /* 0x004fe20000400000 */
[----:B---3--:R-:W-:Y:S01]  /*11200*/  FFMA R95, R97, UR14, -R21 ;  /* 0x0000000e615f7c23 */ /* 0x008fe20008000815 */
[----:B------:R-:W-:-:S10]  /*11210*/  FFMA R97, R99, UR14, -R20 ;  /* 0x0000000e63617c23 */ /* 0x000fd40008000814 */
[----:B------:R-:W-:Y:S01]  /*11220*/  @!P4 FMUL R100, R100, 0.5 ;  /* 0x3f0000006464c820 */ /* 0x000fe20000400000 */
[----:B------:R-:W-:Y:S01]  /*11230*/  FSETP.GEU.AND P2, PT, R97, -126, PT ;  /* 0xc2fc00006100780b */ /* 0x000fe20003f4e000 */
[----:B----4-:R-:W-:-:S04]  /*11240*/  @!P5 FMUL R90, R90, R90 ;  /* 0x0000005a5a5ad220 */ /* 0x010fc80000400000 */
[----:B------:R-:W1:Y:S08]  /*11250*/  MUFU.EX2 R100, R100 ;  /* 0x0000006400647308 */ /* 0x000e700000000800 */
[----:B------:R-:W-:-:S06]  /*11260*/  @!P2 FMUL R97, R97, 0.5 ;  /* 0x3f0000006161a820 */ /* 0x000fcc0000400000 */
[----:B------:R-:W2:Y:S01]  /*11270*/  MUFU.EX2 R97, R97 ;  /* 0x0000006100617308 */ /* 0x000ea20000000800 */
[----:B-1----:R-:W-:Y:S01]  /*11280*/  @!P4 FMUL R100, R100, R100 ;  /* 0x000000646464c220 */ /* 0x002fe20000400000 */
[----:B--2---:R-:W-:Y:S01]  /*11290*/  @!P2 FMUL R97, R97, R97 ;  /* 0x000000616161a220 */ /* 0x004fe20000400000 */
[----:B------:R-:W-:Y:S02]  /*112a0*/  WARPGROUP.DEPBAR.LE gsb0, 0x0 ;  /* 0x00008000000079c5 */ /* 0x000fe40000010000 */
[----:B------:R-:W-:Y:S01]  /*112b0*/  FFMA R26, R93, UR14, -R21 ;  /* 0x0000000e5d1a7c23 */ /* 0x000fe20008000815 */
[----:B------:R-:W-:Y:S02]  /*112c0*/  IADD3 R24, R222, 0x400, RZ ;  /* 0x00000400de187810 */ /* 0x000fe40007ffe0ff */
[----:B------:R1:W2:Y:S01]  /*112d0*/  MUFU.EX2 R93, R94 ;  /* 0x0000005e005d7308 */ /* 0x0002a20000000800 */
[----:B------:R-:W-:Y:S02]  /*112e0*/  MOV R25, 0x40000040 ;  /* 0x4000004000197802 */ /* 0x000fe40000000f00 */
[----:B------:R-:W-:-:S02]  /*112f0*/  FSETP.GEU.AND P3, PT, R26, -126, PT ;  /* 0xc2fc00001a00780b */ /* 0x000fc40003f6e000 */
[----:B------:R-:W-:Y:S02]  /*11300*/  R2UR UR6, R24 ;  /* 0x00000000180672ca */ /* 0x000fe400000e0000 */
[----:B------:R-:W-:Y:S02]  /*11310*/  R2UR UR7, R25 ;  /* 0x00000000190772ca */ /* 0x000fe400000e0000 */
[----:B------:R-:W-:Y:S01]  /*11320*/  F2FP.BF16.F32.PACK_AB R24, R87, R86 ;  /* 0x000000565718723e */ /* 0x000fe200000010ff */
[----:B-1----:R-:W-:Y:S01]  /*11330*/  FFMA R94, R96, UR14, -R21 ;  /* 0x0000000e605e7c23 */ /* 0x002fe20008000815 */
[----:B------:R-:W-:Y:S01]  /*11340*/  F2FP.BF16.F32.PACK_AB R25, R89, R88 ;  /* 0x000000585919723e */ /* 0x000fe200000010ff */
[----:B------:R-:W-:Y:S01]  /*11350*/  FFMA R96, R98, UR14, -R20 ;  /* 0x0000000e62607c23 */ /* 0x000fe20008000814 */
[----:B------:R-:W-:Y:S01]  /*11360*/  FADD R86, R85, R86 ;  /* 0x0000005655567221 */ /* 0x000fe20000000000 */
[----:B------:R-:W-:Y:S02]  /*11370*/  FADD R88, R83, R88 ;  /* 0x0000005853587221 */ /* 0x000fe40000000000 */
[----:B------:R-:W-:Y:S01]  /*11380*/  @!P3 FMUL R26, R26, 0.5 ;  /* 0x3f0000001a1ab820 */ /* 0x000fe20000400000 */
[----:B--2---:R-:W-:Y:S01]  /*11390*/  @!P6 FMUL R93, R93, R93 ;  /* 0x0000005d5d5de220 */ /* 0x004fe20000400000 */
[----:B------:R-:W-:Y:S01]  /*113a0*/  FSETP.GEU.AND P6, PT, R95, -126, PT ;  /* 0xc2fc00005f00780b */ /* 0x000fe20003fce000 */
[----:B------:R-:W-:Y:S01]  /*113b0*/  FADD R86, R86, R87 ;  /* 0x0000005756567221 */ /* 0x000fe20000000000 */
[----:B------:R-:W1:Y:S01]  /*113c0*/  MUFU.EX2 R92, R26 ;  /* 0x0000001a005c7308 */ /* 0x000e620000000800 */
[----:B------:R-:W-:Y:S01]  /*113d0*/  FSETP.GEU.AND P5, PT, R96, -126, PT ;  /* 0xc2fc00006000780b */ /* 0x000fe20003fae000 */
[----:B------:R-:W-:Y:S01]  /*113e0*/  FADD R88, R88, R89 ;  /* 0x0000005958587221 */ /* 0x000fe20000000000 */
[----:B------:R-:W-:-:S03]  /*113f0*/  F2FP.BF16.F32.PACK_AB R27, R90, R93 ;  /* 0x0000005d5a1b723e */ /* 0x000fc600000010ff */
[----:B------:R-:W-:-:S04]  /*11400*/  FADD R93, R88, R93 ;  /* 0x0000005d585d7221 */ /* 0x000fc80000000000 */
[----:B------:R-:W-:Y:S01]  /*11410*/  FADD R93, R93, R90 ;  /* 0x0000005a5d5d7221 */ /* 0x000fe20000000000 */
[----:B------:R-:W-:-:S03]  /*11420*/  @!P6 FMUL R95, R95, 0.5 ;  /* 0x3f0000005f5fe820 */ /* 0x000fc60000400000 */
[----:B------:R-:W-:Y:S01]  /*11430*/  @!P5 FMUL R96, R96, 0.5 ;  /* 0x3f0000006060d820 */ /* 0x000fe20000400000 */
[----:B-1----:R-:W-:Y:S01]  /*11440*/  @!P3 FMUL R92, R92, R92 ;  /* 0x0000005c5c5cb220 */ /* 0x002fe20000400000 */
[----:B------:R-:W-:Y:S01]  /*11450*/  FSETP.GEU.AND P3, PT, R94, -126, PT ;  /* 0xc2fc00005e00780b */ /* 0x000fe20003f6e000 */
[----:B------:R-:W1:Y:S03]  /*11460*/  MUFU.EX2 R95, R95 ;  /* 0x0000005f005f7308 */ /* 0x000e660000000800 */
[----:B------:R-:W-:Y:S01]  /*11470*/  F2FP.BF16.F32.PACK_AB R26, R92, R91 ;  /* 0x0000005b5c1a723e */ /* 0x000fe200000010ff */
[----:B------:R-:W-:-:S03]  /*11480*/  FADD R91, R86, R91 ;  /* 0x0000005b565b7221 */ /* 0x000fc60000000000 */
[----:B------:R-:W-:Y:S01]  /*11490*/  WARPGROUP.ARRIVE ;  /* 0x00000000000079c5 */ /* 0x000fe20000000000 */
[----:B------:R-:W2:Y:S01]  /*114a0*/  MUFU.EX2 R96, R96 ;  /* 0x0000006000607308 */ /* 0x000ea20000000800 */
[----:B------:R-:W-:-:S03]  /*114b0*/  FADD R91, R91, R92 ;  /* 0x0000005c5b5b7221 */ /* 0x000fc60000000000 */
[----:B------:R-:W-:Y:S01]  /*114c0*/  @!P3 FMUL R94, R94, 0.5 ;  /* 0x3f0000005e5eb820 */ /* 0x000fe20000400000 */
[----:B------:R-:W-:Y:S01]  /*114d0*/  HGMMA.64x128x16.F32.BF16 R152, R24, gdesc[UR4].tnspB, R152, gsb0 ;  /* 0x41e0000418987df0 */ /* 0x000fe20008001898 */
[----:B-1----:R-:W-:-:S04]  /*114e0*/  @!P6 FMUL R95, R95, R95 ;  /* 0x0000005f5f5fe220 */ /* 0x002fc80000400000 */
[----:B------:R-:W1:Y:S01]  /*114f0*/  MUFU.EX2 R94, R94 ;  /* 0x0000005e005e7308 */ /* 0x000e620000000800 */
[----:B------:R-:W-:Y:S01]  /*11500*/  FSETP.GEU.AND P6, PT, R102, -126, PT ;  /* 0xc2fc00006600780b */ /* 0x000fe20003fce000 */
[----:B--2---:R-:W-:Y:S01]  /*11510*/  @!P5 FMUL R96, R96, R96 ;  /* 0x000000606060d220 */ /* 0x004fe20000400000 */
[----:B------:R-:W-:-:S11]  /*11520*/  FSETP.GEU.AND P5, PT, R103, -126, PT ;  /* 0xc2fc00006700780b */ /* 0x000fd60003fae000 */
[----:B------:R-:W-:Y:S01]  /*11530*/  @!P6 FMUL R102, R102, 0.5 ;  /* 0x3f0000006666e820 */ /* 0x000fe20000400000 */
[----:B-1----:R-:W-:-:S03]  /*11540*/  @!P3 FMUL R94, R94, R94 ;  /* 0x0000005e5e5eb220 */ /* 0x002fc60000400000 */
[----:B------:R1:W2:Y:S01]  /*11550*/  MUFU.EX2 R98, R102 ;  /* 0x0000006600627308 */ /* 0x0002a20000000800 */
[----:B------:R-:W-:Y:S01]  /*11560*/  @!P5 FMUL R103, R103, 0.5 ;  /* 0x3f0000006767d820 */ /* 0x000fe20000400000 */
[--C-:B-1----:R-:W-:Y:S01]  /*11570*/  FFMA R102, R105, UR14, -R21.reuse ;  /* 0x0000000e69667c23 */ /* 0x102fe20008000815 */
[----:B------:R-:W-:-:S05]  /*11580*/  FFMA R105, R108, UR14, -R21 ;  /* 0x0000000e6c697c23 */ /* 0x000fca0008000815 */
[----:B------:R-:W-:Y:S01]  /*11590*/  FSETP.GEU.AND P4, PT, R105, -126, PT ;  /* 0xc2fc00006900780b */ /* 0x000fe20003f8e000 */
[----:B--2---:R-:W-:Y:S01]  /*115a0*/  @!P6 FMUL R98, R98, R98 ;  /* 0x000000626262e220 */ /* 0x004fe20000400000 */
[----:B------:R-:W-:-:S11]  /*115b0*/  FSETP.GEU.AND P6, PT, R102, -126, PT ;  /* 0xc2fc00006600780b */ /* 0x000fd60003fce000 */
[----:B------:R-:W-:Y:S02]  /*115c0*/  @!P4 FMUL R105, R105, 0.5 ;  /* 0x3f0000006969c820 */ /* 0x000fe40000400000 */
[----:B------:R-:W-:-:S04]  /*115d0*/  @!P6 FMUL R102, R102, 0.5 ;  /* 0x3f0000006666e820 */ /* 0x000fc80000400000 */
[----:B------:R-:W1:Y:S08]  /*115e0*/  MUFU.EX2 R105, R105 ;  /* 0x0000006900697308 */ /* 0x000e700000000800 */
[----:B------:R-:W2:Y:S01]  /*115f0*/  MUFU.EX2 R102, R102 ;  /* 0x0000006600667308 */ /* 0x000ea20000000800 */
[----:B-1----:R-:W-:Y:S01]  /*11600*/  @!P4 FMUL R105, R105, R105 ;  /* 0x000000696969c220 */ /* 0x002fe20000400000 */
[----:B--2---:R-:W-:Y:S01]  /*11610*/  @!P6 FMUL R102, R102, R102 ;  /* 0x000000666666e220 */ /* 0x004fe20000400000 */
[----:B------:R-:W-:-:S13]  /*11620*/  FSETP.GEU.AND P6, PT, R110, -126, PT ;  /* 0xc2fc00006e00780b */ /* 0x000fda0003fce000 */
[----:B------:R-:W-:Y:S01]  /*11630*/  @!P6 FMUL R110, R110, 0.5 ;  /* 0x3f0000006e6ee820 */ /* 0x000fe20000400000 */
[----:B------:R-:W-:Y:S02]  /*11640*/  WARPGROUP.DEPBAR.LE gsb0, 0x0 ;  /* 0x00008000000079c5 */ /* 0x000fe40000010000 */
[----:B------:R-:W-:Y:S01]  /*11650*/  FFMA R26, R101, UR14, -R21 ;  /* 0x0000000e651a7c23 */ /* 0x000fe20008000815 */
[----:B------:R-:W-:Y:S01]  /*11660*/  VIADD R24, R222, 0x480 ;  /* 0x00000480de187836 */ /* 0x000fe20000000000 */
[----:B------:R1:W2:Y:S01]  /*11670*/  MUFU.EX2 R101, R103 ;  /* 0x0000006700657308 */ /* 0x0002a20000000800 */
[----:B------:R-:W-:Y:S02]  /*11680*/  MOV R25, 0x40000040 ;  /* 0x4000004000197802 */ /* 0x000fe40000000f00 */
[----:B------:R-:W-:Y:S02]  /*11690*/  FSETP.GEU.AND P3, PT, R26, -126, PT ;  /* 0xc2fc00001a00780b */ /* 0x000fe40003f6e000 */
[----:B------:R-:W-:-:S02]  /*116a0*/  R2UR UR6, R24 ;  /* 0x00000000180672ca */ /* 0x000fc400000e0000 */
        /* <DEDUP_REMOVED lines=19> */
[----:B------:R-:W2:Y:S01]  /*117e0*/  MUFU.EX2 R223, R106 ;  /* 0x0000006a00df7308 */ /* 0x000ea20000000800 */
[----:B-1----:R-:W-:Y:S01]  /*117f0*/  @!P3 FMUL R99, R99, R99 ;  /* 0x000000636363b220 */ /* 0x002fe20000400000 */
[----:B------:R-:W-:-:S04]  /*11800*/  FSETP.GEU.AND P3, PT, R103, -126, PT ;  /* 0xc2fc00006700780b */ /* 0x000fc80003f6e000 */
[----:B------:R-:W-:Y:S02]  /*11810*/  F2FP.BF16.F32.PACK_AB R26, R99, R100 ;  /* 0x00000064631a723e */ /* 0x000fe400000010ff */
[----:B------:R-:W1:Y:S01]  /*11820*/  MUFU.EX2 R104, R104 ;  /* 0x0000006800687308 */ /* 0x000e620000000800 */
[----:B------:R-:W-:Y:S01]  /*11830*/  FADD R100, R95, R100 ;  /* 0x000000645f647221 */ /* 0x000fe20000000000 */
[----:B------:R-:W-:-:S03]  /*11840*/  WARPGROUP.ARRIVE ;  /* 0x00000000000079c5 */ /* 0x000fc60000000000 */
[----:B------:R-:W-:Y:S02]  /*11850*/  FADD R100, R100, R99 ;  /* 0x0000006364647221 */ /* 0x000fe40000000000 */
[----:B------:R-:W-:Y:S01]  /*11860*/  @!P3 FMUL R103, R103, 0.5 ;  /* 0x3f0000006767b820 */ /* 0x000fe20000400000 */
[----:B------:R-:W-:Y:S01]  /*11870*/  HGMMA.64x128x16.F32.BF16 R152, R24, gdesc[UR4].tnspB, R152, gsb0 ;  /* 0x41e0000418987df0 */ /* 0x000fe20008001898 */
[----:B--2---:R-:W-:Y:S01]  /*11880*/  @!P5 FMUL R223, R223, R223 ;  /* 0x000000dfdfdfd220 */ /* 0x004fe20000400000 */
[----:B------:R-:W-:Y:S01]  /*11890*/  FSETP.GEU.AND P5, PT, R111, -126, PT ;  /* 0xc2fc00006f00780b */ /* 0x000fe20003fae000 */
[----:B------:R2:W3:Y:S01]  /*118a0*/  MUFU.EX2 R106, R110 ;  /* 0x0000006e006a7308 */ /* 0x0004e20000000800 */
[----:B-1----:R-:W-:-:S07]  /*118b0*/  @!P2 FMUL R104, R104, R104 ;  /* 0x000000686868a220 */ /* 0x002fce0000400000 */
[----:B------:R-:W1:Y:S01]  /*118c0*/  MUFU.EX2 R103, R103 ;  /* 0x0000006700677308 */ /* 0x000e620000000800 */
[--C-:B--2---:R-:W-:Y:S01]  /*118d0*/  FFMA R110, R113, UR14, -R21.reuse ;  /* 0x0000000e716e7c23 */ /* 0x104fe20008000815 */
[----:B------:R-:W-:Y:S02]  /*118e0*/  FFMA R113, R116, UR14, -R21 ;  /* 0x0000000e74717c23 */ /* 0x000fe40008000815 */
[----:B------:R-:W-:-:S03]  /*118f0*/  @!P5 FMUL R111, R111, 0.5 ;  /* 0x3f0000006f6fd820 */ /* 0x000fc60000400000 */
[----:B------:R-:W-:Y:S01]  /*11900*/  FSETP.GEU.AND P4, PT, R113, -126, PT ;  /* 0xc2fc00007100780b */ /* 0x000fe20003f8e000 */
[----:B------:R2:W4:Y:S01]  /*11910*/  MUFU.EX2 R107, R111 ;  /* 0x0000006f006b7308 */ /* 0x0005220000000800 */
[----:B---3--:R-:W-:Y:S01]  /*11920*/  @!P6 FMUL R106, R106, R106 ;  /* 0x0000006a6a6ae220 */ /* 0x008fe20000400000 */
[----:B------:R-:W-:Y:S01]  /*11930*/  FSETP.GEU.AND P6, PT, R110, -126, PT ;  /* 0xc2fc00006e00780b */ /* 0x000fe20003fce000 */
[----:B-1----:R-:W-:Y:S01]  /*11940*/  @!P3 FMUL R103, R103, R103 ;  /* 0x000000676767b220 */ /* 0x002fe20000400000 */
[----:B------:R-:W-:Y:S01]  /*11950*/  FSETP.GEU.AND P3, PT, R109, -126, PT ;  /* 0xc2fc00006d00780b */ /* 0x000fe20003f6e000 */
[----:B--2---:R-:W-:-:S07]  /*11960*/  FFMA R111, R114, UR14, -R20 ;  /* 0x0000000e726f7c23 */ /* 0x004fce0008000814 */
[----:B------:R-:W-:-:S03]  /*11970*/  @!P4 FMUL R113, R113, 0.5 ;  /* 0x3f0000007171c820 */ /* 0x000fc60000400000 */
[----:B------:R-:W-:Y:S01]  /*11980*/  @!P6 FMUL R110, R110, 0.5 ;  /* 0x3f0000006e6ee820 */ /* 0x000fe20000400000 */
[----:B----4-:R-:W-:Y:S01]  /*11990*/  @!P5 FMUL R107, R107, R107 ;  /* 0x0000006b6b6bd220 */ /* 0x010fe20000400000 */
[----:B------:R-:W-:Y:S01]  /*119a0*/  FSETP.GEU.AND P5, PT, R111, -126, PT ;  /* 0xc2fc00006f00780b */ /* 0x000fe20003fae000 */
[----:B------:R-:W1:Y:S01]  /*119b0*/  MUFU.EX2 R113, R113 ;  /* 0x0000007100717308 */ /* 0x000e620000000800 */
[----:B------:R-:W-:-:S07]  /*119c0*/  @!P3 FMUL R109, R109, 0.5 ;  /* 0x3f0000006d6db820 */ /* 0x000fce0000400000 */
[----:B------:R2:W3:Y:S04]  /*119d0*/  MUFU.EX2 R108, R109 ;  /* 0x0000006d006c7308 */ /* 0x0004e80000000800 */
[----:B------:R-:W-:-:S04]  /*119e0*/  @!P5 FMUL R111, R111, 0.5 ;  /* 0x3f0000006f6fd820 */ /* 0x000fc80000400000 */
[----:B------:R-:W4:Y:S01]  /*119f0*/  MUFU.EX2 R110, R110 ;  /* 0x0000006e006e7308 */ /* 0x000f220000000800 */
[----:B--2---:R-:W-:Y:S01]  /*11a00*/  FFMA R109, R112, UR14, -R21 ;  /* 0x0000000e706d7c23 */ /* 0x004fe20008000815 */
[----:B------:R-:W-:Y:S01]  /*11a10*/  FFMA R112, R115, UR14, -R20 ;  /* 0x0000000e73707c23 */ /* 0x000fe20008000814 */
[----:B-1----:R-:W-:-:S04]  /*11a20*/  @!P4 FMUL R113, R113, R113 ;  /* 0x000000717171c220 */ /* 0x002fc80000400000 */
[----:B------:R-:W-:Y:S01]  /*11a30*/  FSETP.GEU.AND P2, PT, R112, -126, PT ;  /* 0xc2fc00007000780b */ /* 0x000fe20003f4e000 */
[----:B------:R-:W1:Y:S01]  /*11a40*/  MUFU.EX2 R111, R111 ;  /* 0x0000006f006f7308 */ /* 0x000e620000000800 */
[----:B---3--:R-:W-:Y:S01]  /*11a50*/  @!P3 FMUL R108, R108, R108 ;  /* 0x0000006c6c6cb220 */ /* 0x008fe20000400000 */
[----:B------:R-:W-:Y:S01]  /*11a60*/  FSETP.GEU.AND P3, PT, R109, -126, PT ;  /* 0xc2fc00006d00780b */ /* 0x000fe20003f6e000 */
[----:B----4-:R-:W-:Y:S01]  /*11a70*/  @!P6 FMUL R110, R110, R110 ;  /* 0x0000006e6e6ee220 */ /* 0x010fe20000400000 */
[----:B------:R-:W-:-:S08]  /*11a80*/  FSETP.GEU.AND P6, PT, R118, -126, PT ;  /* 0xc2fc00007600780b */ /* 0x000fd00003fce000 */
[----:B------:R-:W-:-:S03]  /*11a90*/  @!P2 FMUL R112, R112, 0.5 ;  /* 0x3f0000007070a820 */ /* 0x000fc60000400000 */
[----:B------:R-:W-:Y:S01]  /*11aa0*/  @!P3 FMUL R109, R109, 0.5 ;  /* 0x3f0000006d6db820 */ /* 0x000fe20000400000 */
[----:B-1----:R-:W-:Y:S01]  /*11ab0*/  @!P5 FMUL R111, R111, R111 ;  /* 0x0000006f6f6fd220 */ /* 0x002fe20000400000 */
[----:B------:R-:W-:Y:S01]  /*11ac0*/  FSETP.GEU.AND P5, PT, R119, -126, PT ;  /* 0xc2fc00007700780b */ /* 0x000fe20003fae000 */
[----:B------:R-:W1:Y:S01]  /*11ad0*/  MUFU.EX2 R112, R112 ;  /* 0x0000007000707308 */ /* 0x000e620000000800 */
[----:B------:R-:W-:-:S07]  /*11ae0*/  @!P6 FMUL R118, R118, 0.5 ;  /* 0x3f0000007676e820 */ /* 0x000fce0000400000 */
[----:B------:R-:W2:Y:S04]  /*11af0*/  MUFU.EX2 R109, R109 ;  /* 0x0000006d006d7308 */ /* 0x000ea80000000800 */
[----:B------:R-:W-:-:S04]  /*11b00*/  @!P5 FMUL R119, R119, 0.5 ;  /* 0x3f0000007777d820 */ /* 0x000fc80000400000 */
[----:B------:R3:W4:Y:S01]  /*11b10*/  MUFU.EX2 R114, R118 ;  /* 0x0000007600727308 */ /* 0x0007220000000800 */
[----:B-1----:R-:W-:-:S07]  /*11b20*/  @!P2 FMUL R112, R112, R112 ;  /* 0x000000707070a220 */ /* 0x002fce0000400000 */
[----:B------:R1:W5:Y:S01]  /*11b30*/  MUFU.EX2 R115, R119 ;  /* 0x0000007700737308 */ /* 0x0003620000000800 */
[----:B--2---:R-:W-:Y:S01]  /*11b40*/  @!P3 FMUL R109, R109, R109 ;  /* 0x0000006d6d6db220 */ /* 0x004fe20000400000 */
[----:B------:R-:W-:Y:S01]  /*11b50*/  FSETP.GEU.AND P3, PT, R117, -126, PT ;  /* 0xc2fc00007500780b */ /* 0x000fe20003f6e000 */
[--C-:B---3--:R-:W-:Y:S01]  /*11b60*/  FFMA R118, R121, UR14, -R21.reuse ;  /* 0x0000000e79767c23 */ /* 0x108fe20008000815 */
[----:B------:R-:W-:Y:S01]  /*11b70*/  FFMA R121, R124, UR14, -R21 ;  /* 0x0000000e7c797c23 */ /* 0x000fe20008000815 */
[----:B----4-:R-:W-:Y:S01]  /*11b80*/  @!P6 FMUL R114, R114, R114 ;  /* 0x000000727272e220 */ /* 0x010fe20000400000 */
[----:B-1----:R-:W-:Y:S02]  /*11b90*/  FFMA R119, R122, UR14, -R20 ;  /* 0x0000000e7a777c23 */ /* 0x002fe40008000814 */
[----:B------:R-:W-:Y:S02]  /*11ba0*/  FSETP.GEU.AND P6, PT, R118, -126, PT ;  /* 0xc2fc00007600780b */ /* 0x000fe40003fce000 */
[----:B------:R-:W-:-:S05]  /*11bb0*/  FSETP.GEU.AND P4, PT, R121, -126, PT ;  /* 0xc2fc00007900780b */ /* 0x000fca0003f8e000 */
[----:B------:R-:W-:Y:S01]  /*11bc0*/  @!P3 FMUL R117, R117, 0.5 ;  /* 0x3f0000007575b820 */ /* 0x000fe20000400000 */
[----:B-----5:R-:W-:Y:S01]  /*11bd0*/  @!P5 FMUL R115, R115, R115 ;  /* 0x000000737373d220 */ /* 0x020fe20000400000 */
[----:B------:R-:W-:Y:S02]  /*11be0*/  FSETP.GEU.AND P5, PT, R119, -126, PT ;  /* 0xc2fc00007700780b */ /* 0x000fe40003fae000 */
[----:B------:R1:W2:Y:S02]  /*11bf0*/  MUFU.EX2 R116, R117 ;  /* 0x0000007500747308 */ /* 0x0002a40000000800 */
[----:B------:R-:W-:Y:S02]  /*11c00*/  @!P6 FMUL R118, R118, 0.5 ;  /* 0x3f0000007676e820 */ /* 0x000fe40000400000 */
[----:B------:R-:W-:Y:S01]  /*11c10*/  @!P4 FMUL R121, R121, 0.5 ;  /* 0x3f0000007979c820 */ /* 0x000fe20000400000 */
[----:B-1----:R-:W-:Y:S01]  /*11c20*/  FFMA R117, R120, UR14, -R21 ;  /* 0x0000000e78757c23 */ /* 0x002fe20008000815 */
[----:B------:R-:W-:-:S02]  /*11c30*/  FFMA R120, R123, UR14, -R20 ;  /* 0x0000000e7b787c23 */ /* 0x000fc40008000814 */
[----:B------:R-:W1:Y:S03]  /*11c40*/  MUFU.EX2 R118, R118 ;  /* 0x0000007600767308 */ /* 0x000e660000000800 */
[----:B------:R-:W-:Y:S01]  /*11c50*/  @!P5 FMUL R119, R119, 0.5 ;  /* 0x3f0000007777d820 */ /* 0x000fe20000400000 */
[----:B------:R-:W-:Y:S01]  /*11c60*/  FSETP.GEU.AND P2, PT, R120, -126, PT ;  /* 0xc2fc00007800780b */ /* 0x000fe20003f4e000 */
[----:B--2---:R-:W-:Y:S01]  /*11c70*/  @!P3 FMUL R116, R116, R116 ;  /* 0x000000747474b220 */ /* 0x004fe20000400000 */
[----:B------:R-:W-:Y:S02]  /*11c80*/  WARPGROUP.DEPBAR.LE gsb0, 0x0 ;  /* 0x00008000000079c5 */ /* 0x000fe40000010000 */
[----:B------:R-:W-:Y:S01]  /*11c90*/  IADD3 R24, R222, 0x500, RZ ;  /* 0x00000500de187810 */ /* 0x000fe20007ffe0ff */
[----:B------:R-:W2:Y:S01]  /*11ca0*/  MUFU.EX2 R119, R119 ;  /* 0x0000007700777308 */ /* 0x000ea20000000800 */
[----:B------:R-:W-:-:S02]  /*11cb0*/  MOV R25, 0x40000040 ;  /* 0x4000004000197802 */ /* 0x000fc40000000f00 */
[----:B------:R-:W-:Y:S02]  /*11cc0*/  R2UR UR6, R24 ;  /* 0x00000000180672ca */ /* 0x000fe400000e0000 */
[----:B------:R-:W-:Y:S02]  /*11cd0*/  R2UR UR7, R25 ;  /* 0x00000000190772ca */ /* 0x000fe400000e0000 */
[----:B------:R-:W-:Y:S01]  /*11ce0*/  F2FP.BF16.F32.PACK_AB R24, R102, R103 ;  /* 0x000000676618723e */ /* 0x000fe200000010ff */
[----:B-1----:R-:W-:Y:S01]  /*11cf0*/  @!P6 FMUL R118, R118, R118 ;  /* 0x000000767676e220 */ /* 0x002fe20000400000 */
[----:B------:R-:W-:Y:S01]  /*11d00*/  F2FP.BF16.F32.PACK_AB R25, R104, R223 ;  /* 0x000000df6819723e */ /* 0x000fe200000010ff */
[----:B------:R-:W-:Y:S01]  /*11d10*/  @!P2 FMUL R120, R120, 0.5 ;  /* 0x3f0000007878a820 */ /* 0x000fe20000400000 */
[----:B------:R-:W-:Y:S01]  /*11d20*/  F2FP.BF16.F32.PACK_AB R26, R108, R105 ;  /* 0x000000696c1a723e */ /* 0x000fe200000010ff */
[----:B------:R-:W1:Y:S01]  /*11d30*/  MUFU.EX2 R121, R121 ;  /* 0x0000007900797308 */ /* 0x000e620000000800 */
[----:B------:R-:W-:Y:S01]  /*11d40*/  F2FP.BF16.F32.PACK_AB R27, R107, R106 ;  /* 0x0000006a6b1b723e */ /* 0x000fe200000010ff */
[----:B------:R-:W-:Y:S01]  /*11d50*/  FADD R103, R100, R103 ;  /* 0x0000006764677221 */ /* 0x000fe20000000000 */
[----:B------:R-:W-:Y:S01]  /*11d60*/  FSETP.GEU.AND P3, PT, R117, -126, PT ;  /* 0xc2fc00007500780b */ /* 0x000fe20003f6e000 */
[----:B------:R-:W-:Y:S01]  /*11d70*/  FADD R223, R98, R223 ;  /* 0x000000df62df7221 */ /* 0x000fe20000000000 */
[----:B------:R-:W-:Y:S01]  /*11d80*/  WARPGROUP.ARRIVE ;  /* 0x00000000000079c5 */ /* 0x000fe20000000000 */
[----:B--2---:R-:W-:Y:S01]  /*11d90*/  @!P5 FMUL R119, R119, R119 ;  /* 0x000000777777d220 */ /* 0x004fe20000400000 */
[----:B------:R-:W-:Y:S01]  /*11da0*/  FSETP.GEU.AND P6, PT, R126, -126, PT ;  /* 0xc2fc00007e00780b */ /* 0x000fe20003fce000 */
[----:B------:R-:W2:Y:S01]  /*11db0*/  MUFU.EX2 R120, R120 ;  /* 0x0000007800787308 */ /* 0x000ea20000000800 */
[----:B------:R-:W-:Y:S01]  /*11dc0*/  FSETP.GEU.AND P5, PT, R127, -126, PT ;  /* 0xc2fc00007f00780b */ /* 0x000fe20003fae000 */
[----:B------:R-:W-:Y:S01]  /*11dd0*/  FADD R102, R103, R102 ;  /* 0x0000006667667221 */ /* 0x000fe20000000000 */
[----:B------:R-:W-:Y:S01]  /*11de0*/  HGMMA.64x128x16.F32.BF16 R152, R24, gdesc[UR4].tnspB, R152, gsb0 ;  /* 0x41e0000418987df0 */ /* 0x000fe20008001898 */
[----:B------:R-:W-:-:S02]  /*11df0*/  FADD R223, R223, R104 ;  /* 0x00000068dfdf7221 */ /* 0x000fc40000000000 */
[----:B------:R-:W-:Y:S02]  /*11e00*/  FADD R105, R102, R105 ;  /* 0x0000006966697221 */ /* 0x000fe40000000000 */
[----:B------:R-:W-:Y:S01]  /*11e10*/  @!P3 FMUL R117, R117, 0.5 ;  /* 0x3f0000007575b820 */ /* 0x000fe20000400000 */
[----:B-1----:R-:W-:Y:S01]  /*11e20*/  @!P4 FMUL R121, R121, R121 ;  /* 0x000000797979c220 */ /* 0x002fe20000400000 */
[----:B------:R-:W-:Y:S01]  /*11e30*/  FADD R106, R223, R106 ;  /* 0x0000006adf6a7221 */ /* 0x000fe20000000000 */
[----:B------:R-:W-:Y:S01]  /*11e40*/  FADD R108, R105, R108 ;  /* 0x0000006c696c7221 */ /* 0x000fe20000000000 */
[----:B------:R-:W-:Y:S02]  /*11e50*/  @!P6 FMUL R126, R126, 0.5 ;  /* 0x3f0000007e7ee820 */ /* 0x000fe40000400000 */
[----:B------:R-:W1:Y:S01]  /*11e60*/  MUFU.EX2 R117, R117 ;  /* 0x0000007500757308 */ /* 0x000e620000000800 */
[----:B------:R-:W-:Y:S01]  /*11e70*/  @!P5 FMUL R127, R127, 0.5 ;  /* 0x3f0000007f7fd820 */ /* 0x000fe20000400000 */
[----:B------:R-:W-:Y:S01]  /*11e80*/  FADD R106, R106, R107 ;  /* 0x0000006b6a6a7221 */ /* 0x000fe20000000000 */
[----:B--2---:R-:W-:-:S05]  /*11e90*/  @!P2 FMUL R120, R120, R120 ;  /* 0x000000787878a220 */ /* 0x004fca0000400000 */
[----:B------:R2:W3:Y:S08]  /*11ea0*/  MUFU.EX2 R122, R126 ;  /* 0x0000007e007a7308 */ /* 0x0004f00000000800 */
[----:B------:R4:W5:Y:S01]  /*11eb0*/  MUFU.EX2 R123, R127 ;  /* 0x0000007f007b7308 */ /* 0x0009620000000800 */
[----:B-1----:R-:W-:Y:S01]  /*11ec0*/  @!P3 FMUL R117, R117, R117 ;  /* 0x000000757575b220 */ /* 0x002fe20000400000 */
[----:B------:R-:W-:Y:S01]  /*11ed0*/  FSETP.GEU.AND P3, PT, R125, -126, PT ;  /* 0xc2fc00007d00780b */ /* 0x000fe20003f6e000 */
[----:B--2---:R-:W-:Y:S01]  /*11ee0*/  FFMA R126, R129, UR14, -R21 ;  /* 0x0000000e817e7c23 */ /* 0x004fe20008000815 */
[--C-:B------:R-:W-:Y:S01]  /*11ef0*/  FFMA R129, R134, UR14, -R20.reuse ;  /* 0x0000000e86817c23 */ /* 0x100fe20008000814 */
[----:B---3--:R-:W-:Y:S01]  /*11f00*/  @!P6 FMUL R122, R122, R122 ;  /* 0x0000007a7a7ae220 */ /* 0x008fe20000400000 */
[----:B----4-:R-:W-:-:S02]  /*11f10*/  FFMA R127, R130, UR14, -R20 ;  /* 0x0000000e827f7c23 */ /* 0x010fc40008000814 */
[----:B------:R-:W-:Y:S01]  /*11f20*/  FSETP.GEU.AND P6, PT, R126, -126, PT ;  /* 0xc2fc00007e00780b */ /* 0x000fe20003fce000 */
[----:B------:R-:W-:-:S06]  /*11f30*/  FFMA R130, R133, UR14, -R21 ;  /* 0x0000000e85827c23 */ /* 0x000fcc0008000815 */
[----:B------:R-:W-:Y:S01]  /*11f40*/  @!P3 FMUL R125, R125, 0.5 ;  /* 0x3f0000007d7db820 */ /* 0x000fe20000400000 */
[----:B-----5:R-:W-:Y:S01]  /*11f50*/  @!P5 FMUL R123, R123, R123 ;  /* 0x0000007b7b7bd220 */ /* 0x020fe20000400000 */
[----:B------:R-:W-:Y:S02]  /*11f60*/  FSETP.GEU.AND P5, PT, R127, -126, PT ;  /* 0xc2fc00007f00780b */ /* 0x000fe40003fae000 */
[----:B------:R1:W2:Y:S02]  /*11f70*/  MUFU.EX2 R124, R125 ;  /* 0x0000007d007c7308 */ /* 0x0002a40000000800 */
[----:B------:R-:W-:Y:S01]  /*11f80*/  @!P6 FMUL R126, R126, 0.5 ;  /* 0x3f0000007e7ee820 */ /* 0x000fe20000400000 */
[----:B-1----:R-:W-:Y:S01]  /*11f90*/  FFMA R125, R128, UR14, -R21 ;  /* 0x0000000e807d7c23 */ /* 0x002fe20008000815 */
[----:B------:R-:W-:-:S04]  /*11fa0*/  FFMA R128, R131, UR14, -R20 ;  /* 0x0000000e83807c23 */ /* 0x000fc80008000814 */
[----:B------:R-:W1:Y:S03]  /*11fb0*/  MUFU.EX2 R126, R126 ;  /* 0x0000007e007e7308 */ /* 0x000e660000000800 */
[----:B------:R-:W-:Y:S01]  /*11fc0*/  @!P5 FMUL R127, R127, 0.5 ;  /* 0x3f0000007f7fd820 */ /* 0x000fe20000400000 */
[----:B------:R-:W-:Y:S01]  /*11fd0*/  FFMA R131, R132, UR14, -R21 ;  /* 0x0000000e84837c23 */ /* 0x000fe20008000815 */
[--C-:B------:R-:W-:Y:S01]  /*11fe0*/  FFMA R132, R135, UR14, -R20.reuse ;  /* 0x0000000e87847c23 */ /* 0x100fe20008000814 */
[----:B------:R-:W-:Y:S01]  /*11ff0*/  FSETP.GEU.AND P2, PT, R128, -126, PT ;  /* 0xc2fc00008000780b */ /* 0x000fe20003f4e000 */
[----:B------:R-:W-:Y:S01]  /*12000*/  FFMA R20, R151, UR14, -R20 ;  /* 0x0000000e97147c23 */ /* 0x000fe20008000814 */
[----:B--2---:R-:W-:Y:S01]  /*12010*/  @!P3 FMUL R124, R124, R124 ;  /* 0x0000007c7c7cb220 */ /* 0x004fe20000400000 */
[----:B------:R-:W-:Y:S01]  /*12020*/  FSETP.GEU.AND P3, PT, R125, -126, PT ;  /* 0xc2fc00007d00780b */ /* 0x000fe20003f6e000 */
[----:B------:R-:W2:Y:S01]  /*12030*/  MUFU.EX2 R127, R127 ;  /* 0x0000007f007f7308 */ /* 0x000ea20000000800 */
[----:B------:R-:W-:Y:S01]  /*12040*/  FSETP.GEU.AND P4, PT, R131, -126, PT ;  /* 0xc2fc00008300780b */ /* 0x000fe20003f8e000 */
[----:B-1----:R-:W-:Y:S01]  /*12050*/  @!P6 FMUL R126, R126, R126 ;  /* 0x0000007e7e7ee220 */ /* 0x002fe20000400000 */
[----:B------:R-:W-:-:S06]  /*12060*/  FSETP.GEU.AND P6, PT, R129, -126, PT ;  /* 0xc2fc00008100780b */ /* 0x000fcc0003fce000 */
[----:B------:R-:W-:-:S03]  /*12070*/  @!P2 FMUL R128, R128, 0.5 ;  /* 0x3f0000008080a820 */ /* 0x000fc60000400000 */
[----:B------:R-:W-:Y:S02]  /*12080*/  @!P3 FMUL R125, R125, 0.5 ;  /* 0x3f0000007d7db820 */ /* 0x000fe40000400000 */
[----:B------:R-:W-:Y:S01]  /*12090*/  @!P4 FMUL R131, R131, 0.5 ;  /* 0x3f0000008383c820 */ /* 0x000fe20000400000 */
[----:B--2---:R-:W-:-:S03]  /*120a0*/  @!P5 FMUL R127, R127, R127 ;  /* 0x0000007f7f7fd220 */ /* 0x004fc60000400000 */
[----:B------:R-:W1:Y:S01]  /*120b0*/  MUFU.EX2 R125, R125 ;  /* 0x0000007d007d7308 */ /* 0x000e620000000800 */
[----:B------:R-:W-:Y:S01]  /*120c0*/  FSETP.GEU.AND P5, PT, R132, -126, PT ;  /* 0xc2fc00008400780b */ /* 0x000fe20003fae000 */
[----:B------:R-:W-:-:S06]  /*120d0*/  @!P6 FMUL R129, R129, 0.5 ;  /* 0x3f0000008181e820 */ /* 0x000fcc0000400000 */
[----:B------:R-:W2:Y:S06]  /*120e0*/  MUFU.EX2 R128, R128 ;  /* 0x0000008000807308 */ /* 0x000eac0000000800 */
[----:B------:R-:W-:Y:S02]  /*120f0*/  @!P5 FMUL R132, R132, 0.5 ;  /* 0x3f0000008484d820 */ /* 0x000fe40000400000 */
        /* <DEDUP_REMOVED lines=21> */
[----:B------:R-:W-:Y:S01]  /*12250*/  FSETP.GEU.AND P3, PT, R22, -126, PT ;  /* 0xc2fc00001600780b */ /* 0x000fe20003f6e000 */
[----:B------:R-:W-:Y:S02]  /*12260*/  WARPGROUP.DEPBAR.LE gsb0, 0x0 ;  /* 0x00008000000079c5 */ /* 0x000fe40000010000 */
[----:B------:R-:W-:Y:S01]  /*12270*/  VIADD R24, R222, 0x580 ;  /* 0x00000580de187836 */ /* 0x000fe20000000000 */
[----:B------:R-:W-:Y:S01]  /*12280*/  MOV R25, 0x40000040 ;  /* 0x4000004000197802 */ /* 0x000fe20000000f00 */
[----:B------:R-:W-:Y:S01]  /*12290*/  @!P5 FMUL R28, R28, 0.5 ;  /* 0x3f0000001c1cd820 */ /* 0x000fe20000400000 */
[----:B------:R-:W-:Y:S01]  /*122a0*/  F2FP.BF16.F32.PACK_AB R26, R116, R113 ;  /* 0x00000071741a723e */ /* 0x000fe200000010ff */
[----:B------:R-:W3:Y:S01]  /*122b0*/  MUFU.EX2 R23, R23 ;  /* 0x0000001700177308 */ /* 0x000ee20000000800 */
[----:B------:R-:W-:Y:S01]  /*122c0*/  R2UR UR6, R24 ;  /* 0x00000000180672ca */ /* 0x000fe200000e0000 */
[----:B-1----:R-:W-:Y:S01]  /*122d0*/  @!P2 FMUL R29, R29, R29 ;  /* 0x0000001d1d1da220 */ /* 0x002fe20000400000 */
[----:B------:R-:W-:-:S02]  /*122e0*/  R2UR UR7, R25 ;  /* 0x00000000190772ca */ /* 0x000fc400000e0000 */
[----:B------:R-:W-:Y:S01]  /*122f0*/  F2FP.BF16.F32.PACK_AB R24, R110, R109 ;  /* 0x0000006d6e18723e */ /* 0x000fe200000010ff */
[----:B------:R-:W-:Y:S01]  /*12300*/  @!P3 FMUL R22, R22, 0.5 ;  /* 0x3f0000001616b820 */ /* 0x000fe20000400000 */
[----:B------:R-:W-:Y:S01]  /*12310*/  F2FP.BF16.F32.PACK_AB R25, R112, R111 ;  /* 0x0000006f7019723e */ /* 0x000fe200000010ff */
[----:B------:R-:W1:Y:S01]  /*12320*/  MUFU.EX2 R28, R28 ;  /* 0x0000001c001c7308 */ /* 0x000e620000000800 */
[----:B------:R-:W-:Y:S01]  /*12330*/  F2FP.BF16.F32.PACK_AB R27, R115, R114 ;  /* 0x00000072731b723e */ /* 0x000fe200000010ff */
[----:B--2---:R-:W-:Y:S01]  /*12340*/  @!P4 FMUL R30, R30, R30 ;  /* 0x0000001e1e1ec220 */ /* 0x004fe20000400000 */
[----:B------:R-:W-:Y:S01]  /*12350*/  FSETP.GEU.AND P2, PT, R147, -126, PT ;  /* 0xc2fc00009300780b */ /* 0x000fe20003f4e000 */
[----:B------:R-:W-:Y:S01]  /*12360*/  FADD R109, R108, R109 ;  /* 0x0000006d6c6d7221 */ /* 0x000fe20000000000 */
[----:B------:R-:W-:Y:S01]  /*12370*/  WARPGROUP.ARRIVE ;  /* 0x00000000000079c5 */ /* 0x000fe20000000000 */
[----:B------:R-:W-:Y:S01]  /*12380*/  FSETP.GEU.AND P4, PT, R148, -126, PT ;  /* 0xc2fc00009400780b */ /* 0x000fe20003f8e000 */
[----:B------:R-:W-:Y:S01]  /*12390*/  FADD R111, R106, R111 ;  /* 0x0000006f6a6f7221 */ /* 0x000fe20000000000 */
[----:B------:R-:W2:Y:S01]  /*123a0*/  MUFU.EX2 R22, R22 ;  /* 0x0000001600167308 */ /* 0x000ea20000000800 */
[----:B---3--:R-:W-:Y:S01]  /*123b0*/  @!P6 FMUL R23, R23, R23 ;  /* 0x000000171717e220 */ /* 0x008fe20000400000 */
[----:B------:R-:W-:Y:S01]  /*123c0*/  FSETP.GEU.AND P6, PT, R32, -126, PT ;  /* 0xc2fc00002000780b */ /* 0x000fe20003fce000 */
[----:B------:R-:W-:Y:S01]  /*123d0*/  HGMMA.64x128x16.F32.BF16 R152, R24, gdesc[UR4].tnspB, R152, gsb0 ;  /* 0x41e0000418987df0 */ /* 0x000fe20008001898 */
[----:B------:R-:W-:Y:S01]  /*123e0*/  FADD R110, R109, R110 ;  /* 0x0000006e6d6e7221 */ /* 0x000fe20000000000 */
[----:B------:R-:W-:-:S03]  /*123f0*/  FADD R111, R111, R112 ;  /* 0x000000706f6f7221 */ /* 0x000fc60000000000 */
[----:B------:R-:W-:Y:S01]  /*12400*/  @!P2 FMUL R147, R147, 0.5 ;  /* 0x3f0000009393a820 */ /* 0x000fe20000400000 */
[----:B-1----:R-:W-:Y:S01]  /*12410*/  @!P5 FMUL R28, R28, R28 ;  /* 0x0000001c1c1cd220 */ /* 0x002fe20000400000 */
[----:B------:R-:W-:Y:S01]  /*12420*/  FSETP.GEU.AND P5, PT, R33, -126, PT ;  /* 0xc2fc00002100780b */ /* 0x000fe20003fae000 */
[----:B------:R-:W-:Y:S01]  /*12430*/  @!P4 FMUL R148, R148, 0.5 ;  /* 0x3f0000009494c820 */ /* 0x000fe20000400000 */
[----:B------:R-:W-:Y:S01]  /*12440*/  FADD R113, R110, R113 ;  /* 0x000000716e717221 */ /* 0x000fe20000000000 */
[----:B------:R-:W-:Y:S01]  /*12450*/  FADD R114, R111, R114 ;  /* 0x000000726f727221 */ /* 0x000fe20000000000 */
[----:B------:R-:W1:Y:S01]  /*12460*/  MUFU.EX2 R147, R147 ;  /* 0x0000009300937308 */ /* 0x000e620000000800 */
[----:B------:R-:W-:Y:S01]  /*12470*/  @!P6 FMUL R32, R32, 0.5 ;  /* 0x3f0000002020e820 */ /* 0x000fe20000400000 */
[----:B------:R-:W-:Y:S01]  /*12480*/  FADD R116, R113, R116 ;  /* 0x0000007471747221 */ /* 0x000fe20000000000 */
[----:B--2---:R-:W-:Y:S01]  /*12490*/  @!P3 FMUL R22, R22, R22 ;  /* 0x000000161616b220 */ /* 0x004fe20000400000 */
[----:B------:R-:W-:Y:S01]  /*124a0*/  FSETP.GEU.AND P3, PT, R31, -126, PT ;  /* 0xc2fc00001f00780b */ /* 0x000fe20003f6e000 */
[----:B------:R-:W-:-:S03]  /*124b0*/  FADD R114, R114, R115 ;  /* 0x0000007372727221 */ /* 0x000fc60000000000 */
[----:B------:R-:W2:Y:S01]  /*124c0*/  MUFU.EX2 R32, R32 ;  /* 0x0000002000207308 */ /* 0x000ea20000000800 */
[----:B------:R-:W-:-:S07]  /*124d0*/  @!P5 FMUL R33, R33, 0.5 ;  /* 0x3f0000002121d820 */ /* 0x000fce0000400000 */
[----:B------:R-:W3:Y:S01]  /*124e0*/  MUFU.EX2 R33, R33 ;  /* 0x0000002100217308 */ /* 0x000ee20000000800 */
[----:B------:R-:W-:Y:S01]  /*124f0*/  @!P3 FMUL R31, R31, 0.5 ;  /* 0x3f0000001f1fb820 */ /* 0x000fe20000400000 */
[----:B-1----:R-:W-:Y:S01]  /*12500*/  @!P2 FMUL R147, R147, R147 ;  /* 0x000000939393a220 */ /* 0x002fe20000400000 */
[----:B------:R-:W-:-:S05]  /*12510*/  ISETP.NE.AND P2, PT, R6, 0x4, PT ;  /* 0x000000040600780c */ /* 0x000fca0003f45270 */
[----:B------:R-:W1:Y:S01]  /*12520*/  MUFU.EX2 R31, R31 ;  /* 0x0000001f001f7308 */ /* 0x000e620000000800 */
[----:B--2---:R-:W-:Y:S01]  /*12530*/  @!P6 FMUL R32, R32, R32 ;  /* 0x000000202020e220 */ /* 0x004fe20000400000 */
[----:B------:R-:W-:-:S06]  /*12540*/  FSETP.GEU.AND P6, PT, R145, -126, PT ;  /* 0xc2fc00009100780b */ /* 0x000fcc0003fce000 */
[----:B------:R-:W2:Y:S01]  /*12550*/  MUFU.EX2 R21, R148 ;  /* 0x0000009400157308 */ /* 0x000ea20000000800 */
[----:B---3--:R-:W-:Y:S01]  /*12560*/  @!P5 FMUL R33, R33, R33 ;  /* 0x000000212121d220 */ /* 0x008fe20000400000 */
[----:B------:R-:W-:-:S05]  /*12570*/  FSETP.GEU.AND P5, PT, R146, -126, PT ;  /* 0xc2fc00009200780b */ /* 0x000fca0003fae000 */
[----:B------:R-:W-:Y:S01]  /*12580*/  @!P6 FMUL R145, R145, 0.5 ;  /* 0x3f0000009191e820 */ /* 0x000fe20000400000 */
[----:B-1----:R-:W-:Y:S01]  /*12590*/  @!P3 FMUL R31, R31, R31 ;  /* 0x0000001f1f1fb220 */ /* 0x002fe20000400000 */
[----:B------:R-:W-:-:S04]  /*125a0*/  FSETP.GEU.AND P3, PT, R144, -126, PT ;  /* 0xc2fc00009000780b */ /* 0x000fc80003f6e000 */
[----:B------:R-:W1:Y:S02]  /*125b0*/  MUFU.EX2 R145, R145 ;  /* 0x0000009100917308 */ /* 0x000e640000000800 */
[----:B------:R-:W-:Y:S01]  /*125c0*/  @!P5 FMUL R146, R146, 0.5 ;  /* 0x3f0000009292d820 */ /* 0x000fe20000400000 */
[----:B--2---:R-:W-:-:S05]  /*125d0*/  @!P4 FMUL R21, R21, R21 ;  /* 0x000000151515c220 */ /* 0x004fca0000400000 */
[----:B------:R-:W2:Y:S01]  /*125e0*/  MUFU.EX2 R37, R146 ;  /* 0x0000009200257308 */ /* 0x000ea20000000800 */
[----:B------:R-:W-:-:S07]  /*125f0*/  @!P3 FMUL R144, R144, 0.5 ;  /* 0x3f0000009090b820 */ /* 0x000fce0000400000 */
[----:B------:R-:W3:Y:S01]  /*12600*/  MUFU.EX2 R35, R144 ;  /* 0x0000009000237308 */ /* 0x000ee20000000800 */
[----:B-1----:R-:W-:Y:S01]  /*12610*/  @!P6 FMUL R145, R145, R145 ;  /* 0x000000919191e220 */ /* 0x002fe20000400000 */
[----:B------:R-:W-:Y:S01]  /*12620*/  FSETP.GEU.AND P6, PT, R150, -126, PT ;  /* 0xc2fc00009600780b */ /* 0x000fe20003fce000 */
[----:B--2---:R-:W-:Y:S01]  /*12630*/  @!P5 FMUL R37, R37, R37 ;  /* 0x000000252525d220 */ /* 0x004fe20000400000 */
[----:B------:R-:W-:-:S11]  /*12640*/  FSETP.GEU.AND P5, PT, R20, -126, PT ;  /* 0xc2fc00001400780b */ /* 0x000fd60003fae000 */
[----:B------:R-:W-:Y:S01]  /*12650*/  @!P6 FMUL R150, R150, 0.5 ;  /* 0x3f0000009696e820 */ /* 0x000fe20000400000 */
[----:B---3--:R-:W-:Y:S01]  /*12660*/  @!P3 FMUL R35, R35, R35 ;  /* 0x000000232323b220 */ /* 0x008fe20000400000 */
[----:B------:R-:W-:Y:S02]  /*12670*/  FSETP.GEU.AND P3, PT, R149, -126, PT ;  /* 0xc2fc00009500780b */ /* 0x000fe40003f6e000 */
[----:B------:R-:W1:Y:S01]  /*12680*/  MUFU.EX2 R39, R150 ;  /* 0x0000009600277308 */ /* 0x000e620000000800 */
[----:B------:R-:W-:-:S07]  /*12690*/  @!P5 FMUL R20, R20, 0.5 ;  /* 0x3f0000001414d820 */ /* 0x000fce0000400000 */
[----:B------:R-:W2:Y:S03]  /*126a0*/  MUFU.EX2 R20, R20 ;  /* 0x0000001400147308 */ /* 0x000ea60000000800 */
[----:B------:R-:W-:Y:S01]  /*126b0*/  @!P3 FMUL R149, R149, 0.5 ;  /* 0x3f0000009595b820 */ /* 0x000fe20000400000 */
[----:B-1----:R-:W-:-:S05]  /*126c0*/  @!P6 FMUL R39, R39, R39 ;  /* 0x000000272727e220 */ /* 0x002fca0000400000 */
[----:B------:R-:W1:Y:S01]  /*126d0*/  MUFU.EX2 R149, R149 ;  /* 0x0000009500957308 */ /* 0x000e620000000800 */
[----:B--2---:R-:W-:Y:S01]  /*126e0*/  @!P5 FMUL R20, R20, R20 ;  /* 0x000000141414d220 */ /* 0x004fe20000400000 */
[----:B-1----:R-:W-:Y:S01]  /*126f0*/  @!P3 FMUL R149, R149, R149 ;  /* 0x000000959595b220 */ /* 0x002fe20000400000 */
[----:B------:R-:W-:Y:S02]  /*12700*/  WARPGROUP.DEPBAR.LE gsb0, 0x0 ;  /* 0x00008000000079c5 */ /* 0x000fe40000010000 */
[----:B------:R-:W-:Y:S02]  /*12710*/  IADD3 R24, R222, 0x600, RZ ;  /* 0x00000600de187810 */ /* 0x000fe40007ffe0ff */
[----:B------:R-:W-:Y:S02]  /*12720*/  MOV R25, 0x40000040 ;  /* 0x4000004000197802 */ /* 0x000fe40000000f00 */
[----:B------:R-:W-:Y:S02]  /*12730*/  R2UR UR6, R24 ;  /* 0x00000000180672ca */ /* 0x000fe400000e0000 */
[----:B------:R-:W-:-:S02]  /*12740*/  R2UR UR7, R25 ;  /* 0x00000000190772ca */ /* 0x000fc400000e0000 */
[----:B------:R-:W-:Y:S01]  /*12750*/  F2FP.BF16.F32.PACK_AB R24, R118, R117 ;  /* 0x000000757618723e */ /* 0x000fe200000010ff */
[----:B------:R-:W-:Y:S01]  /*12760*/  FADD R117, R116, R117 ;  /* 0x0000007574757221 */ /* 0x000fe20000000000 */
[----:B------:R-:W-:Y:S01]  /*12770*/  F2FP.BF16.F32.PACK_AB R25, R120, R119 ;  /* 0x000000777819723e */ /* 0x000fe200000010ff */
[----:B------:R-:W-:Y:S01]  /*12780*/  FADD R119, R114, R119 ;  /* 0x0000007772777221 */ /* 0x000fe20000000000 */
[----:B------:R-:W-:Y:S01]  /*12790*/  F2FP.BF16.F32.PACK_AB R26, R124, R121 ;  /* 0x000000797c1a723e */ /* 0x000fe200000010ff */
[----:B------:R-:W-:Y:S01]  /*127a0*/  FADD R118, R117, R118 ;  /* 0x0000007675767221 */ /* 0x000fe20000000000 */
[----:B------:R-:W-:Y:S01]  /*127b0*/  F2FP.BF16.F32.PACK_AB R27, R123, R122 ;  /* 0x0000007a7b1b723e */ /* 0x000fe200000010ff */
[----:B------:R-:W-:Y:S02]  /*127c0*/  FADD R119, R119, R120 ;  /* 0x0000007877777221 */ /* 0x000fe40000000000 */
[----:B------:R-:W-:Y:S01]  /*127d0*/  FADD R121, R118, R121 ;  /* 0x0000007976797221 */ /* 0x000fe20000000000 */
[----:B------:R-:W-:Y:S01]  /*127e0*/  WARPGROUP.ARRIVE ;  /* 0x00000000000079c5 */ /* 0x000fe20000000000 */
[----:B------:R-:W-:-:S02]  /*127f0*/  FADD R122, R119, R122 ;  /* 0x0000007a777a7221 */ /* 0x000fc40000000000 */
[----:B------:R-:W-:Y:S02]  /*12800*/  FADD R124, R121, R124 ;  /* 0x0000007c797c7221 */ /* 0x000fe40000000000 */
[----:B------:R-:W-:Y:S01]  /*12810*/  FADD R122, R122, R123 ;  /* 0x0000007b7a7a7221 */ /* 0x000fe20000000000 */
[----:B------:R-:W-:Y:S01]  /*12820*/  HGMMA.64x128x16.F32.BF16 R152, R24, gdesc[UR4].tnspB, R152, gsb0 ;  /* 0x41e0000418987df0 */ /* 0x000fe20008001898 */
[----:B------:R-:W-:Y:S02]  /*12830*/  R2UR UR6, R12 ;  /* 0x000000000c0672ca */ /* 0x000fe400000e0000 */
[----:B------:R-:W-:Y:S02]  /*12840*/  R2UR UR7, R13 ;  /* 0x000000000d0772ca */ /* 0x000fe400000e0000 */
[----:B------:R-:W-:Y:S02]  /*12850*/  IADD3 R12, R222, 0x700, RZ ;  /* 0x00000700de0c7810 */ /* 0x000fe40007ffe0ff */
[----:B------:R-:W-:Y:S01]  /*12860*/  MOV R13, 0x40000040 ;  /* 0x40000040000d7802 */ /* 0x000fe20000000f00 */
[----:B------:R-:W-:-:S02]  /*12870*/  WARPGROUP.DEPBAR.LE gsb0, 0x0 ;  /* 0x00008000000079c5 */ /* 0x000fc40000010000 */
        /* <DEDUP_REMOVED lines=14> */
[----:B------:R-:W-:Y:S01]  /*12960*/  R2UR UR6, R12 ;  /* 0x000000000c0672ca */ /* 0x000fe200000e0000 */
[----:B------:R-:W-:Y:S01]  /*12970*/  VIADD R12, R222, 0x780 ;  /* 0x00000780de0c7836 */ /* 0x000fe20000000000 */
[----:B------:R-:W-:Y:S02]  /*12980*/  R2UR UR7, R13 ;  /* 0x000000000d0772ca */ /* 0x000fe400000e0000 */
[----:B------:R-:W-:Y:S01]  /*12990*/  MOV R13, 0x40000040 ;  /* 0x40000040000d7802 */ /* 0x000fe20000000f00 */
        /* <DEDUP_REMOVED lines=8> */
[----:B------:R-:W-:-:S02]  /*12a20*/  FADD R29, R28, R29 ;  /* 0x0000001d1c1d7221 */ /* 0x000fc40000000000 */
[----:B------:R-:W-:Y:S01]  /*12a30*/  FADD R30, R23, R30 ;  /* 0x0000001e171e7221 */ /* 0x000fe20000000000 */
[----:B------:R-:W-:Y:S01]  /*12a40*/  WARPGROUP.ARRIVE ;  /* 0x00000000000079c5 */ /* 0x000fe20000000000 */
[----:B------:R-:W-:Y:S02]  /*12a50*/  FADD R32, R29, R32 ;  /* 0x000000201d207221 */ /* 0x000fe40000000000 */
[----:B------:R-:W-:Y:S02]  /*12a60*/  FADD R30, R30, R31 ;  /* 0x0000001f1e1e7221 */ /* 0x000fe40000000000 */
[----:B------:R-:W-:Y:S01]  /*12a70*/  FADD R32, R32, R33 ;  /* 0x0000002120207221 */ /* 0x000fe20000000000 */
[----:B------:R-:W-:Y:S01]  /*12a80*/  HGMMA.64x128x16.F32.BF16 R152, R24, gdesc[UR4].tnspB, R152, gsb0 ;  /* 0x41e0000418987df0 */ /* 0x000fe20008001898 */
[----:B------:R-:W-:Y:S01]  /*12a90*/  R2UR UR6, R12 ;  /* 0x000000000c0672ca */ /* 0x000fe200000e0000 */
[----:B------:R-:W-:Y:S01]  /*12aa0*/  FADD R30, R30, R35 ;  /* 0x000000231e1e7221 */ /* 0x000fe20000000000 */
[----:B------:R-:W-:Y:S01]  /*12ab0*/  R2UR UR7, R13 ;  /* 0x000000000d0772ca */ /* 0x000fe200000e0000 */
[----:B------:R-:W-:-:S02]  /*12ac0*/  FADD R32, R32, R37 ;  /* 0x0000002520207221 */ /* 0x000fc40000000000 */
[----:B------:R-:W-:Y:S02]  /*12ad0*/  FADD R30, R30, R145 ;  /* 0x000000911e1e7221 */ /* 0x000fe40000000000 */
[----:B------:R-:W-:Y:S02]  /*12ae0*/  FADD R32, R32, R147 ;  /* 0x0000009320207221 */ /* 0x000fe40000000000 */
[----:B------:R-:W-:Y:S02]  /*12af0*/  FADD R30, R30, R21 ;  /* 0x000000151e1e7221 */ /* 0x000fe40000000000 */
[----:B------:R-:W-:Y:S02]  /*12b00*/  FADD R32, R32, R39 ;  /* 0x0000002720207221 */ /* 0x000fe40000000000 */
[----:B------:R-:W-:Y:S02]  /*12b10*/  FADD R13, R30, R149 ;  /* 0x000000951e0d7221 */ /* 0x000fe40000000000 */
[----:B------:R-:W-:Y:S01]  /*12b20*/  FADD R12, R32, R20 ;  /* 0x00000014200c7221 */ /* 0x000fe20000000000 */
[----:B------:R-:W-:-:S02]  /*12b30*/  WARPGROUP.DEPBAR.LE gsb0, 0x0 ;  /* 0x00008000000079c5 */ /* 0x000fc40000010000 */
[----:B------:R-:W-:Y:S02]  /*12b40*/  F2FP.BF16.F32.PACK_AB R24, R145, R35 ;  /* 0x000000239118723e */ /* 0x000fe400000010ff */
[----:B------:R-:W-:Y:S02]  /*12b50*/  F2FP.BF16.F32.PACK_AB R25, R147, R37 ;  /* 0x000000259319723e */ /* 0x000fe400000010ff */
[----:B------:R-:W-:Y:S02]  /*12b60*/  F2FP.BF16.F32.PACK_AB R26, R149, R21 ;  /* 0x00000015951a723e */ /* 0x000fe400000010ff */
[----:B------:R-:W-:-:S04]  /*12b70*/  F2FP.BF16.F32.PACK_AB R27, R20, R39 ;  /* 0x00000027141b723e */ /* 0x000fc800000010ff */
[----:B------:R-:W-:-:S06]  /*12b80*/  WARPGROUP.ARRIVE ;  /* 0x00000000000079c5 */ /* 0x000fcc0000000000 */
[----:B------:R-:W-:Y:S03]  /*12b90*/  HGMMA.64x128x16.F32.BF16 R152, R24, gdesc[UR4].tnspB, R152, gsb0 ;  /* 0x41e0000418987df0 */ /* 0x000fe60008001898 */
[----:B------:R-:W-:Y:S02]  /*12ba0*/  WARPGROUP.DEPBAR.LE gsb0, 0x0 ;  /* 0x00008000000079c5 */ /* 0x000fe40000010000 */
[----:B------:R-:W-:-:S04]  /*12bb0*/  SEL R24, R6, RZ, P2 ;  /* 0x000000ff06187207 */ /* 0x000fc80001000000 */
[----:B------:R-:W-:-:S04]  /*12bc0*/  LEA R6, R24, R11, 0x3 ;  /* 0x0000000b18067211 */ /* 0x000fc800078e18ff */
[----:B------:R-:W-:-:S04]  /*12bd0*/  PRMT R6, RZ, 0x654, R6 ;  /* 0x00000654ff067816 */ /* 0x000fc80000000006 */
[----:B------:R1:W-:Y:S01]  /*12be0*/  SYNCS.ARRIVE.TRANS64.RED.A1T0 RZ, [R6+URZ], RZ ;  /* 0x000000ff06ff79a7 */ /* 0x0003e2000810043f */
[----:B------:R-:W-:Y:S05]  /*12bf0*/  @P1 BRA `(.L_x_45) ;  /* 0x0000000000b81947 */ /* 0x000fea0003800000 */
[----:B------:R-:W-:Y:S01]  /*12c00*/  ISETP.LT.OR P1, PT, R7, 0x1, !P0 ;  /* 0x000000010700780c */ /* 0x000fe20004721670 */
[----:B------:R-:W-:-:S12]  /*12c10*/  BSSY B0, `(.L_x_46) ;  /* 0x000002b000007945 */ /* 0x000fd80003800000 */
[----:B------:R-:W-:Y:S05]  /*12c20*/  @P1 BRA `(.L_x_47) ;  /* 0x0000000000a41947 */ /* 0x000fea0003800000 */
[----:B-1----:R-:W-:Y:S01]  /*12c30*/  IMAD R6, R5, 0x8, R2 ;  /* 0x0000000805067824 */ /* 0x002fe200078e0202 */
[----:B------:R-:W-:Y:S02]  /*12c40*/  SHF.L.U32 R21, R4, 0x1f, RZ ;  /* 0x0000001f04157819 */ /* 0x000fe400000006ff */
[----:B------:R-:W-:Y:S02]  /*12c50*/  ISETP.NE.AND P2, PT, R0, RZ, PT ;  /* 0x000000ff0000720c */ /* 0x000fe40003f45270 */
[----:B------:R-:W1:Y:S02]  /*12c60*/  SYNCS.PHASECHK.TRANS64.TRYWAIT P1, [R6+URZ+0x44020], R21 ;  /* 0x04402015060075a7 */ /* 0x000e64000802017f */
[----:B-1----:R-:W-:Y:S09]  /*12c70*/  @!P1 BRA `(.L_x_48) ;  /* 0x0000002000c89947 */ /* 0x002ff20003800000 */
.L_x_91:
[----:B------:R-:W-:Y:S05]  /*12c80*/  @P2 BRA `(.L_x_49) ;  /* 0x0000000000142947 */ /* 0x000fea0003800000 */
[----:B------:R-:W-:Y:S02]  /*12c90*/  ISETP.NE.AND P1, PT, R14, RZ, PT ;  /* 0x000000ff0e00720c */ /* 0x000fe40003f25270 */
[----:B-1----:R-:W-:-:S04]  /*12ca0*/  MOV R21, 0x10000 ;  /* 0x0001000000157802 */ /* 0x002fc80000000f00 */
[----:B------:R2:W-:Y:S07]  /*12cb0*/  SYNCS.ARRIVE.TRANS64 RZ, [R6+URZ+0x44000], R21 ;  /* 0x0440001506ff79a7 */ /* 0x0005ee000800003f */
[----:B------:R-:W-:Y:S05]  /*12cc0*/  @!P1 BRA `(.L_x_49) ;  /* 0x0000000000049947 */ /* 0x000fea0003800000 */
[----:B------:R-:W-:Y:S01]  /*12cd0*/  BPT.TRAP 0x1 ;  /* 0x000000040000795c */ /* 0x000fe20000300000 */
.L_x_49:
[C---:B------:R-:W-:Y:S01]  /*12ce0*/  LEA R20, R5.reuse, R2, 0x10 ;  /* 0x0000000205147211 */ /* 0x040fe200078e80ff */
        /* <DEDUP_REMOVED lines=15> */
[C---:B------:R-:W-:Y:S01]  /*12de0*/  ISETP.NE.AND P1, PT, R5.reuse, 0x4, PT ;  /* 0x000000040500780c */ /* 0x040fe20003f25270 */
[----:B------:R-:W-:Y:S01]  /*12df0*/  UIADD3 UR17, UR17, 0x44000, URZ ;  /* 0x0004400011117890 */ /* 0x000fe2000fffe03f */
[----:B------:R-:W-:Y:S01]  /*12e00*/  VIADD R8, R8, 0x1 ;  /* 0x0000000108087836 */ /* 0x000fe20000000000 */
[----:B------:R-:W-:Y:S01]  /*12e10*/  UIADD3 UR16, UR8, 0x4000, URZ ;  /* 0x0000400008107890 */ /* 0x000fe2000fffe03f */
[----:B-12---:R-:W-:Y:S01]  /*12e20*/  SEL R21, RZ, 0x1, P1 ;  /* 0x00000001ff157807 */ /* 0x006fe20000800000 */
[----:B------:R-:W-:Y:S01]  /*12e30*/  UIADD3 UR8, UR8, 0xc000, URZ ;  /* 0x0000c00008087890 */ /* 0x000fe2000fffe03f */
[----:B------:R-:W-:Y:S01]  /*12e40*/  SEL R5, R5, RZ, P1 ;  /* 0x000000ff05057207 */ /* 0x000fe20000800000 */
[----:B------:R-:W-:Y:S01]  /*12e50*/  UMOV UR13, UR37 ;  /* 0x00000025000d7c82 */ /* 0x000fe20008000000 */
[----:B------:R-:W-:Y:S01]  /*12e60*/  UMOV UR9, UR17 ;  /* 0x0000001100097c82 */ /* 0x000fe20008000000 */
[----:B------:R-:W-:Y:S01]  /*12e70*/  UMOV UR11, UR19 ;  /* 0x00000013000b7c82 */ /* 0x000fe20008000000 */
[----:B------:R-:W-:-:S02]  /*12e80*/  LOP3.LUT R4, R4, R21, RZ, 0x3c, !PT ;  /* 0x0000001504047212 */ /* 0x000fc400078e3cff */
[----:B------:R2:W-:Y:S02]  /*12e90*/  UTMALDG.4D [UR16], [UR6], desc[UR26] ;  /* 0x00001a10060075b4 */ /* 0x0005e40008019000 */
[----:B------:R2:W-:Y:S02]  /*12ea0*/  UTMALDG.4D [UR8], [UR6], desc[UR26] ;  /* 0x00001a08060075b4 */ /* 0x0005e40008019000 */
[----:B--2---:R-:W-:Y:S01]  /*12eb0*/  NOP ;  /* 0x0000000000007918 */ /* 0x004fe20000000000 */
.L_x_47:
[----:B------:R-:W-:Y:S05]  /*12ec0*/  BSYNC B0 ;  /* 0x0000000000007941 */ /* 0x000fea0003800000 */
.L_x_46:
[----:B------:R-:W-:-:S07]  /*12ed0*/  IADD3 R7, R7, -0x1, RZ ;  /* 0xffffffff07077810 */ /* 0x000fce0007ffe0ff */
.L_x_45:
[C---:B------:R-:W-:Y:S01]  /*12ee0*/  ISETP.GT.AND P3, PT, R17.reuse, 0x1, PT ;  /* 0x000000011100780c */ /* 0x040fe20003f64270 */
[----:B------:R-:W-:Y:S01]  /*12ef0*/  VIADD R17, R17, 0xffffffff ;  /* 0xffffffff11117836 */ /* 0x000fe20000000000 */
[----:B------:R-:W-:Y:S02]  /*12f00*/  IADD3 R15, R15, 0x1, RZ ;  /* 0x000000010f0f7810 */ /* 0x000fe40007ffe0ff */
[----:B-1----:R-:W-:Y:S02]  /*12f10*/  IADD3 R6, R24, 0x1, RZ ;  /* 0x0000000118067810 */ /* 0x002fe40007ffe0ff */
[----:B------:R-:W-:Y:S02]  /*12f20*/  ISETP.NE.AND P1, PT, R15, 0x4, PT ;  /* 0x000000040f00780c */ /* 0x000fe40003f25270 */
[----:B------:R-:W-:Y:S02]  /*12f30*/  ISETP.NE.AND P2, PT, R6, 0x4, PT ;  /* 0x000000040600780c */ /* 0x000fe40003f45270 */
[----:B------:R-:W-:-:S02]  /*12f40*/  SEL R20, RZ, 0x1, P1 ;  /* 0x00000001ff147807 */ /* 0x000fc40000800000 */
[----:B------:R-:W-:Y:S02]  /*12f50*/  IADD3 R10, R10, 0x100, RZ ;  /* 0x000001000a0a7810 */ /* 0x000fe40007ffe0ff */
[----:B------:R-:W-:Y:S02]  /*12f60*/  LOP3.LUT R3, R3, R20, RZ, 0x3c, !PT ;  /* 0x0000001403037212 */ /* 0x000fe400078e3cff */
[----:B------:R-:W-:Y:S02]  /*12f70*/  MOV R21, R19 ;  /* 0x0000001300157202 */ /* 0x000fe40000000f00 */
[----:B------:R-:W-:Y:S02]  /*12f80*/  MOV R20, R18 ;  /* 0x0000001200147202 */ /* 0x000fe40000000f00 */
[----:B------:R-:W-:Y:S02]  /*12f90*/  SEL R15, R15, RZ, P1 ;  /* 0x000000ff0f0f7207 */ /* 0x000fe40000800000 */
[----:B------:R-:W-:Y:S01]  /*12fa0*/  SEL R6, R6, RZ, P2 ;  /* 0x000000ff06067207 */ /* 0x000fe20001000000 */
[----:B------:R-:W-:Y:S06]  /*12fb0*/  @P3 BRA `(.L_x_50) ;  /* 0xffffff9800cc3947 */ /* 0x000fec000383ffff */
.L_x_37:
[----:B------:R-:W-:Y:S05]  /*12fc0*/  WARPSYNC.ALL ;  /* 0x0000000000007948 */ /* 0x000fea0003800000 */
[----:B------:R-:W1:Y:S01]  /*12fd0*/  SHFL.BFLY PT, R0, R13, 0x1, 0x1f ;  /* 0x0c201f000d007f89 */ /* 0x000e6200000e0000 */
[----:B------:R-:W-:Y:S01]  /*12fe0*/  BSSY B0, `(.L_x_51) ;  /* 0x0000023000007945 */ /* 0x000fe20003800000 */
[----:B------:R-:W-:Y:S01]  /*12ff0*/  IMAD.MOV.U32 R7, RZ, RZ, 0x7f800000 ;  /* 0x7f800000ff077424 */ /* 0x000fe200078e00ff */
[----:B------:R-:W-:Y:S01]  /*13000*/  MOV R8, 0x3f800000 ;  /* 0x3f80000000087802 */ /* 0x000fe20000000f00 */
[----:B------:R-:W2:Y:S01]  /*13010*/  SHFL.BFLY PT, R3, R12, 0x1, 0x1f ;  /* 0x0c201f000c037f89 */ /* 0x000ea200000e0000 */
[----:B------:R-:W-:-:S02]  /*13020*/  MOV R4, 0x3f800000 ;  /* 0x3f80000000047802 */ /* 0x000fc40000000f00 */
[----:B------:R-:W-:Y:S01]  /*13030*/  MOV R9, 0x7f800000 ;  /* 0x7f80000000097802 */ /* 0x000fe20000000f00 */
[----:B-1----:R-:W-:Y:S01]  /*13040*/  FADD R0, R0, R13 ;  /* 0x0000000d00007221 */ /* 0x002fe20000000000 */
[----:B--2---:R-:W-:-:S04]  /*13050*/  FADD R14, R3, R12 ;  /* 0x0000000c030e7221 */ /* 0x004fc80000000000 */
[----:B------:R-:W1:Y:S04]  /*13060*/  SHFL.BFLY PT, R5, R0, 0x2, 0x1f ;  /* 0x0c401f0000057f89 */ /* 0x000e6800000e0000 */
[----:B------:R-:W2:Y:S01]  /*13070*/  SHFL.BFLY PT, R15, R14, 0x2, 0x1f ;  /* 0x0c401f000e0f7f89 */ /* 0x000ea200000e0000 */
[C---:B-1----:R-:W-:Y:S01]  /*13080*/  FSETP.NE.AND P0, PT, R0.reuse, -R5, PT ;  /* 0x800000050000720b */ /* 0x042fe20003f05000 */
[----:B------:R-:W-:Y:S01]  /*13090*/  FADD R3, R0, R5 ;  /* 0x0000000500037221 */ /* 0x000fe20000000000 */
[----:B--2---:R-:W-:-:S11]  /*130a0*/  FADD R6, R14, R15 ;  /* 0x0000000f0e067221 */ /* 0x004fd60000000000 */
[----:B------:R-:W-:Y:S05]  /*130b0*/  @!P0 BRA `(.L_x_52) ;  /* 0x0000000000548947 */ /* 0x000fea0003800000 */
[----:B------:R-:W-:Y:S01]  /*130c0*/  VIADD R0, R3, 0x1800000 ;  /* 0x0180000003007836 */ /* 0x000fe20000000000 */
[----:B------:R-:W-:Y:S04]  /*130d0*/  BSSY B1, `(.L_x_53) ;  /* 0x000000c000017945 */ /* 0x000fe80003800000 */
[----:B------:R-:W-:-:S04]  /*130e0*/  LOP3.LUT R0, R0, 0x7f800000, RZ, 0xc0, !PT ;  /* 0x7f80000000007812 */ /* 0x000fc800078ec0ff */
[----:B------:R-:W-:-:S13]  /*130f0*/  ISETP.GT.U32.AND P0, PT, R0, 0x1ffffff, PT ;  /* 0x01ffffff0000780c */ /* 0x000fda0003f04070 */
[----:B------:R-:W-:Y:S05]  /*13100*/  @P0 BRA `(.L_x_54) ;  /* 0x0000000000100947 */ /* 0x000fea0003800000 */
[----:B------:R-:W-:-:S07]  /*13110*/  MOV R12, 0x13130 ;  /* 0x00013130000c7802 */ /* 0x000fce0000000f00 */
[----:B------:R-:W-:Y:S05]  /*13120*/  CALL.REL.NOINC `($__internal_0_$__cuda_sm20_rcp_rn_f32_slowpath) ;  /* 0x0000001c00b07944 */ /* 0x000fea0003c00000 */
[----:B------:R-:W-:Y:S01]  /*13130*/  MOV R4, R0 ;  /* 0x0000000000047202 */ /* 0x000fe20000000f00 */
[----:B------:R-:W-:Y:S06]  /*13140*/  BRA `(.L_x_55) ;  /* 0x0000000000107947 */ /* 0x000fec0003800000 */
.L_x_54:
[----:B------:R-:W1:Y:S02]  /*13150*/  MUFU.RCP R4, R3 ;  /* 0x0000000300047308 */ /* 0x000e640000001000 */
[----:B-1----:R-:W-:-:S04]  /*13160*/  FFMA R0, R3, R4, -1 ;  /* 0xbf80000003007423 */ /* 0x002fc80000000004 */
[----:B------:R-:W-:-:S04]  /*13170*/  FADD.FTZ R5, -R0, -RZ ;  /* 0x800000ff00057221 */ /* 0x000fc80000010100 */
[----:B------:R-:W-:-:S07]  /*13180*/  FFMA R4, R4, R5, R4 ;  /* 0x0000000504047223 */ /* 0x000fce0000000004 */
.L_x_55:
[----:B------:R-:W-:Y:S05]  /*13190*/  BSYNC B1 ;  /* 0x0000000000017941 */ /* 0x000fea0003800000 */
.L_x_53:
[----:B------:R-:W-:Y:S01]  /*131a0*/  FSETP.GEU.AND P0, PT, |R3|, 1.175494350822287508e-38, PT ;  /* 0x008000000300780b */ /* 0x000fe20003f0e200 */
[----:B------:R-:W-:-:S12]  /*131b0*/  ULDC UR6, c[0x0][0x600] ;  /* 0x0001800000067ab9 */ /* 0x000fd80000000800 */
[----:B------:R-:W-:-:S04]  /*131c0*/  @!P0 FMUL R3, R3, 16777216 ;  /* 0x4b80000003038820 */ /* 0x000fc80000400000 */
[----:B------:R-:W1:Y:S02]  /*131d0*/  MUFU.LG2 R0, R3 ;  /* 0x0000000300007308 */ /* 0x000e640000000c00 */
[----:B-1----:R-:W-:-:S04]  /*131e0*/  @!P0 FADD R0, R0, -24 ;  /* 0xc1c0000000008421 */ /* 0x002fc80000000000 */
[----:B------:R-:W-:-:S04]  /*131f0*/  FMUL R0, R0, 0.69314718246459960938 ;  /* 0x3f31721800007820 */ /* 0x000fc80000400000 */
[----:B------:R-:W-:-:S07]  /*13200*/  FFMA R9, R19, UR6, R0 ;  /* 0x0000000613097c23 */ /* 0x000fce0008000000 */
.L_x_52:
[----:B------:R-:W-:Y:S05]  /*13210*/  BSYNC B0 ;  /* 0x0000000000007941 */ /* 0x000fea0003800000 */
.L_x_51:
[----:B------:R-:W-:Y:S01]  /*13220*/  FSETP.NE.AND P0, PT, R14, -R15, PT ;  /* 0x8000000f0e00720b */ /* 0x000fe20003f05000 */
[----:B------:R-:W-:Y:S01]  /*13230*/  ULDC UR4, c[0x0][0x608] ;  /* 0x0001820000047ab9 */ /* 0x000fe20000000800 */
[----:B------:R-:W-:Y:S01]  /*13240*/  BSSY B0, `(.L_x_56) ;  /* 0x0000039000007945 */ /* 0x000fe20003800000 */
[----:B------:R-:W-:-:S04]  /*13250*/  FMUL R4, R4, UR4 ;  /* 0x0000000404047c20 */ /* 0x000fc80008400000 */
        /* <DEDUP_REMOVED lines=32> */
[----:B------:R-:W-:Y:S06]  /*13460*/  @!P0 BRA `(.L_x_57) ;  /* 0x0000000000588947 */ /* 0x000fec0003800000 */
[----:B------:R-:W-:Y:S01]  /*13470*/  IADD3 R0, R6, 0x1800000, RZ ;  /* 0x0180000006007810 */ /* 0x000fe20007ffe0ff */
[----:B------:R-:W-:Y:S03]  /*13480*/  BSSY B1, `(.L_x_58) ;  /* 0x000000d000017945 */ /* 0x000fe60003800000 */
[----:B------:R-:W-:-:S04]  /*13490*/  LOP3.LUT R0, R0, 0x7f800000, RZ, 0xc0, !PT ;  /* 0x7f80000000007812 */ /* 0x000fc800078ec0ff */
[----:B------:R-:W-:-:S13]  /*134a0*/  ISETP.GT.U32.AND P0, PT, R0, 0x1ffffff, PT ;  /* 0x01ffffff0000780c */ /* 0x000fda0003f04070 */
[----:B------:R-:W-:Y:S05]  /*134b0*/  @P0 BRA `(.L_x_59) ;  /* 0x0000000000140947 */ /* 0x000fea0003800000 */
[----:B------:R-:W-:Y:S02]  /*134c0*/  MOV R3, R6 ;  /* 0x0000000600037202 */ /* 0x000fe40000000f00 */
[----:B------:R-:W-:-:S07]  /*134d0*/  MOV R12, 0x134f0 ;  /* 0x000134f0000c7802 */ /* 0x000fce0000000f00 */
[----:B------:R-:W-:Y:S05]  /*134e0*/  CALL.REL.NOINC `($__internal_0_$__cuda_sm20_rcp_rn_f32_slowpath) ;  /* 0x0000001800c07944 */ /* 0x000fea0003c00000 */
[----:B------:R-:W-:Y:S01]  /*134f0*/  IMAD.MOV.U32 R8, RZ, RZ, R0 ;  /* 0x000000ffff087224 */ /* 0x000fe200078e0000 */
[----:B------:R-:W-:Y:S06]  /*13500*/  BRA `(.L_x_60) ;  /* 0x0000000000107947 */ /* 0x000fec0003800000 */
.L_x_59:
[----:B------:R-:W1:Y:S02]  /*13510*/  MUFU.RCP R3, R6 ;  /* 0x0000000600037308 */ /* 0x000e640000001000 */
[----:B-1----:R-:W-:-:S04]  /*13520*/  FFMA R0, R6, R3, -1 ;  /* 0xbf80000006007423 */ /* 0x002fc80000000003 */
[----:B------:R-:W-:-:S04]  /*13530*/  FADD.FTZ R0, -R0, -RZ ;  /* 0x800000ff00007221 */ /* 0x000fc80000010100 */
[----:B------:R-:W-:-:S07]  /*13540*/  FFMA R8, R3, R0, R3 ;  /* 0x0000000003087223 */ /* 0x000fce0000000003 */
.L_x_60:
[----:B------:R-:W-:Y:S05]  /*13550*/  BSYNC B1 ;  /* 0x0000000000017941 */ /* 0x000fea0003800000 */
.L_x_58:
[----:B------:R-:W-:Y:S01]  /*13560*/  FSETP.GEU.AND P0, PT, |R6|, 1.175494350822287508e-38, PT ;  /* 0x008000000600780b */ /* 0x000fe20003f0e200 */
[----:B------:R-:W-:-:S12]  /*13570*/  ULDC UR4, c[0x0][0x600] ;  /* 0x0001800000047ab9 */ /* 0x000fd80000000800 */
[----:B------:R-:W-:-:S04]  /*13580*/  @!P0 FMUL R6, R6, 16777216 ;  /* 0x4b80000006068820 */ /* 0x000fc80000400000 */
[----:B------:R-:W1:Y:S02]  /*13590*/  MUFU.LG2 R0, R6 ;  /* 0x0000000600007308 */ /* 0x000e640000000c00 */
[----:B-1----:R-:W-:-:S04]  /*135a0*/  @!P0 FADD R0, R0, -24 ;  /* 0xc1c0000000008421 */ /* 0x002fc80000000000 */
[----:B------:R-:W-:-:S04]  /*135b0*/  FMUL R7, R0, 0.69314718246459960938 ;  /* 0x3f31721800077820 */ /* 0x000fc80000400000 */
[----:B------:R-:W-:-:S07]  /*135c0*/  FFMA R7, R18, UR4, R7 ;  /* 0x0000000412077c23 */ /* 0x000fce0008000007 */
.L_x_57:
[----:B------:R-:W-:Y:S05]  /*135d0*/  BSYNC B0 ;  /* 0x0000000000007941 */ /* 0x000fea0003800000 */
.L_x_56:
[C---:B------:R-:W-:Y:S01]  /*135e0*/  LOP3.LUT P0, RZ, R16.reuse, 0x3, RZ, 0xc0, !PT ;  /* 0x0000000310ff7812 */ /* 0x040fe2000780c0ff */
[----:B------:R-:W-:Y:S01]  /*135f0*/  ULDC UR4, c[0x0][0x608] ;  /* 0x0001820000047ab9 */ /* 0x000fe20000000800 */
[----:B------:R-:W-:Y:S01]  /*13600*/  LOP3.LUT R17, R16, 0x7f, RZ, 0xc0, !PT ;  /* 0x0000007f10117812 */ /* 0x000fe200078ec0ff */
[----:B------:R-:W-:Y:S01]  /*13610*/  ULDC.64 UR8, c[0x0][0x208] ;  /* 0x0000820000087ab9 */ /* 0x000fe20000000a00 */
[----:B------:R-:W-:Y:S01]  /*13620*/  FMUL R8, R8, UR4 ;  /* 0x0000000408087c20 */ /* 0x000fe20008400000 */
[----:B------:R-:W-:Y:S01]  /*13630*/  BSSY B0, `(.L_x_61) ;  /* 0x0000018000007945 */ /* 0x000fe20003800000 */
[----:B------:R-:W-:-:S07]  /*13640*/  SHF.R.U32.HI R18, RZ, 0x5, R17 ;  /* 0x00000005ff127819 */ /* 0x000fce0000011611 */
[----:B------:R-:W-:Y:S05]  /*13650*/  @P0 BRA `(.L_x_62) ;  /* 0x0000000000540947 */ /* 0x000fea0003800000 */
[----:B------:R-:W1:Y:S01]  /*13660*/  S2UR UR4, SR_CTAID.X ;  /* 0x00000000000479c3 */ /* 0x000e620000002500 */
[----:B------:R-:W-:Y:S02]  /*13670*/  SHF.R.U32.HI R0, RZ, 0x2, R16 ;  /* 0x00000002ff007819 */ /* 0x000fe40000011610 */
[----:B------:R-:W-:Y:S02]  /*13680*/  SHF.L.U32 R3, R18, 0x4, RZ ;  /* 0x0000000412037819 */ /* 0x000fe400000006ff */
[----:B------:R-:W-:-:S04]  /*13690*/  LOP3.LUT R0, R0, 0x7, RZ, 0xc0, !PT ;  /* 0x0000000700007812 */ /* 0x000fc800078ec0ff */
[----:B------:R-:W-:Y:S01]  /*136a0*/  LOP3.LUT R0, R3, 0xfffffff0, R0, 0xe2, !PT ;  /* 0xfffffff003007812 */ /* 0x000fe200078ee200 */
[----:B-1----:R-:W-:-:S03]  /*136b0*/  USHF.L.U32 UR6, UR4, 0x6, URZ ;  /* 0x0000000604067899 */ /* 0x002fc6000800063f */
[----:B------:R-:W-:Y:S02]  /*136c0*/  ULDC.64 UR4, c[0x0][0x688] ;  /* 0x0001a20000047ab9 */ /* 0x000fe40000000a00 */
[----:B------:R-:W-:Y:S02]  /*136d0*/  UIMAD UR4, UR36, UR4, UR6 ;  /* 0x00000004240472a4 */ /* 0x000fe4000f8e0206 */
[----:B------:R-:W-:Y:S02]  /*136e0*/  LOP3.LUT R3, R0, UR6, RZ, 0xfc, !PT ;  /* 0x0000000600037c12 */ /* 0x000fe4000f8efcff */
[----:B------:R-:W-:Y:S02]  /*136f0*/  UIMAD UR4, UR37, UR5, UR4 ;  /* 0x00000005250472a4 */ /* 0x000fe4000f8e0204 */
[C---:B------:R-:W-:Y:S01]  /*13700*/  IADD3 R4, R3.reuse, 0x8, RZ ;  /* 0x0000000803047810 */ /* 0x040fe20007ffe0ff */
[----:B------:R-:W-:Y:S02]  /*13710*/  ULDC UR5, c[0x0][0x288] ;  /* 0x0000a20000057ab9 */ /* 0x000fe40000000800 */
[----:B------:R-:W-:-:S02]  /*13720*/  ISETP.GE.U32.AND P0, PT, R3, UR5, PT ;  /* 0x0000000503007c0c */ /* 0x000fc4000bf06070 */
[----:B------:R-:W-:Y:S02]  /*13730*/  IADD3 R0, P2, R0, UR4, RZ ;  /* 0x0000000400007c10 */ /* 0x000fe4000ff5e0ff */
[----:B------:R-:W-:Y:S01]  /*13740*/  ISETP.GE.U32.AND P1, PT, R4, UR5, PT ;  /* 0x0000000504007c0c */ /* 0x000fe2000bf26070 */
[----:B------:R-:W-:Y:S01]  /*13750*/  ULDC.64 UR4, c[0x0][0x680] ;  /* 0x0001a00000047ab9 */ /* 0x000fe20000000a00 */
[----:B------:R-:W-:Y:S02]  /*13760*/  IADD3.X R3, RZ, RZ, RZ, P2, !PT ;  /* 0x000000ffff037210 */ /* 0x000fe400017fe4ff */
[----:B------:R-:W-:-:S04]  /*13770*/  LEA R4, P2, R0, UR4, 0x2 ;  /* 0x0000000400047c11 */ /* 0x000fc8000f8410ff */
[----:B------:R-:W-:-:S05]  /*13780*/  LEA.HI.X R5, R0, UR5, R3, 0x2, P2 ;  /* 0x0000000500057c11 */ /* 0x000fca00090f1403 */
[----:B------:R1:W-:Y:S04]  /*13790*/  @!P0 STG.E desc[UR8][R4.64], R9 ;  /* 0x0000000904008986 */ /* 0x0003e8000c101908 */
[----:B------:R1:W-:Y:S02]  /*137a0*/  @!P1 STG.E desc[UR8][R4.64+0x20], R7 ;  /* 0x0000200704009986 */ /* 0x0003e4000c101908 */
.L_x_62:
[----:B------:R-:W-:Y:S05]  /*137b0*/  BSYNC B0 ;  /* 0x0000000000007941 */ /* 0x000fea0003800000 */
.L_x_61:
[----:B------:R-:W-:Y:S01]  /*137c0*/  ULDC.64 UR4, c[0x0][0x730] ;  /* 0x0001cc0000047ab9 */ /* 0x000fe20000000a00 */
[-C--:B------:R-:W-:Y:S01]  /*137d0*/  FMUL R154, R154, R8.reuse ;  /* 0x000000089a9a7220 */ /* 0x080fe20000400000 */
[----:B------:R-:W-:Y:S01]  /*137e0*/  ISETP.NE.U32.AND P0, PT, RZ, UR4, PT ;  /* 0x00000004ff007c0c */ /* 0x000fe2000bf05070 */
[-C--:B------:R-:W-:Y:S01]  /*137f0*/  FMUL R44, R155, R8.reuse ;  /* 0x000000089b2c7220 */ /* 0x080fe20000400000 */
[-C--:B------:R-:W-:Y:S01]  /*13800*/  FMUL R158, R158, R8.reuse ;  /* 0x000000089e9e7220 */ /* 0x080fe20000400000 */
[-C--:B------:R-:W-:Y:S01]  /*13810*/  FMUL R48, R159, R8.reuse ;  /* 0x000000089f307220 */ /* 0x080fe20000400000 */
[----:B------:R-:W-:Y:S01]  /*13820*/  ISETP.NE.AND.EX P0, PT, RZ, UR5, PT, P0 ;  /* 0x00000005ff007c0c */ /* 0x000fe2000bf05300 */
        /* <DEDUP_REMOVED lines=28> */
[----:B------:R-:W-:Y:S06]  /*139f0*/  @P0 BRA `(.L_x_63) ;  /* 0x0000000000200947 */ /* 0x000fec0003800000 */
[----:B------:R-:W-:Y:S02]  /*13a00*/  ULDC.64 UR4, c[0x0][0x728] ;  /* 0x0001ca0000047ab9 */ /* 0x000fe40000000a00 */
[----:B------:R-:W-:-:S04]  /*13a10*/  ISETP.NE.U32.AND P0, PT, RZ, UR4, PT ;  /* 0x00000004ff007c0c */ /* 0x000fc8000bf05070 */
[----:B------:R-:W-:-:S13]  /*13a20*/  ISETP.NE.AND.EX P0, PT, RZ, UR5, PT, P0 ;  /* 0x00000005ff007c0c */ /* 0x000fda000bf05300 */
[----:B------:R-:W-:Y:S05]  /*13a30*/  @!P0 BRA `(.L_x_64) ;  /* 0x00000000000c8947 */ /* 0x000fea0003800000 */
[----:B-1----:R-:W1:Y:S02]  /*13a40*/  LDC.64 R4, c[0x0][0x728] ;  /* 0x0001ca00ff047b82 */ /* 0x002e640000000a00 */
[----:B-1----:R3:W5:Y:S01]  /*13a50*/  LDG.E R4, desc[UR8][R4.64] ;  /* 0x0000000804047981 */ /* 0x002762000c1e1900 */
[----:B------:R-:W-:Y:S05]  /*13a60*/  BRA `(.L_x_63) ;  /* 0x0000000000047947 */ /* 0x000fea0003800000 */
.L_x_64:
[----:B-1----:R-:W2:Y:S02]  /*13a70*/  LDC R4, c[0x0][0x720] ;  /* 0x0001c800ff047b82 */ /* 0x002ea40000000800 */
.L_x_63:
[----:B------:R-:W-:Y:S01]  /*13a80*/  MOV R0, RZ ;  /* 0x000000ff00007202 */ /* 0x000fe20000000f00 */
[----:B--2--5:R-:W-:-:S03]  /*13a90*/  IMAD.MOV.U32 R59, RZ, RZ, R4 ;  /* 0x000000ffff3b7224 */ /* 0x024fc600078e0004 */
[----:B------:R-:W-:-:S13]  /*13aa0*/  LOP3.LUT P0, RZ, R0, 0x1bf, RZ, 0xc0, !PT ;  /* 0x000001bf00ff7812 */ /* 0x000fda000780c0ff */
[----:B------:R-:W-:Y:S05]  /*13ab0*/  @!P0 BRA `(.L_x_65) ;  /* 0x0000000000408947 */ /* 0x000fea0003800000 */
[----:B------:R-:W-:Y:S01]  /*13ac0*/  MOV R0, 0x0 ;  /* 0x0000000000007802 */ /* 0x000fe20000000f00 */
[----:B------:R-:W-:Y:S01]  /*13ad0*/  ULDC.64 UR4, c[0x4][0x70] ;  /* 0x01001c0000047ab9 */ /* 0x000fe20000000a00 */
[----:B------:R-:W-:Y:S01]  /*13ae0*/  ULDC.64 UR6, c[0x4][0x8] ;  /* 0x0100020000067ab9 */ /* 0x000fe20000000a00 */
[----:B-1----:R-:W-:Y:S01]  /*13af0*/  MOV R4, UR4 ;  /* 0x0000000400047c02 */ /* 0x002fe20008000f00 */
[----:B------:R1:W2:Y:S01]  /*13b00*/  LDC.64 R14, c[0x4][R0] ;  /* 0x01000000000e7b82 */ /* 0x0002a20000000a00 */
[----:B---3--:R-:W-:Y:S01]  /*13b10*/  MOV R5, UR5 ;  /* 0x0000000500057c02 */ /* 0x008fe20008000f00 */
[----:B------:R-:W-:Y:S01]  /*13b20*/  ULDC.64 UR4, c[0x4][0x78] ;  /* 0x01001e0000047ab9 */ /* 0x000fe20000000a00 */
[----:B------:R-:W-:Y:S01]  /*13b30*/  MOV R10, UR6 ;  /* 0x00000006000a7c02 */ /* 0x000fe20008000f00 */
[----:B------:R-:W-:Y:S01]  /*13b40*/  IMAD.U32 R7, RZ, RZ, UR5 ;  /* 0x00000005ff077e24 */ /* 0x000fe2000f8e00ff */
[----:B------:R-:W-:Y:S01]  /*13b50*/  MOV R6, UR4 ;  /* 0x0000000400067c02 */ /* 0x000fe20008000f00 */
[----:B------:R-:W-:Y:S01]  /*13b60*/  IMAD.MOV.U32 R12, RZ, RZ, 0x1 ;  /* 0x00000001ff0c7424 */ /* 0x000fe200078e00ff */
[----:B------:R-:W-:-:S02]  /*13b70*/  MOV R11, UR7 ;  /* 0x00000007000b7c02 */ /* 0x000fc40008000f00 */
[----:B------:R-:W-:Y:S02]  /*13b80*/  MOV R8, 0x70 ;  /* 0x0000007000087802 */ /* 0x000fe40000000f00 */
[----:B-1----:R-:W-:-:S07]  /*13b90*/  MOV R13, RZ ;  /* 0x000000ff000d7202 */ /* 0x002fce0000000f00 */
[----:B------:R-:W-:-:S07]  /*13ba0*/  LEPC R20, `(.L_x_65) ;  /* 0x000000001014794e */ /* 0x000fce0000000000 */
[----:B--2---:R-:W-:Y:S05]  /*13bb0*/  CALL.ABS.NOINC R14 ;  /* 0x000000000e007343 */ /* 0x004fea0003c00000 */
.L_x_65:
        /* <DEDUP_REMOVED lines=9> */
[----:B------:R-:W-:Y:S01]  /*13c50*/  IMAD.U32 R6, RZ, RZ, UR6 ;  /* 0x00000006ff067e24 */ /* 0x000fe2000f8e00ff */
[----:B------:R-:W-:Y:S01]  /*13c60*/  MOV R7, UR7 ;  /* 0x0000000700077c02 */ /* 0x000fe20008000f00 */
[----:B------:R-:W-:Y:S01]  /*13c70*/  IMAD.MOV.U32 R8, RZ, RZ, 0x70 ;  /* 0x00000070ff087424 */ /* 0x000fe200078e00ff */
[----:B------:R-:W-:-:S02]  /*13c80*/  MOV R10, UR4 ;  /* 0x00000004000a7c02 */ /* 0x000fc40008000f00 */
[----:B------:R-:W-:Y:S02]  /*13c90*/  MOV R11, UR5 ;  /* 0x00000005000b7c02 */ /* 0x000fe40008000f00 */
[----:B------:R-:W-:Y:S02]  /*13ca0*/  MOV R12, 0x1 ;  /* 0x00000001000c7802 */ /* 0x000fe40000000f00 */
[----:B-1----:R-:W-:-:S07]  /*13cb0*/  MOV R13, RZ ;  /* 0x000000ff000d7202 */ /* 0x002fce0000000f00 */
[----:B------:R-:W-:-:S07]  /*13cc0*/  LEPC R20, `(.L_x_66) ;  /* 0x000000001014794e */ /* 0x000fce0000000000 */
[----:B--2---:R-:W-:Y:S05]  /*13cd0*/  CALL.ABS.NOINC R14 ;  /* 0x000000000e007343 */ /* 0x004fea0003c00000 */
.L_x_66:
[----:B------:R-:W-:Y:S01]  /*13ce0*/  ULDC.64 UR4, c[0x0][0x730] ;  /* 0x0001cc0000047ab9 */ /* 0x000fe20000000a00 */
[----:B------:R-:W-:Y:S02]  /*13cf0*/  SHF.L.U32 R0, R16, 0x5, RZ ;  /* 0x0000000510007819 */ /* 0x000fe400000006ff */
[----:B------:R-:W-:Y:S02]  /*13d00*/  ISETP.NE.U32.AND P0, PT, RZ, UR4, PT ;  /* 0x00000004ff007c0c */ /* 0x000fe4000bf05070 */
[----:B-1----:R-:W-:Y:S02]  /*13d10*/  SHF.R.U32.HI R4, RZ, 0x1, R16 ;  /* 0x00000001ff047819 */ /* 0x002fe40000011610 */
[----:B------:R-:W-:Y:S02]  /*13d20*/  ISETP.NE.AND.EX P0, PT, RZ, UR5, PT, P0 ;  /* 0x00000005ff007c0c */ /* 0x000fe4000bf05300 */
[C---:B------:R-:W-:Y:S02]  /*13d30*/  LOP3.LUT R3, R0.reuse, 0xc0, RZ, 0xc0, !PT ;  /* 0x000000c000037812 */ /* 0x040fe400078ec0ff */
[----:B---3--:R-:W-:-:S02]  /*13d40*/  LOP3.LUT R5, R0, 0x20, RZ, 0xc0, !PT ;  /* 0x0000002000057812 */ /* 0x008fc400078ec0ff */
[----:B------:R-:W-:Y:S01]  /*13d50*/  LOP3.LUT R3, R3, 0x8, R4, 0xf8, !PT ;  /* 0x0000000803037812 */ /* 0x000fe200078ef804 */
[----:B------:R-:W-:Y:S01]  /*13d60*/  IMAD.SHL.U32 R4, R16, 0x4, RZ ;  /* 0x0000000410047824 */ /* 0x000fe200078e00ff */
[----:B------:R-:W-:Y:S02]  /*13d70*/  IADD3 R17, R17, 0x1f, RZ ;  /* 0x0000001f11117810 */ /* 0x000fe40007ffe0ff */
[----:B------:R-:W-:Y:S02]  /*13d80*/  LEA R5, R18, R5, 0x9 ;  /* 0x0000000512057211 */ /* 0x000fe400078e48ff */
[----:B------:R-:W-:Y:S01]  /*13d90*/  LOP3.LUT R3, R3, 0x18, R4, 0x78, !PT ;  /* 0x0000001803037812 */ /* 0x000fe200078e7804 */
[----:B------:R-:W1:Y:S01]  /*13da0*/  @P0 LDC R59, c[0x0][0x720] ;  /* 0x0001c800ff3b0b82 */ /* 0x000e620000000800 */
[----:B------:R-:W-:Y:S02]  /*13db0*/  LOP3.LUT R0, R0, 0x100, RZ, 0xc0, !PT ;  /* 0x0000010000007812 */ /* 0x000fe400078ec0ff */
[----:B------:R-:W-:-:S02]  /*13dc0*/  ISETP.GT.U32.AND P1, PT, R17, 0x3e, PT ;  /* 0x0000003e1100780c */ /* 0x000fc40003f24070 */
[----:B------:R-:W-:Y:S02]  /*13dd0*/  IADD3 R3, R3, R5, R0 ;  /* 0x0000000503037210 */ /* 0x000fe40007ffe000 */
[----:B------:R-:W-:-:S03]  /*13de0*/  LOP3.LUT P0, RZ, R16, 0x4, RZ, 0xc0, !PT ;  /* 0x0000000410ff7812 */ /* 0x000fc6000780c0ff */
[----:B------:R-:W-:Y:S02]  /*13df0*/  IMAD R3, R3, 0x2, R2 ;  /* 0x0000000203037824 */ /* 0x000fe400078e0202 */
[-C--:B-1----:R-:W-:Y:S01]  /*13e00*/  FMUL R4, R152, R59.reuse ;  /* 0x0000003b98047220 */ /* 0x082fe20000400000 */
        /* <DEDUP_REMOVED lines=9> */
[----:B------:R-:W-:Y:S01]  /*13ea0*/  F2FP.BF16.F32.PACK_AB R4, R5, R4 ;  /* 0x000000040504723e */ /* 0x000fe200000010ff */
        /* <DEDUP_REMOVED lines=8> */
[----:B------:R-:W-:Y:S01]  /*13f30*/  MOV R0, 0x10 ;  /* 0x0000001000007802 */ /* 0x000fe20000000f00 */
        /* <DEDUP_REMOVED lines=48> */
[----:B------:R-:W-:Y:S01]  /*14240*/  FMUL R59, R214, R59 ;  /* 0x0000003bd63b7220 */ /* 0x000fe20000400000 */
[----:B------:R-:W-:-:S02]  /*14250*/  F2FP.BF16.F32.PACK_AB R8, R13, R10 ;  /* 0x0000000a0d08723e */ /* 0x000fc400000010ff */
[----:B------:R-:W-:Y:S02]  /*14260*/  F2FP.BF16.F32.PACK_AB R9, R15, R12 ;  /* 0x0000000c0f09723e */ /* 0x000fe400000010ff */
[----:B------:R-:W-:Y:S02]  /*14270*/  F2FP.BF16.F32.PACK_AB R10, R17, R14 ;  /* 0x0000000e110a723e */ /* 0x000fe400000010ff */
[----:B------:R-:W-:Y:S02]  /*14280*/  F2FP.BF16.F32.PACK_AB R11, R19, R16 ;  /* 0x00000010130b723e */ /* 0x000fe400000010ff */
[----:B------:R-:W-:Y:S02]  /*14290*/  SEL R0, R0, 0xfffffff0, !P0 ;  /* 0xfffffff000007807 */ /* 0x000fe40004000000 */
[----:B------:R-:W-:Y:S01]  /*142a0*/  IADD3 R13, R3, 0x1000, RZ ;  /* 0x00001000030d7810 */ /* 0x000fe20007ffe0ff */
[----:B------:R-:W-:Y:S06]  /*142b0*/  @P1 BRA `(.L_x_67) ;  /* 0x0000000000041947 */ /* 0x000fec0003800000 */
[----:B------:R-:W-:-:S04]  /*142c0*/  DEPBAR.LE SB0, 0x1 ;  /* 0x000080400000791a */ /* 0x000fc80000000000 */
.L_x_67:
[----:B------:R-:W-:Y:S05]  /*142d0*/  WARPSYNC.ALL ;  /* 0x0000000000007948 */ /* 0x000fea0003800000 */
[----:B------:R-:W-:Y:S01]  /*142e0*/  BAR.SYNC.DEFER_BLOCKING 0x1, 0x80 ;  /* 0x0042000000007b1d */ /* 0x000fe20000010000 */
[C---:B------:R-:W-:Y:S02]  /*142f0*/  LEA R13, R0.reuse, R13, 0x1 ;  /* 0x0000000d000d7211 */ /* 0x040fe400078e08ff */
[----:B------:R-:W-:Y:S02]  /*14300*/  LEA R0, R0, R3, 0x1 ;  /* 0x0000000300007211 */ /* 0x000fe400078e08ff */
[----:B------:R-:W-:Y:S01]  /*14310*/  F2FP.BF16.F32.PACK_AB R16, R18, R21 ;  /* 0x000000151210723e */ /* 0x000fe200000010ff */
[----:B------:R-:W-:Y:S01]  /*14320*/  BSSY B0, `(.L_x_68) ;  /* 0x000001e000007945 */ /* 0x000fe20003800000 */
[----:B------:R-:W-:-:S02]  /*14330*/  F2FP.BF16.F32.PACK_AB R17, R20, R23 ;  /* 0x000000171411723e */ /* 0x000fc400000010ff */
[----:B------:R-:W-:Y:S02]  /*14340*/  F2FP.BF16.F32.PACK_AB R18, R22, R25 ;  /* 0x000000191612723e */ /* 0x000fe400000010ff */
[----:B------:R-:W-:Y:S02]  /*14350*/  F2FP.BF16.F32.PACK_AB R19, R24, R27 ;  /* 0x0000001b1813723e */ /* 0x000fe400000010ff */
[----:B------:R-:W-:Y:S02]  /*14360*/  F2FP.BF16.F32.PACK_AB R20, R26, R29 ;  /* 0x0000001d1a14723e */ /* 0x000fe400000010ff */
[----:B------:R-:W-:Y:S02]  /*14370*/  F2FP.BF16.F32.PACK_AB R21, R28, R31 ;  /* 0x0000001f1c15723e */ /* 0x000fe400000010ff */
[----:B------:R-:W-:Y:S02]  /*14380*/  F2FP.BF16.F32.PACK_AB R22, R30, R33 ;  /* 0x000000211e16723e */ /* 0x000fe400000010ff */
[----:B------:R-:W-:Y:S01]  /*14390*/  F2FP.BF16.F32.PACK_AB R23, R32, R35 ;  /* 0x000000232017723e */ /* 0x000fe200000010ff */
[----:B------:R1:W-:Y:S04]  /*143a0*/  STSM.16.M88.4 [R3], R4 ;  /* 0x0000000403007844 */ /* 0x0003e80000000200 */
[----:B------:R1:W-:Y:S01]  /*143b0*/  STSM.16.M88.4 [R0], R8 ;  /* 0x0000000800007844 */ /* 0x0003e20000000200 */
[----:B------:R-:W-:Y:S01]  /*143c0*/  @!PT LDS RZ, [RZ] ;  /* 0x00000000fffff984 */ /* 0x000fe20000000800 */
[----:B------:R-:W-:Y:S01]  /*143d0*/  @!PT LDS RZ, [RZ] ;  /* 0x00000000fffff984 */ /* 0x000fe20000000800 */
[----:B------:R-:W-:Y:S01]  /*143e0*/  @!PT LDS RZ, [RZ] ;  /* 0x00000000fffff984 */ /* 0x000fe20000000800 */
[----:B------:R-:W-:Y:S01]  /*143f0*/  @!PT LDS RZ, [RZ] ;  /* 0x00000000fffff984 */ /* 0x000fe20000000800 */
[----:B------:R2:W-:Y:S06]  /*14400*/  MEMBAR.ALL.CTA ;  /* 0x0000000000007992 */ /* 0x0005ec0000008000 */
[----:B--2---:R-:W2:Y:S02]  /*14410*/  FENCE.VIEW.ASYNC.S ;  /* 0x00000000000073c6 */ /* 0x004ea40000000000 */
[----:B--2---:R-:W-:Y:S06]  /*14420*/  BAR.SYNC.DEFER_BLOCKING 0x1, 0x80 ;  /* 0x0042000000007b1d */ /* 0x004fec0000010000 */
[----:B------:R-:W-:Y:S05]  /*14430*/  @P1 BRA `(.L_x_69) ;  /* 0x0000000000301947 */ /* 0x000fea0003800000 */
[----:B------:R-:W2:Y:S01]  /*14440*/  S2UR UR10, SR_CTAID.X ;  /* 0x00000000000a79c3 */ /* 0x000ea20000002500 */
[----:B------:R-:W-:Y:S01]  /*14450*/  ULDC.64 UR4, c[0x0][0x198] ;  /* 0x0000660000047ab9 */ /* 0x000fe20000000a00 */
[----:B------:R-:W-:Y:S01]  /*14460*/  R2UR UR8, R2 ;  /* 0x00000000020872ca */ /* 0x000fe200000e0000 */
[----:B------:R-:W-:Y:S01]  /*14470*/  UIADD3 UR4, UP0, UR4, 0x670, URZ ;  /* 0x0000067004047890 */ /* 0x000fe2000ff1e03f */
[----:B------:R-:W-:Y:S01]  /*14480*/  UMOV UR9, URZ ;  /* 0x0000003f00097c82 */ /* 0x000fe20008000000 */
[----:B------:R-:W-:Y:S02]  /*14490*/  UMOV UR11, UR36 ;  /* 0x00000024000b7c82 */ /* 0x000fe40008000000 */
[----:B------:R-:W-:Y:S01]  /*144a0*/  UIADD3.X UR5, URZ, UR5, URZ, UP0, !UPT ;  /* 0x000000053f057290 */ /* 0x000fe200087fe43f */
[----:B------:R-:W-:Y:S01]  /*144b0*/  UMOV UR12, UR37 ;  /* 0x00000025000c7c82 */ /* 0x000fe20008000000 */
[----:B--2---:R-:W-:-:S09]  /*144c0*/  USHF.L.U32 UR10, UR10, 0x6, URZ ;  /* 0x000000060a0a7899 */ /* 0x004fd2000800063f */
[----:B------:R2:W-:Y:S01]  /*144d0*/  UTMASTG.4D [UR8], [UR4] ;  /* 0x00000008040073b5 */ /* 0x0005e20008018000 */
[----:B------:R0:W-:Y:S01]  /*144e0*/  UTMACMDFLUSH ;  /* 0x00000000000079b7 */ /* 0x0001e20000000000 */
[----:B--2---:R-:W-:-:S04]  /*144f0*/  DEPBAR.LE SB0, 0x1 ;  /* 0x000080400000791a */ /* 0x004fc80000000000 */
.L_x_69:
[----:B------:R-:W-:Y:S05]  /*14500*/  BSYNC B0 ;  /* 0x0000000000007941 */ /* 0x000fea0003800000 */
.L_x_68:
[----:B------:R-:W-:Y:S01]  /*14510*/  BAR.SYNC.DEFER_BLOCKING 0x1, 0x80 ;  /* 0x0042000000007b1d */ /* 0x000fe20000010000 */
[----:B-1----:R-:W-:Y:S02]  /*14520*/  F2FP.BF16.F32.PACK_AB R4, R34, R37 ;  /* 0x000000252204723e */ /* 0x002fe400000010ff */
[----:B------:R-:W-:Y:S02]  /*14530*/  F2FP.BF16.F32.PACK_AB R5, R36, R39 ;  /* 0x000000272405723e */ /* 0x000fe400000010ff */
[----:B------:R-:W-:Y:S01]  /*14540*/  F2FP.BF16.F32.PACK_AB R6, R38, R41 ;  /* 0x000000292606723e */ /* 0x000fe200000010ff */
[----:B------:R-:W-:Y:S01]  /*14550*/  BSSY B0, `(.L_x_70) ;  /* 0x000001d000007945 */ /* 0x000fe20003800000 */
[----:B------:R-:W-:Y:S02]  /*14560*/  F2FP.BF16.F32.PACK_AB R7, R40, R43 ;  /* 0x0000002b2807723e */ /* 0x000fe400000010ff */
[----:B------:R-:W-:Y:S02]  /*14570*/  F2FP.BF16.F32.PACK_AB R8, R42, R45 ;  /* 0x0000002d2a08723e */ /* 0x000fe400000010ff */
[----:B------:R-:W-:-:S02]  /*14580*/  F2FP.BF16.F32.PACK_AB R9, R44, R47 ;  /* 0x0000002f2c09723e */ /* 0x000fc400000010ff */
[----:B------:R-:W-:Y:S02]  /*14590*/  F2FP.BF16.F32.PACK_AB R10, R46, R49 ;  /* 0x000000312e0a723e */ /* 0x000fe400000010ff */
[----:B------:R-:W-:Y:S01]  /*145a0*/  F2FP.BF16.F32.PACK_AB R11, R48, R51 ;  /* 0x00000033300b723e */ /* 0x000fe200000010ff */
[----:B------:R1:W-:Y:S04]  /*145b0*/  STSM.16.M88.4 [R3+0x1000], R16 ;  /* 0x0010001003007844 */ /* 0x0003e80000000200 */
[----:B------:R1:W-:Y:S01]  /*145c0*/  STSM.16.M88.4 [R0+0x1000], R20 ;  /* 0x0010001400007844 */ /* 0x0003e20000000200 */
        /* <DEDUP_REMOVED lines=9> */
[----:B------:R-:W-:Y:S01]  /*14660*/  R2UR UR8, R2 ;  /* 0x00000000020872ca */ /* 0x000fe200000e0000 */
[----:B------:R-:W-:Y:S01]  /*14670*/  ULDC.64 UR4, c[0x0][0x198] ;  /* 0x0000660000047ab9 */ /* 0x000fe20000000a00 */
[----:B------:R-:W-:Y:S01]  /*14680*/  UMOV UR9, 0x20 ;  /* 0x0000002000097882 */ /* 0x000fe20000000000 */
[----:B------:R-:W-:Y:S01]  /*14690*/  UIADD3 UR4, UP0, UR4, 0x670, URZ ;  /* 0x0000067004047890 */ /* 0x000fe2000ff1e03f */
[----:B------:R-:W-:Y:S01]  /*146a0*/  UMOV UR11, UR36 ;  /* 0x00000024000b7c82 */ /* 0x000fe20008000000 */
[----:B------:R-:W-:Y:S02]  /*146b0*/  UMOV UR12, UR37 ;  /* 0x00000025000c7c82 */ /* 0x000fe40008000000 */
[----:B------:R-:W-:-:S06]  /*146c0*/  UIADD3.X UR5, URZ, UR5, URZ, UP0, !UPT ;  /* 0x000000053f057290 */ /* 0x000fcc00087fe43f */
[----:B------:R-:W-:Y:S02]  /*146d0*/  UIADD3 UR8, UR8, 0x1000, URZ ;  /* 0x0000100008087890 */ /* 0x000fe4000fffe03f */
[----:B--2---:R-:W-:-:S09]  /*146e0*/  USHF.L.U32 UR10, UR10, 0x6, URZ ;  /* 0x000000060a0a7899 */ /* 0x004fd2000800063f */
[----:B------:R2:W-:Y:S01]  /*146f0*/  UTMASTG.4D [UR8], [UR4] ;  /* 0x00000008040073b5 */ /* 0x0005e20008018000 */
[----:B------:R0:W-:Y:S01]  /*14700*/  UTMACMDFLUSH ;  /* 0x00000000000079b7 */ /* 0x0001e20000000000 */
[----:B--2---:R-:W-:-:S04]  /*14710*/  DEPBAR.LE SB0, 0x1 ;  /* 0x000080400000791a */ /* 0x004fc80000000000 */
.L_x_71:
[----:B------:R-:W-:Y:S05]  /*14720*/  BSYNC B0 ;  /* 0x0000000000007941 */ /* 0x000fea0003800000 */
.L_x_70:
[----:B------:R-:W-:Y:S01]  /*14730*/  BAR.SYNC.DEFER_BLOCKING 0x1, 0x80 ;  /* 0x0042000000007b1d */ /* 0x000fe20000010000 */
[----:B------:R-:W-:Y:S02]  /*14740*/  F2FP.BF16.F32.PACK_AB R200, R201, R200 ;  /* 0x000000c8c9c8723e */ /* 0x000fe400000010ff */
        /* <DEDUP_REMOVED lines=15> */
[----:B---3--:R-:W3:Y:S02]  /*14840*/  FENCE.VIEW.ASYNC.S ;  /* 0x00000000000073c6 */ /* 0x008ee40000000000 */
[----:B---3--:R-:W-:Y:S06]  /*14850*/  BAR.SYNC.DEFER_BLOCKING 0x1, 0x80 ;  /* 0x0042000000007b1d */ /* 0x008fec0000010000 */
[----:B------:R-:W-:Y:S05]  /*14860*/  @P1 BRA `(.L_x_73) ;  /* 0x0000000000301947 */ /* 0x000fea0003800000 */
[----:B------:R-:W3:Y:S01]  /*14870*/  S2UR UR10, SR_CTAID.X ;  /* 0x00000000000a79c3 */ /* 0x000ee20000002500 */
[----:B------:R-:W-:Y:S01]  /*14880*/  ULDC.64 UR4, c[0x0][0x198] ;  /* 0x0000660000047ab9 */ /* 0x000fe20000000a00 */
[----:B------:R-:W-:Y:S01]  /*14890*/  R2UR UR8, R2 ;  /* 0x00000000020872ca */ /* 0x000fe200000e0000 */
[----:B------:R-:W-:Y:S01]  /*148a0*/  UIADD3 UR4, UP0, UR4, 0x670, URZ ;  /* 0x0000067004047890 */ /* 0x000fe2000ff1e03f */
[----:B------:R-:W-:Y:S01]  /*148b0*/  UMOV UR9, 0x40 ;  /* 0x0000004000097882 */ /* 0x000fe20000000000 */
[----:B------:R-:W-:Y:S02]  /*148c0*/  UMOV UR11, UR36 ;  /* 0x00000024000b7c82 */ /* 0x000fe40008000000 */
[----:B------:R-:W-:Y:S01]  /*148d0*/  UIADD3.X UR5, URZ, UR5, URZ, UP0, !UPT ;  /* 0x000000053f057290 */ /* 0x000fe200087fe43f */
[----:B------:R-:W-:Y:S01]  /*148e0*/  UMOV UR12, UR37 ;  /* 0x00000025000c7c82 */ /* 0x000fe20008000000 */
[----:B---3--:R-:W-:-:S09]  /*148f0*/  USHF.L.U32 UR10, UR10, 0x6, URZ ;  /* 0x000000060a0a7899 */ /* 0x008fd2000800063f */
[----:B------:R3:W-:Y:S01]  /*14900*/  UTMASTG.4D [UR8], [UR4] ;  /* 0x00000008040073b5 */ /* 0x0007e20008018000 */
[----:B------:R0:W-:Y:S01]  /*14910*/  UTMACMDFLUSH ;  /* 0x00000000000079b7 */ /* 0x0001e20000000000 */
[----:B---3--:R-:W-:-:S04]  /*14920*/  DEPBAR.LE SB0, 0x1 ;  /* 0x000080400000791a */ /* 0x008fc80000000000 */
.L_x_73:
[----:B------:R-:W-:Y:S05]  /*14930*/  BSYNC B0 ;  /* 0x0000000000007941 */ /* 0x000fea0003800000 */
.L_x_72:
[----:B------:R-:W-:Y:S06]  /*14940*/  BAR.SYNC.DEFER_BLOCKING 0x1, 0x80 ;  /* 0x0042000000007b1d */ /* 0x000fec0000010000 */
[----:B------:R-:W-:Y:S01]  /*14950*/  BSSY B0, `(.L_x_74) ;  /* 0x0000017000007945 */ /* 0x000fe20003800000 */
[----:B------:R3:W-:Y:S04]  /*14960*/  STSM.16.M88.4 [R3+0x1000], R200 ;  /* 0x001000c803007844 */ /* 0x0007e80000000200 */
[----:B------:R3:W-:Y:S01]  /*14970*/  STSM.16.M88.4 [R13], R208 ;  /* 0x000000d00d007844 */ /* 0x0007e20000000200 */
[----:B------:R-:W-:Y:S01]  /*14980*/  @!PT LDS RZ, [RZ] ;  /* 0x00000000fffff984 */ /* 0x000fe20000000800 */
[----:B------:R-:W-:Y:S01]  /*14990*/  @!PT LDS RZ, [RZ] ;  /* 0x00000000fffff984 */ /* 0x000fe20000000800 */
[----:B------:R-:W-:Y:S01]  /*149a0*/  @!PT LDS RZ, [RZ] ;  /* 0x00000000fffff984 */ /* 0x000fe20000000800 */
[----:B------:R-:W-:Y:S01]  /*149b0*/  @!PT LDS RZ, [RZ] ;  /* 0x00000000fffff984 */ /* 0x000fe20000000800 */
[----:B------:R4:W-:Y:S06]  /*149c0*/  MEMBAR.ALL.CTA ;  /* 0x0000000000007992 */ /* 0x0009ec0000008000 */
[----:B----4-:R-:W4:Y:S02]  /*149d0*/  FENCE.VIEW.ASYNC.S ;  /* 0x00000000000073c6 */ /* 0x010f240000000000 */
[----:B----4-:R-:W-:Y:S06]  /*149e0*/  BAR.SYNC.DEFER_BLOCKING 0x1, 0x80 ;  /* 0x0042000000007b1d */ /* 0x010fec0000010000 */
[----:B------:R-:W-:Y:S05]  /*149f0*/  @P1 BRA `(.L_x_75) ;  /* 0x0000000000301947 */ /* 0x000fea0003800000 */
[----:B------:R-:W4:Y:S01]  /*14a00*/  S2UR UR10, SR_CTAID.X ;  /* 0x00000000000a79c3 */ /* 0x000f220000002500 */
        /* <DEDUP_REMOVED lines=8> */
[----:B----4-:R-:W-:-:S09]  /*14a90*/  USHF.L.U32 UR10, UR10, 0x6, URZ ;  /* 0x000000060a0a7899 */ /* 0x010fd2000800063f */
[----:B------:R4:W-:Y:S02]  /*14aa0*/  UTMASTG.4D [UR8], [UR4] ;  /* 0x00000008040073b5 */ /* 0x0009e40008018000 */
[----:B----4-:R0:W-:Y:S02]  /*14ab0*/  UTMACMDFLUSH ;  /* 0x00000000000079b7 */ /* 0x0101e40000000000 */
.L_x_75:
[----:B------:R-:W-:Y:S05]  /*14ac0*/  BSYNC B0 ;  /* 0x0000000000007941 */ /* 0x000fea0003800000 */
.L_x_74:
[----:B------:R-:W-:-:S04]  /*14ad0*/  DEPBAR.LE SB0, 0x0 ;  /* 0x000080000000791a */ /* 0x000fc80000000000 */
[----:B------:R-:W-:Y:S05]  /*14ae0*/  EXIT ;  /* 0x000000000000794d */ /* 0x000fea0003800000 */
.L_x_7:
[----:B-1----:R1:W2:Y:S02]  /*14af0*/  SYNCS.PHASECHK.TRANS64.TRYWAIT P2, [R3+URZ+0x44048], R2 ;  /* 0x04404802030075a7 */ /* 0x0022a4000804017f */
[----:B--2---:R-:W-:Y:S05]  /*14b00*/  @!P2 NANOSLEEP.SYNCS 0x989680 ;  /* 0x009896800000a95d */ /* 0x004fea0003900000 */
[----:B------:R-:W2:Y:S02]  /*14b10*/  @!P2 SYNCS.PHASECHK.TRANS64 P2, [R3+URZ+0x44048], R2 ;  /* 0x044048020300a5a7 */ /* 0x000ea4000804007f */
[----:B--2---:R-:W-:Y:S05]  /*14b20*/  @!P2 BRA `(.L_x_7) ;  /* 0xfffffffc00f0a947 */ /* 0x004fea000383ffff */
[----:B------:R-:W-:Y:S05]  /*14b30*/  BRA `(.L_x_76) ;  /* 0xfffffeb800f47947 */ /* 0x000fea000383ffff */
.L_x_12:
[----:B-1----:R1:W2:Y:S02]  /*14b40*/  SYNCS.PHASECHK.TRANS64.TRYWAIT P1, [R3+URZ+0x44020], R2 ;  /* 0x04402002030075a7 */ /* 0x0022a4000802017f */
[----:B--2---:R-:W-:Y:S05]  /*14b50*/  @!P1 NANOSLEEP.SYNCS 0x989680 ;  /* 0x009896800000995d */ /* 0x004fea0003900000 */
[----:B------:R-:W2:Y:S02]  /*14b60*/  @!P1 SYNCS.PHASECHK.TRANS64 P1, [R3+URZ+0x44020], R2 ;  /* 0x04402002030095a7 */ /* 0x000ea4000802007f */
[----:B--2---:R-:W-:Y:S05]  /*14b70*/  @!P1 BRA `(.L_x_12) ;  /* 0xfffffffc00f09947 */ /* 0x004fea000383ffff */
[----:B------:R-:W-:Y:S05]  /*14b80*/  BRA `(.L_x_77) ;  /* 0xfffffebc00a87947 */ /* 0x000fea000383ffff */
.L_x_14:
[----:B-1----:R1:W2:Y:S02]  /*14b90*/  SYNCS.PHASECHK.TRANS64.TRYWAIT P1, [R2+URZ+0x44020], R3 ;  /* 0x04402003020075a7 */ /* 0x0022a4000802017f */
[----:B--2---:R-:W-:Y:S05]  /*14ba0*/  @!P1 NANOSLEEP.SYNCS 0x989680 ;  /* 0x009896800000995d */ /* 0x004fea0003900000 */
[----:B------:R-:W2:Y:S02]  /*14bb0*/  @!P1 SYNCS.PHASECHK.TRANS64 P1, [R2+URZ+0x44020], R3 ;  /* 0x04402003020095a7 */ /* 0x000ea4000802007f */
[----:B--2---:R-:W-:Y:S05]  /*14bc0*/  @!P1 BRA `(.L_x_14) ;  /* 0xfffffffc00f09947 */ /* 0x004fea000383ffff */
[----:B------:R-:W-:Y:S05]  /*14bd0*/  BRA `(.L_x_78) ;  /* 0xfffffec0001c7947 */ /* 0x000fea000383ffff */
.L_x_17:
[----:B-1----:R1:W2:Y:S02]  /*14be0*/  SYNCS.PHASECHK.TRANS64.TRYWAIT P1, [R3+URZ+0x44020], R4 ;  /* 0x04402004030075a7 */ /* 0x0022a4000802017f */
[----:B--2---:R-:W-:Y:S05]  /*14bf0*/  @!P1 NANOSLEEP.SYNCS 0x989680 ;  /* 0x009896800000995d */ /* 0x004fea0003900000 */
[----:B------:R-:W2:Y:S02]  /*14c00*/  @!P1 SYNCS.PHASECHK.TRANS64 P1, [R3+URZ+0x44020], R4 ;  /* 0x04402004030095a7 */ /* 0x000ea4000802007f */
[----:B--2---:R-:W-:Y:S05]  /*14c10*/  @!P1 BRA `(.L_x_17) ;  /* 0xfffffffc00f09947 */ /* 0x004fea000383ffff */
[----:B------:R-:W-:Y:S05]  /*14c20*/  BRA `(.L_x_79) ;  /* 0xfffffec000ac7947 */ /* 0x000fea000383ffff */
.L_x_19:
[----:B-1----:R1:W2:Y:S02]  /*14c30*/  SYNCS.PHASECHK.TRANS64.TRYWAIT P1, [R3+URZ+0x44020], R2 ;  /* 0x04402002030075a7 */ /* 0x0022a4000802017f */
[----:B--2---:R-:W-:Y:S05]  /*14c40*/  @!P1 NANOSLEEP.SYNCS 0x989680 ;  /* 0x009896800000995d */ /* 0x004fea0003900000 */
[----:B------:R-:W2:Y:S02]  /*14c50*/  @!P1 SYNCS.PHASECHK.TRANS64 P1, [R3+URZ+0x44020], R2 ;  /* 0x04402002030095a7 */ /* 0x000ea4000802007f */
[----:B--2---:R-:W-:Y:S05]  /*14c60*/  @!P1 BRA `(.L_x_19) ;  /* 0xfffffffc00f09947 */ /* 0x004fea000383ffff */
[----:B------:R-:W-:Y:S05]  /*14c70*/  BRA `(.L_x_80) ;  /* 0xfffffec400387947 */ /* 0x000fea000383ffff */
.L_x_21:
[----:B-1----:R1:W2:Y:S02]  /*14c80*/  SYNCS.PHASECHK.TRANS64.TRYWAIT P1, [R2+URZ+0x44040], R153 ;  /* 0x04404099020075a7 */ /* 0x0022a4000802017f */
[----:B--2---:R-:W-:Y:S05]  /*14c90*/  @!P1 NANOSLEEP.SYNCS 0x989680 ;  /* 0x009896800000995d */ /* 0x004fea0003900000 */
[----:B------:R-:W2:Y:S02]  /*14ca0*/  @!P1 SYNCS.PHASECHK.TRANS64 P1, [R2+URZ+0x44040], R153 ;  /* 0x04404099020095a7 */ /* 0x000ea4000802007f */
[----:B--2---:R-:W-:Y:S05]  /*14cb0*/  @!P1 BRA `(.L_x_21) ;  /* 0xfffffffc00f09947 */ /* 0x004fea000383ffff */
[----:B------:R-:W-:Y:S05]  /*14cc0*/  BRA `(.L_x_81) ;  /* 0xfffffec400cc7947 */ /* 0x000fea000383ffff */
.L_x_22:
[----:B--2---:R2:W3:Y:S02]  /*14cd0*/  SYNCS.PHASECHK.TRANS64.TRYWAIT P1, [R2+URZ+0x44000], R153 ;  /* 0x04400099020075a7 */ /* 0x0044e4000802017f */
[----:B---3--:R-:W-:Y:S05]  /*14ce0*/  @!P1 NANOSLEEP.SYNCS 0x989680 ;  /* 0x009896800000995d */ /* 0x008fea0003900000 */
[----:B------:R-:W3:Y:S02]  /*14cf0*/  @!P1 SYNCS.PHASECHK.TRANS64 P1, [R2+URZ+0x44000], R153 ;  /* 0x04400099020095a7 */ /* 0x000ee4000802007f */
[----:B---3--:R-:W-:Y:S05]  /*14d00*/  @!P1 BRA `(.L_x_22) ;  /* 0xfffffffc00f09947 */ /* 0x008fea000383ffff */
[----:B------:R-:W-:Y:S05]  /*14d10*/  BRA `(.L_x_82) ;  /* 0xfffffec400d87947 */ /* 0x000fea000383ffff */
.L_x_23:
[----:B-1----:R1:W2:Y:S02]  /*14d20*/  SYNCS.PHASECHK.TRANS64.TRYWAIT P6, [R2+URZ+0x44008], R153 ;  /* 0x04400899020075a7 */ /* 0x0022a400080c017f */
[----:B--2---:R-:W-:Y:S05]  /*14d30*/  @!P6 NANOSLEEP.SYNCS 0x989680 ;  /* 0x009896800000e95d */ /* 0x004fea0003900000 */
[----:B------:R-:W2:Y:S02]  /*14d40*/  @!P6 SYNCS.PHASECHK.TRANS64 P6, [R2+URZ+0x44008], R153 ;  /* 0x044008990200e5a7 */ /* 0x000ea400080c007f */
[----:B--2---:R-:W-:Y:S05]  /*14d50*/  @!P6 BRA `(.L_x_23) ;  /* 0xfffffffc00f0e947 */ /* 0x004fea000383ffff */
[----:B------:R-:W-:Y:S05]  /*14d60*/  BRA `(.L_x_83) ;  /* 0xfffffef800907947 */ /* 0x000fea000383ffff */
.L_x_25:
[----:B-1----:R1:W2:Y:S02]  /*14d70*/  SYNCS.PHASECHK.TRANS64.TRYWAIT P2, [R19+URZ+0x44000], R14 ;  /* 0x0440000e130075a7 */ /* 0x0022a4000804017f */
[----:B--2---:R-:W-:Y:S05]  /*14d80*/  @!P2 NANOSLEEP.SYNCS 0x989680 ;  /* 0x009896800000a95d */ /* 0x004fea0003900000 */
[----:B------:R-:W2:Y:S02]  /*14d90*/  @!P2 SYNCS.PHASECHK.TRANS64 P2, [R19+URZ+0x44000], R14 ;  /* 0x0440000e1300a5a7 */ /* 0x000ea4000804007f */
[----:B--2---:R-:W-:Y:S05]  /*14da0*/  @!P2 BRA `(.L_x_25) ;  /* 0xfffffffc00f0a947 */ /* 0x004fea000383ffff */
[----:B------:R-:W-:Y:S05]  /*14db0*/  BRA `(.L_x_84) ;  /* 0xffffff2800b47947 */ /* 0x000fea000383ffff */
.L_x_28:
[----:B-1----:R1:W2:Y:S02]  /*14dc0*/  SYNCS.PHASECHK.TRANS64.TRYWAIT P3, [R14+URZ+0x44020], R19 ;  /* 0x044020130e0075a7 */ /* 0x0022a4000806017f */
[----:B--2---:R-:W-:Y:S05]  /*14dd0*/  @!P3 NANOSLEEP.SYNCS 0x989680 ;  /* 0x009896800000b95d */ /* 0x004fea0003900000 */
[----:B------:R-:W2:Y:S02]  /*14de0*/  @!P3 SYNCS.PHASECHK.TRANS64 P3, [R14+URZ+0x44020], R19 ;  /* 0x044020130e00b5a7 */ /* 0x000ea4000806007f */
[----:B--2---:R-:W-:Y:S05]  /*14df0*/  @!P3 BRA `(.L_x_28) ;  /* 0xfffffffc00f0b947 */ /* 0x004fea000383ffff */
[----:B------:R-:W-:Y:S05]  /*14e00*/  BRA `(.L_x_85) ;  /* 0xffffff2c00887947 */ /* 0x000fea000383ffff */
.L_x_30:
[----:B--2---:R2:W4:Y:S02]  /*14e10*/  SYNCS.PHASECHK.TRANS64.TRYWAIT P5, [R219+URZ+0x44000], R20 ;  /* 0x04400014db0075a7 */ /* 0x00452400080a017f */
[----:B----4-:R-:W-:Y:S05]  /*14e20*/  @!P5 NANOSLEEP.SYNCS 0x989680 ;  /* 0x009896800000d95d */ /* 0x010fea0003900000 */
[----:B------:R-:W4:Y:S02]  /*14e30*/  @!P5 SYNCS.PHASECHK.TRANS64 P5, [R219+URZ+0x44000], R20 ;  /* 0x04400014db00d5a7 */ /* 0x000f2400080a007f */
[----:B----4-:R-:W-:Y:S05]  /*14e40*/  @!P5 BRA `(.L_x_30) ;  /* 0xfffffffc00f0d947 */ /* 0x010fea000383ffff */
[----:B------:R-:W-:Y:S05]  /*14e50*/  BRA `(.L_x_86) ;  /* 0xffffff3800947947 */ /* 0x000fea000383ffff */
.L_x_34:
[----:B-1----:R1:W2:Y:S02]  /*14e60*/  SYNCS.PHASECHK.TRANS64.TRYWAIT P2, [R14+URZ+0x44020], R21 ;  /* 0x044020150e0075a7 */ /* 0x0022a4000804017f */
[----:B--2---:R-:W-:Y:S05]  /*14e70*/  @!P2 NANOSLEEP.SYNCS 0x989680 ;  /* 0x009896800000a95d */ /* 0x004fea0003900000 */
[----:B------:R-:W2:Y:S02]  /*14e80*/  @!P2 SYNCS.PHASECHK.TRANS64 P2, [R14+URZ+0x44020], R21 ;  /* 0x044020150e00a5a7 */ /* 0x000ea4000804007f */
[----:B--2---:R-:W-:Y:S05]  /*14e90*/  @!P2 BRA `(.L_x_34) ;  /* 0xfffffffc00f0a947 */ /* 0x004fea000383ffff */
[----:B------:R-:W-:Y:S05]  /*14ea0*/  BRA `(.L_x_87) ;  /* 0xffffff7800587947 */ /* 0x000fea000383ffff */
.L_x_38:
[----:B-1----:R1:W2:Y:S02]  /*14eb0*/  SYNCS.PHASECHK.TRANS64.TRYWAIT P1, [R19+URZ+0x44000], R18 ;  /* 0x04400012130075a7 */ /* 0x0022a4000802017f */
[----:B--2---:R-:W-:Y:S05]  /*14ec0*/  @!P1 NANOSLEEP.SYNCS 0x989680 ;  /* 0x009896800000995d */ /* 0x004fea0003900000 */
[----:B------:R-:W2:Y:S02]  /*14ed0*/  @!P1 SYNCS.PHASECHK.TRANS64 P1, [R19+URZ+0x44000], R18 ;  /* 0x04400012130095a7 */ /* 0x000ea4000802007f */
[----:B--2---:R-:W-:Y:S05]  /*14ee0*/  @!P1 BRA `(.L_x_38) ;  /* 0xfffffffc00f09947 */ /* 0x004fea000383ffff */
[----:B------:R-:W-:Y:S05]  /*14ef0*/  BRA `(.L_x_88) ;  /* 0xffffff7c00107947 */ /* 0x000fea000383ffff */
.L_x_41:
[----:B-1----:R1:W2:Y:S02]  /*14f00*/  SYNCS.PHASECHK.TRANS64.TRYWAIT P2, [R18+URZ+0x44020], R19 ;  /* 0x04402013120075a7 */ /* 0x0022a4000804017f */
[----:B--2---:R-:W-:Y:S05]  /*14f10*/  @!P2 NANOSLEEP.SYNCS 0x989680 ;  /* 0x009896800000a95d */ /* 0x004fea0003900000 */
[----:B------:R-:W2:Y:S02]  /*14f20*/  @!P2 SYNCS.PHASECHK.TRANS64 P2, [R18+URZ+0x44020], R19 ;  /* 0x044020131200a5a7 */ /* 0x000ea4000804007f */
[----:B--2---:R-:W-:Y:S05]  /*14f30*/  @!P2 BRA `(.L_x_41) ;  /* 0xfffffffc00f0a947 */ /* 0x004fea000383ffff */
[----:B------:R-:W-:Y:S05]  /*14f40*/  BRA `(.L_x_89) ;  /* 0xffffff80001c7947 */ /* 0x000fea000383ffff */
.L_x_44:
[----:B----4-:R4:W1:Y:S02]  /*14f50*/  SYNCS.PHASECHK.TRANS64.TRYWAIT P4, [R221+URZ+0x44000], R218 ;  /* 0x044000dadd0075a7 */ /* 0x010864000808017f */
[----:B-1----:R-:W-:Y:S05]  /*14f60*/  @!P4 NANOSLEEP.SYNCS 0x989680 ;  /* 0x009896800000c95d */ /* 0x002fea0003900000 */
[----:B------:R-:W1:Y:S02]  /*14f70*/  @!P4 SYNCS.PHASECHK.TRANS64 P4, [R221+URZ+0x44000], R218 ;  /* 0x044000dadd00c5a7 */ /* 0x000e64000808007f */
[----:B-1----:R-:W-:Y:S05]  /*14f80*/  @!P4 BRA `(.L_x_44) ;  /* 0xfffffffc00f0c947 */ /* 0x002fea000383ffff */
[----:B------:R-:W-:Y:S05]  /*14f90*/  BRA `(.L_x_90) ;  /* 0xffffff9c00407947 */ /* 0x000fea000383ffff */
.L_x_48:
[----:B-1----:R1:W2:Y:S02]  /*14fa0*/  SYNCS.PHASECHK.TRANS64.TRYWAIT P1, [R6+URZ+0x44020], R21 ;  /* 0x04402015060075a7 */ /* 0x0022a4000802017f */
[----:B--2---:R-:W-:Y:S05]  /*14fb0*/  @!P1 NANOSLEEP.SYNCS 0x989680 ;  /* 0x009896800000995d */ /* 0x004fea0003900000 */
[----:B------:R-:W2:Y:S02]  /*14fc0*/  @!P1 SYNCS.PHASECHK.TRANS64 P1, [R6+URZ+0x44020], R21 ;  /* 0x04402015060095a7 */ /* 0x000ea4000802007f */
[----:B--2---:R-:W-:Y:S05]  /*14fd0*/  @!P1 BRA `(.L_x_48) ;  /* 0xfffffffc00f09947 */ /* 0x004fea000383ffff */
[----:B------:R-:W-:Y:S05]  /*14fe0*/  BRA `(.L_x_91) ;  /* 0xffffffdc00247947 */ /* 0x000fea000383ffff */
        .weak           $__internal_0_$__cuda_sm20_rcp_rn_f32_slowpath
        .type           $__internal_0_$__cuda_sm20_rcp_rn_f32_slowpath,@function
        .size           $__internal_0_$__cuda_sm20_rcp_rn_f32_slowpath,(.L_x_97 - $__internal_0_$__cuda_sm20_rcp_rn_f32_slowpath)
$__internal_0_$__cuda_sm20_rcp_rn_f32_slowpath:
[----:B------:R-:W-:Y:S01]  /*14ff0*/  IMAD.SHL.U32 R0, R3, 0x2, RZ ;  /* 0x0000000203007824 */ /* 0x000fe200078e00ff */
[----:B------:R-:W-:Y:S04]  /*15000*/  BSSY B2, `(.L_x_92) ;  /* 0x0000030000027945 */ /* 0x000fe80003800000 */
[----:B------:R-:W-:-:S04]  /*15010*/  SHF.R.U32.HI R13, RZ, 0x18, R0 ;  /* 0x00000018ff0d7819 */ /* 0x000fc80000011600 */
[----:B------:R-:W-:-:S13]  /*15020*/  ISETP.NE.U32.AND P0, PT, R13, RZ, PT ;  /* 0x000000ff0d00720c */ /* 0x000fda0003f05070 */
[----:B------:R-:W-:Y:S05]  /*15030*/  @P0 BRA `(.L_x_93) ;  /* 0x0000000000280947 */ /* 0x000fea0003800000 */
[----:B------:R-:W-:-:S04]  /*15040*/  SHF.L.U32 R0, R3, 0x1, RZ ;  /* 0x0000000103007819 */ /* 0x000fc800000006ff */
[----:B------:R-:W-:-:S13]  /*15050*/  ISETP.NE.AND P0, PT, R0, RZ, PT ;  /* 0x000000ff0000720c */ /* 0x000fda0003f05270 */
[----:B------:R-:W-:Y:S01]  /*15060*/  @P0 FFMA R5, R3, 1.84467440737095516160e+19, RZ ;  /* 0x5f80000003050823 */ /* 0x000fe200000000ff */
[----:B------:R-:W-:Y:S08]  /*15070*/  @!P0 MUFU.RCP R4, R3 ;  /* 0x0000000300048308 */ /* 0x000ff00000001000 */
[----:B------:R-:W1:Y:S02]  /*15080*/  @P0 MUFU.RCP R0, R5 ;  /* 0x0000000500000308 */ /* 0x000e640000001000 */
[----:B-1----:R-:W-:-:S04]  /*15090*/  @P0 FFMA R10, R5, R0, -1 ;  /* 0xbf800000050a0423 */ /* 0x002fc80000000000 */
[----:B------:R-:W-:-:S04]  /*150a0*/  @P0 FADD.FTZ R11, -R10, -RZ ;  /* 0x800000ff0a0b0221 */ /* 0x000fc80000010100 */
[----:B------:R-:W-:-:S04]  /*150b0*/  @P0 FFMA R0, R0, R11, R0 ;  /* 0x0000000b00000223 */ /* 0x000fc80000000000 */
[----:B------:R-:W-:Y:S01]  /*150c0*/  @P0 FFMA R4, R0, 1.84467440737095516160e+19, RZ ;  /* 0x5f80000000040823 */ /* 0x000fe200000000ff */
[----:B------:R-:W-:Y:S06]  /*150d0*/  BRA `(.L_x_94) ;  /* 0x0000000000887947 */ /* 0x000fec0003800000 */
.L_x_93:
[----:B------:R-:W-:-:S04]  /*150e0*/  IADD3 R20, R13, -0xfd, RZ ;  /* 0xffffff030d147810 */ /* 0x000fc80007ffe0ff */
[----:B------:R-:W-:-:S13]  /*150f0*/  ISETP.GT.U32.AND P0, PT, R20, 0x1, PT ;  /* 0x000000011400780c */ /* 0x000fda0003f04070 */
[----:B------:R-:W-:Y:S05]  /*15100*/  @P0 BRA `(.L_x_95) ;  /* 0x0000000000780947 */ /* 0x000fea0003800000 */
[----:B------:R-:W-:Y:S02]  /*15110*/  LOP3.LUT R0, R3, 0x7fffff, RZ, 0xc0, !PT ;  /* 0x007fffff03007812 */ /* 0x000fe400078ec0ff */
[----:B------:R-:W-:Y:S02]  /*15120*/  MOV R11, 0x3 ;  /* 0x00000003000b7802 */ /* 0x000fe40000000f00 */
[----:B------:R-:W-:Y:S02]  /*15130*/  LOP3.LUT R0, R0, 0x3f800000, RZ, 0xfc, !PT ;  /* 0x3f80000000007812 */ /* 0x000fe400078efcff */
[----:B------:R-:W-:Y:S02]  /*15140*/  SHF.L.U32 R11, R11, R20, RZ ;  /* 0x000000140b0b7219 */ /* 0x000fe400000006ff */
[----:B------:R-:W1:Y:S02]  /*15150*/  MUFU.RCP R5, R0 ;  /* 0x0000000000057308 */ /* 0x000e640000001000 */
[----:B-1----:R-:W-:-:S04]  /*15160*/  FFMA R4, R0, R5, -1 ;  /* 0xbf80000000047423 */ /* 0x002fc80000000005 */
[----:B------:R-:W-:-:S04]  /*15170*/  FADD.FTZ R4, -R4, -RZ ;  /* 0x800000ff04047221 */ /* 0x000fc80000010100 */
[CCC-:B------:R-:W-:Y:S01]  /*15180*/  FFMA.RM R10, R5.reuse, R4.reuse, R5.reuse ;  /* 0x00000004050a7223 */ /* 0x1c0fe20000004005 */
[----:B------:R-:W-:-:S04]  /*15190*/  FFMA.RP R5, R5, R4, R5 ;  /* 0x0000000405057223 */ /* 0x000fc80000008005 */
[C---:B------:R-:W-:Y:S02]  /*151a0*/  LOP3.LUT R4, R10.reuse, 0x7fffff, RZ, 0xc0, !PT ;  /* 0x007fffff0a047812 */ /* 0x040fe400078ec0ff */
[----:B------:R-:W-:Y:S02]  /*151b0*/  FSETP.NEU.FTZ.AND P0, PT, R10, R5, PT ;  /* 0x000000050a00720b */ /* 0x000fe40003f1d000 */
[----:B------:R-:W-:Y:S02]  /*151c0*/  LOP3.LUT R4, R4, 0x800000, RZ, 0xfc, !PT ;  /* 0x0080000004047812 */ /* 0x000fe400078efcff */
[----:B------:R-:W-:Y:S02]  /*151d0*/  SEL R5, RZ, 0xffffffff, !P0 ;  /* 0xffffffffff057807 */ /* 0x000fe40004000000 */
[----:B------:R-:W-:-:S03]  /*151e0*/  LOP3.LUT R11, R11, R4, RZ, 0xc0, !PT ;  /* 0x000000040b0b7212 */ /* 0x000fc600078ec0ff */
[----:B------:R-:W-:Y:S01]  /*151f0*/  IMAD.MOV R5, RZ, RZ, -R5 ;  /* 0x000000ffff057224 */ /* 0x000fe200078e0a05 */
[----:B------:R-:W-:-:S04]  /*15200*/  SHF.R.U32.HI R11, RZ, R20, R11 ;  /* 0x00000014ff0b7219 */ /* 0x000fc8000001160b */
[----:B------:R-:W-:Y:S02]  /*15210*/  LOP3.LUT P1, RZ, R5, R20, R4, 0xf8, !PT ;  /* 0x0000001405ff7212 */ /* 0x000fe4000782f804 */
[C---:B------:R-:W-:Y:S02]  /*15220*/  LOP3.LUT P0, RZ, R11.reuse, 0x1, RZ, 0xc0, !PT ;  /* 0x000000010bff7812 */ /* 0x040fe4000780c0ff */
[----:B------:R-:W-:Y:S02]  /*15230*/  LOP3.LUT P2, RZ, R11, 0x2, RZ, 0xc0, !PT ;  /* 0x000000020bff7812 */ /* 0x000fe4000784c0ff */
[----:B------:R-:W-:Y:S02]  /*15240*/  IADD3 R5, R13, -0xfc, RZ ;  /* 0xffffff040d057810 */ /* 0x000fe40007ffe0ff */
[----:B------:R-:W-:Y:S02]  /*15250*/  PLOP3.LUT P0, PT, P0, P1, P2, 0xe0, 0x0 ;  /* 0x000000000000781c */ /* 0x000fe40000703c20 */
[----:B------:R-:W-:-:S02]  /*15260*/  LOP3.LUT P1, RZ, R3, 0x7fffff, RZ, 0xc0, !PT ;  /* 0x007fffff03ff7812 */ /* 0x000fc4000782c0ff */
[----:B------:R-:W-:Y:S02]  /*15270*/  SEL R0, RZ, 0x1, !P0 ;  /* 0x00000001ff007807 */ /* 0x000fe40004000000 */
[----:B------:R-:W-:Y:S02]  /*15280*/  SHF.R.U32.HI R4, RZ, R5, R4 ;  /* 0x00000005ff047219 */ /* 0x000fe40000011604 */
[----:B------:R-:W-:-:S04]  /*15290*/  IADD3 R0, -R0, RZ, RZ ;  /* 0x000000ff00007210 */ /* 0x000fc80007ffe1ff */
[----:B------:R-:W-:-:S13]  /*152a0*/  ISETP.GE.AND P0, PT, R0, RZ, PT ;  /* 0x000000ff0000720c */ /* 0x000fda0003f06270 */
[----:B------:R-:W-:-:S05]  /*152b0*/  @!P0 IADD3 R4, R4, 0x1, RZ ;  /* 0x0000000104048810 */ /* 0x000fca0007ffe0ff */
[----:B------:R-:W-:-:S05]  /*152c0*/  @!P1 IMAD.SHL.U32 R4, R4, 0x2, RZ ;  /* 0x0000000204049824 */ /* 0x000fca00078e00ff */
[----:B------:R-:W-:Y:S01]  /*152d0*/  LOP3.LUT R4, R4, 0x80000000, R3, 0xf8, !PT ;  /* 0x8000000004047812 */ /* 0x000fe200078ef803 */
[----:B------:R-:W-:Y:S06]  /*152e0*/  BRA `(.L_x_94) ;  /* 0x0000000000047947 */ /* 0x000fec0003800000 */
.L_x_95:
[----:B------:R1:W2:Y:S02]  /*152f0*/  MUFU.RCP R4, R3 ;  /* 0x0000000300047308 */ /* 0x0002a40000001000 */
.L_x_94:
[----:B------:R-:W-:Y:S05]  /*15300*/  BSYNC B2 ;  /* 0x0000000000027941 */ /* 0x000fea0003800000 */
.L_x_92:
[----:B--2---:R-:W-:Y:S02]  /*15310*/  MOV R0, R4 ;  /* 0x0000000400007202 */ /* 0x004fe40000000f00 */
[----:B------:R-:W-:Y:S02]  /*15320*/  MOV R4, R12 ;  /* 0x0000000c00047202 */ /* 0x000fe40000000f00 */
[----:B------:R-:W-:-:S04]  /*15330*/  MOV R5, 0x0 ;  /* 0x0000000000057802 */ /* 0x000fc80000000f00 */
[----:B-1----:R-:W-:Y:S05]  /*15340*/  RET.REL.NODEC R4 `(_ZN7cutlass13device_kernelINS_4fmha6kernel13FmhaKernelTmaINS1_10collective15FmhaMainloopTmaINS_10bfloat16_tEfN4cute5tupleIJNS7_1CILi64EEENS9_ILi256EEENS9_ILi128EEEEEENS4_14ResidualFusionEJEEENS4_15FmhaFwdEpilogueIS6_fNS8_IJSA_SC_SB_EEEEEJEEEEEvNT_6ParamsE) ;  /* 0xfffffeac042c7950 */ /* 0x002fea0003c3ffff */
.L_x_96:
[----:B------:R-:W-:-:S00]  /*15350*/  BRA `(.L_x_96) ;  /* 0xfffffffc00fc7947 */ /* 0x000fc0000383ffff */
[----:B------:R-:W-:-:S00]  /*15360*/  NOP ;  /* 0x0000000000007918 */ /* 0x000fc00000000000 */
        /* <DEDUP_REMOVED lines=9> */
.L_x_97:


//--------------------- .nv.global.init           --------------------------
	.section	.nv.global.init,"aw",@progbits
.nv.global.init:
	.type		$str$23,@object
	.size		$str$23,($str$24 - $str$23)
$str$23:
        /*0000*/ 	.byte	0x28, 0x61, 0x64, 0x64, 0x72, 0x65, 0x73, 0x73, 0x20, 0x26, 0x20, 0x6d, 0x61, 0x73, 0x6b, 0x29
        /*0010*/ 	.byte	0x20, 0x3d, 0x3d, 0x20, 0x30, 0x00
	.type		$str$24,@object
	.size		$str$24,(__unnamed_1 - $str$24)
$str$24:
        /*0016*/ 	.byte	0x2f, 0x74, 0x6d, 0x70, 0x2f, 0x63, 0x75, 0x74, 0x6c, 0x61, 0x73, 0x73, 0x5f, 0x73, 0x77, 0x65
        /*0026*/ 	.byte	0x65, 0x70, 0x5f, 0x73, 0x72, 0x63, 0x2f, 0x69, 0x6e, 0x63, 0x6c, 0x75, 0x64, 0x65, 0x2f, 0x63
        /*0036*/ 	.byte	0x75, 0x74, 0x65, 0x2f, 0x70, 0x6f, 0x69, 0x6e, 0x74, 0x65, 0x72, 0x5f, 0x66, 0x6c, 0x61, 0x67
        /*0046*/ 	.byte	0x67, 0x65, 0x64, 0x2e, 0x68, 0x70, 0x70, 0x00
	.type		__unnamed_1,@object
	.size		__unnamed_1,(__unnamed_2 - __unnamed_1)
__unnamed_1:
        /*004e*/ 	.byte	0x61, 0x75, 0x74, 0x6f, 0x20, 0x63, 0x75, 0x74, 0x65, 0x3a, 0x3a, 0x61, 0x73, 0x5f, 0x70, 0x6f
        /* <DEDUP_REMOVED lines=27> */
        /*020e*/ 	.byte	0x32, 0x30, 0x34, 0x38, 0x3e, 0x3e, 0x3e, 0x3e, 0x3e, 0x5d, 0x00
	.type		__unnamed_2,@object
	.size		__unnamed_2,(.L_1 - __unnamed_2)
__unnamed_2:
        /* <DEDUP_REMOVED lines=29> */
.L_1:


//--------------------- .nv.shared._ZN7cutlass13device_kernelINS_4fmha6kernel13FmhaKernelTmaINS1_10collective15FmhaMainloopTmaINS_10bfloat16_tEfN4cute5tupleIJNS7_1CILi64EEENS9_ILi256EEENS9_ILi128EEEEEENS4_14ResidualFusionEJEEENS4_15FmhaFwdEpilogueIS6_fNS8_IJSA_SC_SB_EEEEEJEEEEEvNT_6ParamsE --------------------------
	.section	.nv.shared._ZN7cutlass13device_kernelINS_4fmha6kernel13FmhaKernelTmaINS1_10collective15FmhaMainloopTmaINS_10bfloat16_tEfN4cute5tupleIJNS7_1CILi64EEENS9_ILi256EEENS9_ILi128EEEEEENS4_14ResidualFusionEJEEENS4_15FmhaFwdEpilogueIS6_fNS8_IJSA_SC_SB_EEEEEJEEEEEvNT_6ParamsE,"aw",@nobits
	.sectionflags	@""
	.align	16
	.zero		1024


//--------------------- .nv.shared.reserved.0     --------------------------
	.section	.nv.shared.reserved.0,"aw",@nobits
	.weak		__nv_reservedSMEM_offset_0_alias
	.size		__nv_reservedSMEM_offset_0_alias, 0, 0
	.other		__nv_reservedSMEM_offset_0_alias,@"STO_CUDA_RESERVED_SHARED STV_DEFAULT"
__nv_reservedSMEM_offset_0_alias:
	.zero		0


//--------------------- .nv.global                --------------------------
	.section	.nv.global,"aw",@nobits
.nv.global:
	.type		_ZN39_INTERNAL_93e0c862_4_k_cu_65085f41_31224cute1_E,@object
	.size		_ZN39_INTERNAL_93e0c862_4_k_cu_65085f41_31224cute1_E,(_ZN39_INTERNAL_93e0c862_4_k_cu_65085f41_31224cuda3std3__45__cpo6cbeginE - _ZN39_INTERNAL_93e0c862_4_k_cu_65085f41_31224cute1_E)
_ZN39_INTERNAL_93e0c862_4_k_cu_65085f41_31224cute1_E:
	.zero		1
	.type		_ZN39_INTERNAL_93e0c862_4_k_cu_65085f41_31224cuda3std3__45__cpo6cbeginE,@object
	.size		_ZN39_INTERNAL_93e0c862_4_k_cu_65085f41_31224cuda3std3__45__cpo6cbeginE,(_ZN39_INTERNAL_93e0c862_4_k_cu_65085f41_31224cuda3std3__48in_placeE - _ZN39_INTERNAL_93e0c862_4_k_cu_65085f41_31224cuda3std3__45__cpo6cbeginE)
_ZN39_INTERNAL_93e0c862_4_k_cu_65085f41_31224cuda3std3__45__cpo6cbeginE:
	.zero		1
	.type		_ZN39_INTERNAL_93e0c862_4_k_cu_65085f41_31224cuda3std3__48in_placeE,@object
	.size		_ZN39_INTERNAL_93e0c862_4_k_cu_65085f41_31224cuda3std3__48in_placeE,(_ZN39_INTERNAL_93e0c862_4_k_cu_65085f41_31224cuda3std6ranges3__45__cpo9iter_moveE - _ZN39_INTERNAL_93e0c862_4_k_cu_65085f41_31224cuda3std3__48in_placeE)
_ZN39_INTERNAL_93e0c862_4_k_cu_65085f41_31224cuda3std3__48in_placeE:
	.zero		1
	.type		_ZN39_INTERNAL_93e0c862_4_k_cu_65085f41_31224cuda3std6ranges3__45__cpo9iter_moveE,@object
	.size		_ZN39_INTERNAL_93e0c862_4_k_cu_65085f41_31224cuda3std6ranges3__45__cpo9iter_moveE,(_ZN39_INTERNAL_93e0c862_4_k_cu_65085f41_31224cuda3std3__45__cpo5beginE - _ZN39_INTERNAL_93e0c862_4_k_cu_65085f41_31224cuda3std6ranges3__45__cpo9iter_moveE)
_ZN39_INTERNAL_93e0c862_4_k_cu_65085f41_31224cuda3std6ranges3__45__cpo9iter_moveE:
	.zero		1
	.type		_ZN39_INTERNAL_93e0c862_4_k_cu_65085f41_31224cuda3std3__45__cpo5beginE,@object
	.size		_ZN39_INTERNAL_93e0c862_4_k_cu_65085f41_31224cuda3std3__45__cpo5beginE,(_ZN39_INTERNAL_93e0c862_4_k_cu_65085f41_31224cuda3std3__441_GLOBAL__N__93e0c862_4_k_cu_65085f41_31226ignoreE - _ZN39_INTERNAL_93e0c862_4_k_cu_65085f41_31224cuda3std3__45__cpo5beginE)
_ZN39_INTERNAL_93e0c862_4_k_cu_65085f41_31224cuda3std3__45__cpo5beginE:
	.zero		1
	.type		_ZN39_INTERNAL_93e0c862_4_k_cu_65085f41_31224cuda3std3__441_GLOBAL__N__93e0c862_4_k_cu_65085f41_31226ignoreE,@object
	.size		_ZN39_INTERNAL_93e0c862_4_k_cu_65085f41_31224cuda3std3__441_GLOBAL__N__93e0c862_4_k_cu_65085f41_31226ignoreE,(_ZN39_INTERNAL_93e0c862_4_k_cu_65085f41_31224cute7productE - _ZN39_INTERNAL_93e0c862_4_k_cu_65085f41_31224cuda3std3__441_GLOBAL__N__93e0c862_4_k_cu_65085f41_31226ignoreE)
_ZN39_INTERNAL_93e0c862_4_k_cu_65085f41_31224cuda3std3__441_GLOBAL__N__93e0c862_4_k_cu_65085f41_31226ignoreE:
	.zero		1
	.type		_ZN39_INTERNAL_93e0c862_4_k_cu_65085f41_31224cute7productE,@object
	.size		_ZN39_INTERNAL_93e0c862_4_k_cu_65085f41_31224cute7productE,(_ZN39_INTERNAL_93e0c862_4_k_cu_65085f41_31224cuda3std3__45__cpo3endE - _ZN39_INTERNAL_93e0c862_4_k_cu_65085f41_31224cute7productE)
_ZN39_INTERNAL_93e0c862_4_k_cu_65085f41_31224cute7productE:
	.zero		1
	.type		_ZN39_INTERNAL_93e0c862_4_k_cu_65085f41_31224cuda3std3__45__cpo3endE,@object
	.size		_ZN39_INTERNAL_93e0c862_4_k_cu_65085f41_31224cuda3std3__45__cpo3endE,(_ZN39_INTERNAL_93e0c862_4_k_cu_65085f41_31224cuda3std3__419piecewise_constructE - _ZN39_INTERNAL_93e0c862_4_k_cu_65085f41_31224cuda3std3__45__cpo3endE)
_ZN39_INTERNAL_93e0c862_4_k_cu_65085f41_31224cuda3std3__45__cpo3endE:
	.zero		1
	.type		_ZN39_INTERNAL_93e0c862_4_k_cu_65085f41_31224cuda3std3__419piecewise_constructE,@object
	.size		_ZN39_INTERNAL_93e0c862_4_k_cu_65085f41_31224cuda3std3__419piecewise_constructE,(_ZN39_INTERNAL_93e0c862_4_k_cu_65085f41_31224cuda3std3__45__cpo4cendE - _ZN39_INTERNAL_93e0c862_4_k_cu_65085f41_31224cuda3std3__419piecewise_constructE)
_ZN39_INTERNAL_93e0c862_4_k_cu_65085f41_31224cuda3std3__419piecewise_constructE:
	.zero		1
	.type		_ZN39_INTERNAL_93e0c862_4_k_cu_65085f41_31224cuda3std3__45__cpo4cendE,@object
	.size		_ZN39_INTERNAL_93e0c862_4_k_cu_65085f41_31224cuda3std3__45__cpo4cendE,(_ZN39_INTERNAL_93e0c862_4_k_cu_65085f41_31224cuda3std6ranges3__45__cpo4swapE - _ZN39_INTERNAL_93e0c862_4_k_cu_65085f41_31224cuda3std3__45__cpo4cendE)
_ZN39_INTERNAL_93e0c862_4_k_cu_65085f41_31224cuda3std3__45__cpo4cendE:
	.zero		1
	.type		_ZN39_INTERNAL_93e0c862_4_k_cu_65085f41_31224cuda3std6ranges3__45__cpo4swapE,@object
	.size		_ZN39_INTERNAL_93e0c862_4_k_cu_65085f41_31224cuda3std6ranges3__45__cpo4swapE,(.L_9 - _ZN39_INTERNAL_93e0c862_4_k_cu_65085f41_31224cuda3std6ranges3__45__cpo4swapE)
_ZN39_INTERNAL_93e0c862_4_k_cu_65085f41_31224cuda3std6ranges3__45__cpo4swapE:
	.zero		1
.L_9:


//--------------------- .nv.constant0._ZN7cutlass13device_kernelINS_4fmha6kernel13FmhaKernelTmaINS1_10collective15FmhaMainloopTmaINS_10bfloat16_tEfN4cute5tupleIJNS7_1CILi64EEENS9_ILi256EEENS9_ILi128EEEEEENS4_14ResidualFusionEJEEENS4_15FmhaFwdEpilogueIS6_fNS8_IJSA_SC_SB_EEEEEJEEEEEvNT_6ParamsE --------------------------
	.section	.nv.constant0._ZN7cutlass13device_kernelINS_4fmha6kernel13FmhaKernelTmaINS1_10collective15FmhaMainloopTmaINS_10bfloat16_tEfN4cute5tupleIJNS7_1CILi64EEENS9_ILi256EEENS9_ILi128EEEEEENS4_14ResidualFusionEJEEENS4_15FmhaFwdEpilogueIS6_fNS8_IJSA_SC_SB_EEEEEJEEEEEvNT_6ParamsE,"a",@progbits
	.sectionflags	@""
	.align	4
.nv.constant0._ZN7cutlass13device_kernelINS_4fmha6kernel13FmhaKernelTmaINS1_10collective15FmhaMainloopTmaINS_10bfloat16_tEfN4cute5tupleIJNS7_1CILi64EEENS9_ILi256EEENS9_ILi128EEEEEENS4_14ResidualFusionEJEEENS4_15FmhaFwdEpilogueIS6_fNS8_IJSA_SC_SB_EEEEEJEEEEEvNT_6ParamsE:
	.zero		2688


//--------------------- SYMBOLS --------------------------

	.type		.nv.reservedSmem.offset0,@object
	.size		.nv.reservedSmem.offset0,0x4
	.type		__assertfail,@function
